def matmul_kernel(
    a_ptr,
    b_ptr,
    c_ptr,
    M,
    N,
    K,
    stride_am,
    stride_ak,
    stride_bk,
    stride_bn,
    stride_cm,
    stride_cn,
    BLOCK_M: tl.constexpr,
    BLOCK_N: tl.constexpr,
    BLOCK_K: tl.constexpr,
    GROUP_M: tl.constexpr,
):
    pid = tl.program_id(axis=0)
    num_pid_m = tl.cdiv(M, BLOCK_M)
    num_pid_n = tl.cdiv(N, BLOCK_N)
    num_pid_in_group = GROUP_M * num_pid_n
    group_id = pid // num_pid_in_group
    first_pid_m = group_id * GROUP_M
    group_size_m = min(num_pid_m - first_pid_m, GROUP_M)
    pid_m = first_pid_m + ((pid % num_pid_in_group) % group_size_m)
    pid_n = (pid % num_pid_in_group) // group_size_m

    offs_am = (pid_m * BLOCK_M + tl.arange(0, BLOCK_M)) % M
    offs_bn = (pid_n * BLOCK_N + tl.arange(0, BLOCK_N)) % N
    offs_k = tl.arange(0, BLOCK_K)
    a_ptrs = a_ptr + offs_am[:, None] * stride_am + offs_k[None, :] * stride_ak
    b_ptrs = b_ptr + offs_k[:, None] * stride_bk + offs_bn[None, :] * stride_bn

    acc = tl.zeros((BLOCK_M, BLOCK_N), dtype=tl.float32)
    for kk in range(0, tl.cdiv(K, BLOCK_K)):
        a = tl.load(a_ptrs, mask=offs_k[None, :] < K - kk * BLOCK_K, other=0.0)
        b = tl.load(b_ptrs, mask=offs_k[:, None] < K - kk * BLOCK_K, other=0.0)
        acc = tl.dot(a, b, acc)
        a_ptrs += BLOCK_K * stride_ak
        b_ptrs += BLOCK_K * stride_bk

    c = acc.to(c_ptr.dtype.element_ty)
    offs_cm = pid_m * BLOCK_M + tl.arange(0, BLOCK_M)
    offs_cn = pid_n * BLOCK_N + tl.arange(0, BLOCK_N)
    c_ptrs = c_ptr + offs_cm[:, None] * stride_cm + offs_cn[None, :] * stride_cn
    mask = (offs_cm[:, None] < M) & (offs_cn[None, :] < N)
    tl.store(c_ptrs, c, mask=mask)

# config = {"BLOCK_K": 32, "BLOCK_M": 64, "BLOCK_N": 128, "GROUP_M": 8, "arch": "sm_100", "dtype": "bf16", "num_ctas": 1, "num_stages": 3, "num_warps": 1}
# arch = sm_100


// ===== COMPILED SASS (sm_100a) =====

	.target	sm_100a

	.elftype	@"ET_EXEC"


//--------------------- .note.nv.tkinfo           --------------------------
	.section	.note.nv.tkinfo,"",@"SHT_NOTE"
	.sectionflags	@"SHF_NOTE_NV_TKINFO"
	.tkinfo
        /*0018*/ 	.word	0x00000081
        /*0030*/ 	.string	""
        /*0030*/ 	.string	"ptxas-blackwell"
        /*0030*/ 	.string	"Cuda compilation tools, release 12.9, V12.9.86"
        /*0030*/ 	.string	"Build cuda_12.9.r12.9/compiler.36037853_0"
        /*0030*/ 	.string	"-v  -suppress-debug-info  -lineinfo  -arch sm_100a "



//--------------------- .note.nv.cuver            --------------------------
	.section	.note.nv.cuver,"",@"SHT_NOTE"
	.sectionflags	@"SHF_NOTE_NV_CUVER"
        /*0018*/ 	.short	0x0001
        /*001a*/ 	.short	0x0064
        /*001c*/ 	.short	0x0001
        /*001e*/ 	.short	0x0000
        /*0020*/ 	.short	0x0001
        /*0022*/ 	.short	0x0000


//--------------------- .nv.info                  --------------------------
	.section	.nv.info,"",@"SHT_CUDA_INFO"
	.align	4


	//----- nvinfo : EIATTR_REGCOUNT
	.align		4
        /*0000*/ 	.byte	0x04, 0x2f
        /*0002*/ 	.short	(.L_1 - .L_0)
	.align		4
.L_0:
        /*0004*/ 	.word	index@(matmul_kernel)
        /*0008*/ 	.word	0x00000040


	//----- nvinfo : EIATTR_FRAME_SIZE
	.align		4
.L_1:
        /*000c*/ 	.byte	0x04, 0x11
        /*000e*/ 	.short	(.L_3 - .L_2)
	.align		4
.L_2:
        /*0010*/ 	.word	index@(matmul_kernel)
        /*0014*/ 	.word	0x00001128


	//----- nvinfo : EIATTR_MIN_STACK_SIZE
	.align		4
.L_3:
        /*0018*/ 	.byte	0x04, 0x12
        /*001a*/ 	.short	(.L_5 - .L_4)
	.align		4
.L_4:
        /*001c*/ 	.word	index@(matmul_kernel)
        /*0020*/ 	.word	0x00001128
.L_5:


//--------------------- .nv.info.matmul_kernel    --------------------------
	.section	.nv.info.matmul_kernel,"",@"SHT_CUDA_INFO"
	.sectionflags	@""
	.align	4


	//----- nvinfo : EIATTR_CUDA_API_VERSION
	.align		4
        /*0000*/ 	.byte	0x04, 0x37
        /*0002*/ 	.short	(.L_7 - .L_6)
.L_6:
        /*0004*/ 	.word	0x00000081


	//----- nvinfo : EIATTR_KPARAM_INFO
	.align		4
.L_7:
        /*0008*/ 	.byte	0x04, 0x17
        /*000a*/ 	.short	(.L_9 - .L_8)
.L_8:
        /*000c*/ 	.word	0x00000000
        /*0010*/ 	.short	0x000d
        /*0012*/ 	.short	0x0048
        /*0014*/ 	.byte	0x00, 0xf4, 0x21, 0x00


	//----- nvinfo : EIATTR_KPARAM_INFO
	.align		4
.L_9:
        /*0018*/ 	.byte	0x04, 0x17
        /*001a*/ 	.short	(.L_11 - .L_10)
.L_10:
        /*001c*/ 	.word	0x00000000
        /*0020*/ 	.short	0x000c
        /*0022*/ 	.short	0x0040
        /*0024*/ 	.byte	0x00, 0xf4, 0x21, 0x00


	//----- nvinfo : EIATTR_KPARAM_INFO
	.align		4
.L_11:
        /*0028*/ 	.byte	0x04, 0x17
        /*002a*/ 	.short	(.L_13 - .L_12)
.L_12:
        /*002c*/ 	.word	0x00000000
        /*0030*/ 	.short	0x000b
        /*0032*/ 	.short	0x0038
        /*0034*/ 	.byte	0x00, 0xf0, 0x11, 0x00


	//----- nvinfo : EIATTR_KPARAM_INFO
	.align		4
.L_13:
        /*0038*/ 	.byte	0x04, 0x17
        /*003a*/ 	.short	(.L_15 - .L_14)
.L_14:
        /*003c*/ 	.word	0x00000000
        /*0040*/ 	.short	0x000a
        /*0042*/ 	.short	0x0034
        /*0044*/ 	.byte	0x00, 0xf0, 0x11, 0x00


	//----- nvinfo : EIATTR_KPARAM_INFO
	.align		4
.L_15:
        /*0048*/ 	.byte	0x04, 0x17
        /*004a*/ 	.short	(.L_17 - .L_16)
.L_16:
        /*004c*/ 	.word	0x00000000
        /*0050*/ 	.short	0x0009
        /*0052*/ 	.short	0x0030
        /*0054*/ 	.byte	0x00, 0xf0, 0x11, 0x00


	//----- nvinfo : EIATTR_KPARAM_INFO
	.align		4
.L_17:
        /*0058*/ 	.byte	0x04, 0x17
        /*005a*/ 	.short	(.L_19 - .L_18)
.L_18:
        /*005c*/ 	.word	0x00000000
        /*0060*/ 	.short	0x0008
        /*0062*/ 	.short	0x002c
        /*0064*/ 	.byte	0x00, 0xf0, 0x11, 0x00


	//----- nvinfo : EIATTR_KPARAM_INFO
	.align		4
.L_19:
        /*0068*/ 	.byte	0x04, 0x17
        /*006a*/ 	.short	(.L_21 - .L_20)
.L_20:
        /*006c*/ 	.word	0x00000000
        /*0070*/ 	.short	0x0007
        /*0072*/ 	.short	0x0028
        /*0074*/ 	.byte	0x00, 0xf0, 0x11, 0x00


	//----- nvinfo : EIATTR_KPARAM_INFO
	.align		4
.L_21:
        /*0078*/ 	.byte	0x04, 0x17
        /*007a*/ 	.short	(.L_23 - .L_22)
.L_22:
        /*007c*/ 	.word	0x00000000
        /*0080*/ 	.short	0x0006
        /*0082*/ 	.short	0x0024
        /*0084*/ 	.byte	0x00, 0xf0, 0x11, 0x00


	//----- nvinfo : EIATTR_KPARAM_INFO
	.align		4
.L_23:
        /*0088*/ 	.byte	0x04, 0x17
        /*008a*/ 	.short	(.L_25 - .L_24)
.L_24:
        /*008c*/ 	.word	0x00000000
        /*0090*/ 	.short	0x0005
        /*0092*/ 	.short	0x0020
        /*0094*/ 	.byte	0x00, 0xf0, 0x11, 0x00


	//----- nvinfo : EIATTR_KPARAM_INFO
	.align		4
.L_25:
        /*0098*/ 	.byte	0x04, 0x17
        /*009a*/ 	.short	(.L_27 - .L_26)
.L_26:
        /*009c*/ 	.word	0x00000000
        /*00a0*/ 	.short	0x0004
        /*00a2*/ 	.short	0x001c
        /*00a4*/ 	.byte	0x00, 0xf0, 0x11, 0x00


	//----- nvinfo : EIATTR_KPARAM_INFO
	.align		4
.L_27:
        /*00a8*/ 	.byte	0x04, 0x17
        /*00aa*/ 	.short	(.L_29 - .L_28)
.L_28:
        /*00ac*/ 	.word	0x00000000
        /*00b0*/ 	.short	0x0003
        /*00b2*/ 	.short	0x0018
        /*00b4*/ 	.byte	0x00, 0xf0, 0x11, 0x00


	//----- nvinfo : EIATTR_KPARAM_INFO
	.align		4
.L_29:
        /*00b8*/ 	.byte	0x04, 0x17
        /*00ba*/ 	.short	(.L_31 - .L_30)
.L_30:
        /*00bc*/ 	.word	0x00000000
        /*00c0*/ 	.short	0x0002
        /*00c2*/ 	.short	0x0010
        /*00c4*/ 	.byte	0x00, 0xf4, 0x21, 0x00


	//----- nvinfo : EIATTR_KPARAM_INFO
	.align		4
.L_31:
        /*00c8*/ 	.byte	0x04, 0x17
        /*00ca*/ 	.short	(.L_33 - .L_32)
.L_32:
        /*00cc*/ 	.word	0x00000000
        /*00d0*/ 	.short	0x0001
        /*00d2*/ 	.short	0x0008
        /*00d4*/ 	.byte	0x00, 0xf4, 0x21, 0x00


	//----- nvinfo : EIATTR_KPARAM_INFO
	.align		4
.L_33:
        /*00d8*/ 	.byte	0x04, 0x17
        /*00da*/ 	.short	(.L_35 - .L_34)
.L_34:
        /*00dc*/ 	.word	0x00000000
        /*00e0*/ 	.short	0x0000
        /*00e2*/ 	.short	0x0000
        /*00e4*/ 	.byte	0x00, 0xf4, 0x21, 0x00


	//----- nvinfo : EIATTR_SPARSE_MMA_MASK
	.align		4
.L_35:
        /*00e8*/ 	.byte	0x03, 0x50
        /*00ea*/ 	.short	0x0000


	//----- nvinfo : EIATTR_MAXREG_COUNT
	.align		4
        /*00ec*/ 	.byte	0x03, 0x1b
        /*00ee*/ 	.short	0x00ff


	//----- nvinfo : EIATTR_NUM_BARRIERS
	.align		4
        /*00f0*/ 	.byte	0x02, 0x4c
        /*00f2*/ 	.byte	0x01
	.zero		1


	//----- nvinfo : EIATTR_ANNOTATIONS
	.align		4
        /*00f4*/ 	.byte	0x04, 0x55
        /*00f6*/ 	.short	(.L_37 - .L_36)


	//   ....[0]....
.L_36:
        /*00f8*/ 	.word	0x00000001
        /*00fc*/ 	.byte	0xa0, 0x01, 0x00, 0x00, 0x01, 0x00, 0x00, 0x00, 0xf0, 0x01, 0x00, 0x00, 0x01, 0x00, 0x00, 0x00
        /* <DEDUP_REMOVED lines=2227> */
        /*8c3c*/ 	.byte	0x60, 0x76, 0x02, 0x00, 0x01, 0x00, 0x00, 0x00, 0x20, 0x9c, 0x02, 0x00


	//----- nvinfo : EIATTR_COOP_GROUP_MASK_REGIDS
	.align		4
.L_37:
        /*8c48*/ 	.byte	0x04, 0x29
        /*8c4a*/ 	.short	(.L_39 - .L_38)


	//   ....[0]....
.L_38:
        /*8c4c*/ 	.word	0xffffffff


	//   ....[1]....
        /*8c50*/ 	.word	0xffffffff


	//   ....[2]....
        /*8c54*/ 	.word	0xffffffff


	//   ....[3]....
        /*8c58*/ 	.word	0xffffffff


	//   ....[4]....
        /*8c5c*/ 	.word	0xffffffff


	//   ....[5]....
        /*8c60*/ 	.word	0xffffffff


	//   ....[6]....
        /*8c64*/ 	.word	0xffffffff


	//   ....[7]....
        /*8c68*/ 	.word	0xffffffff


	//   ....[8]....
        /*8c6c*/ 	.word	0xffffffff


	//   ....[9]....
        /*8c70*/ 	.word	0xffffffff


	//   ....[10]....
        /*8c74*/ 	.word	0xffffffff


	//   ....[11]....
        /*8c78*/ 	.word	0xffffffff


	//   ....[12]....
        /*8c7c*/ 	.word	0xffffffff


	//   ....[13]....
        /*8c80*/ 	.word	0xffffffff


	//   ....[14]....
        /*8c84*/ 	.word	0xffffffff


	//   ....[15]....
        /*8c88*/ 	.word	0xffffffff


	//   ....[16]....
        /*8c8c*/ 	.word	0xffffffff


	//   ....[17]....
        /*8c90*/ 	.word	0xffffffff


	//   ....[18]....
        /*8c94*/ 	.word	0xffffffff


	//   ....[19]....
        /*8c98*/ 	.word	0xffffffff


	//   ....[20]....
        /*8c9c*/ 	.word	0xffffffff


	//   ....[21]....
        /*8ca0*/ 	.word	0xffffffff


	//   ....[22]....
        /*8ca4*/ 	.word	0xffffffff


	//   ....[23]....
        /*8ca8*/ 	.word	0xffffffff


	//   ....[24]....
        /*8cac*/ 	.word	0xffffffff


	//   ....[25]....
        /*8cb0*/ 	.word	0xffffffff


	//   ....[26]....
        /*8cb4*/ 	.word	0xffffffff


	//   ....[27]....
        /*8cb8*/ 	.word	0xffffffff


	//   ....[28]....
        /*8cbc*/ 	.word	0xffffffff


	//   ....[29]....
        /*8cc0*/ 	.word	0xffffffff


	//   ....[30]....
        /*8cc4*/ 	.word	0xffffffff


	//   ....[31]....
        /*8cc8*/ 	.word	0xffffffff


	//   ....[32]....
        /*8ccc*/ 	.word	0xffffffff


	//   ....[33]....
        /*8cd0*/ 	.word	0xffffffff


	//   ....[34]....
        /*8cd4*/ 	.word	0xffffffff


	//   ....[35]....
        /*8cd8*/ 	.word	0xffffffff


	//   ....[36]....
        /*8cdc*/ 	.word	0xffffffff


	//   ....[37]....
        /*8ce0*/ 	.word	0xffffffff


	//   ....[38]....
        /*8ce4*/ 	.word	0xffffffff


	//   ....[39]....
        /*8ce8*/ 	.word	0xffffffff


	//   ....[40]....
        /*8cec*/ 	.word	0xffffffff


	//   ....[41]....
        /*8cf0*/ 	.word	0xffffffff


	//   ....[42]....
        /*8cf4*/ 	.word	0xffffffff


	//   ....[43]....
        /*8cf8*/ 	.word	0xffffffff


	//   ....[44]....
        /*8cfc*/ 	.word	0xffffffff


	//   ....[45]....
        /*8d00*/ 	.word	0xffffffff


	//   ....[46]....
        /*8d04*/ 	.word	0xffffffff


	//   ....[47]....
        /*8d08*/ 	.word	0xffffffff


	//   ....[48]....
        /*8d0c*/ 	.word	0xffffffff


	//   ....[49]....
        /*8d10*/ 	.word	0xffffffff


	//   ....[50]....
        /*8d14*/ 	.word	0xffffffff


	//   ....[51]....
        /*8d18*/ 	.word	0xffffffff


	//   ....[52]....
        /*8d1c*/ 	.word	0xffffffff


	//   ....[53]....
        /*8d20*/ 	.word	0xffffffff


	//   ....[54]....
        /*8d24*/ 	.word	0xffffffff


	//   ....[55]....
        /*8d28*/ 	.word	0xffffffff


	//   ....[56]....
        /*8d2c*/ 	.word	0xffffffff


	//   ....[57]....
        /*8d30*/ 	.word	0xffffffff


	//   ....[58]....
        /*8d34*/ 	.word	0xffffffff


	//   ....[59]....
        /*8d38*/ 	.word	0xffffffff


	//   ....[60]....
        /*8d3c*/ 	.word	0xffffffff


	//   ....[61]....
        /*8d40*/ 	.word	0xffffffff


	//   ....[62]....
        /*8d44*/ 	.word	0xffffffff


	//----- nvinfo : EIATTR_COOP_GROUP_INSTR_OFFSETS
	.align		4
.L_39:
        /*8d48*/ 	.byte	0x04, 0x28
        /*8d4a*/ 	.short	(.L_41 - .L_40)


	//   ....[0]....
.L_40:
        /*8d4c*/ 	.word	0x000221a0


	//   ....[1]....
        /*8d50*/ 	.word	0x000221c0


	//   ....[2]....
        /*8d54*/ 	.word	0x000221e0


	//   ....[3]....
        /*8d58*/ 	.word	0x00022200


	//   ....[4]....
        /*8d5c*/ 	.word	0x00022220


	//   ....[5]....
        /*8d60*/ 	.word	0x00022240


	//   ....[6]....
        /*8d64*/ 	.word	0x00022260


	//   ....[7]....
        /*8d68*/ 	.word	0x00022280


	//   ....[8]....
        /*8d6c*/ 	.word	0x000222a0


	//   ....[9]....
        /*8d70*/ 	.word	0x000222c0


	//   ....[10]....
        /*8d74*/ 	.word	0x000222e0


	//   ....[11]....
        /*8d78*/ 	.word	0x00022300


	//   ....[12]....
        /*8d7c*/ 	.word	0x00022320


	//   ....[13]....
        /*8d80*/ 	.word	0x00022340


	//   ....[14]....
        /*8d84*/ 	.word	0x00022360


	//   ....[15]....
        /*8d88*/ 	.word	0x00022380


	//   ....[16]....
        /*8d8c*/ 	.word	0x00022640


	//   ....[17]....
        /*8d90*/ 	.word	0x000226a0


	//   ....[18]....
        /*8d94*/ 	.word	0x00022790


	//   ....[19]....
        /*8d98*/ 	.word	0x000227b0


	//   ....[20]....
        /*8d9c*/ 	.word	0x000227e0


	//   ....[21]....
        /*8da0*/ 	.word	0x00022820


	//   ....[22]....
        /*8da4*/ 	.word	0x000228a0


	//   ....[23]....
        /*8da8*/ 	.word	0x000228c0


	//   ....[24]....
        /*8dac*/ 	.word	0x00022950


	//   ....[25]....
        /*8db0*/ 	.word	0x00022970


	//   ....[26]....
        /*8db4*/ 	.word	0x000229e0


	//   ....[27]....
        /*8db8*/ 	.word	0x00022a00


	//   ....[28]....
        /*8dbc*/ 	.word	0x00022a80


	//   ....[29]....
        /*8dc0*/ 	.word	0x00022aa0


	//   ....[30]....
        /*8dc4*/ 	.word	0x00022b20


	//   ....[31]....
        /*8dc8*/ 	.word	0x00022b40


	//   ....[32]....
        /*8dcc*/ 	.word	0x00022bc0


	//   ....[33]....
        /*8dd0*/ 	.word	0x00022be0


	//   ....[34]....
        /*8dd4*/ 	.word	0x00022c60


	//   ....[35]....
        /*8dd8*/ 	.word	0x00022c80


	//   ....[36]....
        /*8ddc*/ 	.word	0x00022d00


	//   ....[37]....
        /*8de0*/ 	.word	0x00022d20


	//   ....[38]....
        /*8de4*/ 	.word	0x00022d70


	//   ....[39]....
        /*8de8*/ 	.word	0x00022d90


	//   ....[40]....
        /*8dec*/ 	.word	0x00022e40


	//   ....[41]....
        /*8df0*/ 	.word	0x00022e60


	//   ....[42]....
        /*8df4*/ 	.word	0x00022ef0


	//   ....[43]....
        /*8df8*/ 	.word	0x00022f10


	//   ....[44]....
        /*8dfc*/ 	.word	0x00022fb0


	//   ....[45]....
        /*8e00*/ 	.word	0x00022fd0


	//   ....[46]....
        /*8e04*/ 	.word	0x00022ff0


	//   ....[47]....
        /*8e08*/ 	.word	0x00023010


	//   ....[48]....
        /*8e0c*/ 	.word	0x00023070


	//   ....[49]....
        /*8e10*/ 	.word	0x00023090


	//   ....[50]....
        /*8e14*/ 	.word	0x000230f0


	//   ....[51]....
        /*8e18*/ 	.word	0x00023110


	//   ....[52]....
        /*8e1c*/ 	.word	0x000231f0


	//   ....[53]....
        /*8e20*/ 	.word	0x00023210


	//   ....[54]....
        /*8e24*/ 	.word	0x00023250


	//   ....[55]....
        /*8e28*/ 	.word	0x00023270


	//   ....[56]....
        /*8e2c*/ 	.word	0x00023290


	//   ....[57]....
        /*8e30*/ 	.word	0x000232b0


	//   ....[58]....
        /*8e34*/ 	.word	0x000232d0


	//   ....[59]....
        /*8e38*/ 	.word	0x000232f0


	//   ....[60]....
        /*8e3c*/ 	.word	0x00023310


	//   ....[61]....
        /*8e40*/ 	.word	0x00023330


	//   ....[62]....
        /*8e44*/ 	.word	0x00023460


	//----- nvinfo : EIATTR_VRC_CTA_INIT_COUNT
	.align		4
.L_41:
        /*8e48*/ 	.byte	0x02, 0x4a
	.zero		1
	.zero		1


	//----- nvinfo : EIATTR_EXIT_INSTR_OFFSETS
	.align		4
        /*8e4c*/ 	.byte	0x04, 0x1c
        /*8e4e*/ 	.short	(.L_43 - .L_42)


	//   ....[0]....
.L_42:
        /*8e50*/ 	.word	0x00029d60


	//   ....[1]....
        /*8e54*/ 	.word	0x00029d90


	//----- nvinfo : EIATTR_REQNTID
	.align		4
.L_43:
        /*8e58*/ 	.byte	0x04, 0x10
        /*8e5a*/ 	.short	(.L_45 - .L_44)
.L_44:
        /*8e5c*/ 	.word	0x00000020
        /*8e60*/ 	.word	0x00000001
        /*8e64*/ 	.word	0x00000001


	//----- nvinfo : EIATTR_CBANK_PARAM_SIZE
	.align		4
.L_45:
        /*8e68*/ 	.byte	0x03, 0x19
        /*8e6a*/ 	.short	0x0050


	//----- nvinfo : EIATTR_PARAM_CBANK
	.align		4
        /*8e6c*/ 	.byte	0x04, 0x0a
        /*8e6e*/ 	.short	(.L_47 - .L_46)
	.align		4
.L_46:
        /*8e70*/ 	.word	index@(.nv.constant0.matmul_kernel)
        /*8e74*/ 	.short	0x0380
        /*8e76*/ 	.short	0x0050


	//----- nvinfo : EIATTR_SW_WAR
	.align		4
.L_47:
        /*8e78*/ 	.byte	0x04, 0x36
        /*8e7a*/ 	.short	(.L_49 - .L_48)
.L_48:
        /*8e7c*/ 	.word	0x00000008
.L_49:


//--------------------- .nv.compat                --------------------------
	.section	.nv.compat,"",@"SHT_CUDA_COMPAT_INFO"
	.align	4
        /*0000*/ 	.byte	0x02, 0x02, 0x01, 0x00, 0x02, 0x05, 0x05, 0x00, 0x02, 0x03, 0x00, 0x00, 0x02, 0x06, 0x01, 0x00


//--------------------- .nv.callgraph             --------------------------
	.section	.nv.callgraph,"",@"SHT_CUDA_CALLGRAPH"
	.align	4
	.sectionentsize	8
	.align		4
        /*0000*/ 	.word	0x00000000
	.align		4
        /*0004*/ 	.word	0xffffffff
	.align		4
        /*0008*/ 	.word	0x00000000
	.align		4
        /*000c*/ 	.word	0xfffffffe
	.align		4
        /*0010*/ 	.word	0x00000000
	.align		4
        /*0014*/ 	.word	0xfffffffd
	.align		4
        /*0018*/ 	.word	0x00000000
	.align		4
        /*001c*/ 	.word	0xfffffffc


//--------------------- .text.matmul_kernel       --------------------------
	.section	.text.matmul_kernel,"ax",@progbits
	.align	128
        .global         matmul_kernel
        .type           matmul_kernel,@function
        .size           matmul_kernel,(.L_x_3 - matmul_kernel)
        .other          matmul_kernel,@"STO_CUDA_ENTRY STV_DEFAULT"
matmul_kernel:
.text.matmul_kernel:
[----:B------:R-:W0:Y:S08]  /*0000*/  LDC R1, c[0x0][0x37c] ;  /* 0x0000df00ff017b82 */ /* 0x000e300000000800 */
[----:B------:R-:W1:Y:S01]  /*0010*/  LDC.64 R52, c[0x0][0x398] ;  /* 0x0000e600ff347b82 */ /* 0x000e620000000a00 */
[----:B------:R-:W2:Y:S01]  /*0020*/  S2R R5, SR_CTAID.X ;  /* 0x0000000000057919 */ /* 0x000ea20000002500 */
[----:B0-----:R-:W-:Y:S01]  /*0030*/  VIADD R1, R1, 0xffffeed8 ;  /* 0xffffeed801017836 */ /* 0x001fe20000000000 */
[----:B------:R-:W0:Y:S01]  /*0040*/  LDCU UR4, c[0x0][0x3a0] ;  /* 0x00007400ff0477ac */ /* 0x000e220008000800 */
[----:B------:R-:W-:Y:S01]  /*0050*/  CS2R R44, SRZ ;  /* 0x00000000002c7805 */ /* 0x000fe2000001ff00 */
[----:B------:R-:W3:Y:S01]  /*0060*/  S2R R54, SR_TID.X ;  /* 0x0000000000367919 */ /* 0x000ee20000002100 */
[----:B------:R-:W-:-:S02]  /*0070*/  CS2R R46, SRZ ;  /* 0x00000000002e7805 */ /* 0x000fc4000001ff00 */
[----:B------:R-:W-:Y:S01]  /*0080*/  CS2R R40, SRZ ;  /* 0x0000000000287805 */ /* 0x000fe2000001ff00 */
[----:B------:R-:W4:Y:S01]  /*0090*/  S2UR UR6, SR_CgaCtaId ;  /* 0x00000000000679c3 */ /* 0x000f220000008800 */
[----:B------:R-:W-:Y:S02]  /*00a0*/  CS2R R42, SRZ ;  /* 0x00000000002a7805 */ /* 0x000fe4000001ff00 */
[----:B------:R-:W-:Y:S02]  /*00b0*/  CS2R R36, SRZ ;  /* 0x0000000000247805 */ /* 0x000fe4000001ff00 */
[----:B------:R-:W-:Y:S02]  /*00c0*/  CS2R R38, SRZ ;  /* 0x0000000000267805 */ /* 0x000fe4000001ff00 */
[----:B------:R-:W-:Y:S02]  /*00d0*/  CS2R R28, SRZ ;  /* 0x00000000001c7805 */ /* 0x000fe4000001ff00 */
[----:B------:R-:W-:-:S02]  /*00e0*/  CS2R R30, SRZ ;  /* 0x00000000001e7805 */ /* 0x000fc4000001ff00 */
[----:B------:R-:W-:Y:S02]  /*00f0*/  CS2R R24, SRZ ;  /* 0x0000000000187805 */ /* 0x000fe4000001ff00 */
[----:B------:R-:W-:Y:S02]  /*0100*/  CS2R R26, SRZ ;  /* 0x00000000001a7805 */ /* 0x000fe4000001ff00 */
[----:B------:R-:W-:Y:S02]  /*0110*/  CS2R R32, SRZ ;  /* 0x0000000000207805 */ /* 0x000fe4000001ff00 */
[----:B------:R-:W-:Y:S02]  /*0120*/  CS2R R34, SRZ ;  /* 0x0000000000227805 */ /* 0x000fe4000001ff00 */
[----:B------:R-:W-:Y:S02]  /*0130*/  CS2R R20, SRZ ;  /* 0x0000000000147805 */ /* 0x000fe4000001ff00 */
[----:B------:R-:W-:-:S02]  /*0140*/  CS2R R22, SRZ ;  /* 0x0000000000167805 */ /* 0x000fc4000001ff00 */
[----:B------:R-:W-:Y:S01]  /*0150*/  CS2R R12, SRZ ;  /* 0x00000000000c7805 */ /* 0x000fe2000001ff00 */
[----:B0-----:R-:W-:Y:S01]  /*0160*/  UIADD3 UR4, UPT, UPT, UR4, 0x1f, URZ ;  /* 0x0000001f04047890 */ /* 0x001fe2000fffe0ff */
[----:B------:R-:W-:Y:S02]  /*0170*/  CS2R R14, SRZ ;  /* 0x00000000000e7805 */ /* 0x000fe4000001ff00 */
[----:B------:R-:W-:Y:S01]  /*0180*/  CS2R R16, SRZ ;  /* 0x0000000000107805 */ /* 0x000fe2000001ff00 */
[----:B-1----:R-:W-:Y:S01]  /*0190*/  VIADD R0, R53, 0x7f ;  /* 0x0000007f35007836 */ /* 0x002fe20000000000 */
[----:B------:R0:W-:Y:S01]  /*01a0*/  STL [R1+0xb1c], R53 ;  /* 0x000b1c3501007387 */ /* 0x0001e20000100800 */
[----:B------:R-:W-:Y:S01]  /*01b0*/  UISETP.GE.AND UP0, UPT, UR4, 0x20, UPT ;  /* 0x000000200400788c */ /* 0x000fe2000bf06270 */
[----:B------:R-:W-:Y:S02]  /*01c0*/  CS2R R18, SRZ ;  /* 0x0000000000127805 */ /* 0x000fe4000001ff00 */
[----:B------:R-:W-:-:S02]  /*01d0*/  CS2R R48, SRZ ;  /* 0x0000000000307805 */ /* 0x000fc4000001ff00 */
[----:B------:R-:W-:Y:S01]  /*01e0*/  SHF.R.S32.HI R3, RZ, 0x1f, R0 ;  /* 0x0000001fff037819 */ /* 0x000fe20000011400 */
[----:B------:R-:W-:Y:S01]  /*01f0*/  STL [R1+0x40], RZ ;  /* 0x000040ff01007387 */ /* 0x000fe20000100800 */
[----:B------:R-:W-:Y:S02]  /*0200*/  CS2R R50, SRZ ;  /* 0x0000000000327805 */ /* 0x000fe4000001ff00 */
[----:B------:R-:W-:Y:S02]  /*0210*/  CS2R R56, SRZ ;  /* 0x0000000000387805 */ /* 0x000fe4000001ff00 */
[----:B------:R-:W-:Y:S01]  /*0220*/  LEA.HI R3, R3, R0, RZ, 0x7 ;  /* 0x0000000003037211 */ /* 0x000fe200078f38ff */
[----:B------:R-:W-:Y:S01]  /*0230*/  STL [R1+0x44], RZ ;  /* 0x000044ff01007387 */ /* 0x000fe20000100800 */
[----:B--2---:R-:W-:Y:S02]  /*0240*/  IABS R8, R5 ;  /* 0x0000000500087213 */ /* 0x004fe40000000000 */
[----:B------:R-:W-:-:S02]  /*0250*/  CS2R R58, SRZ ;  /* 0x00000000003a7805 */ /* 0x000fc4000001ff00 */
[----:B------:R-:W-:Y:S01]  /*0260*/  SHF.R.S32.HI R3, RZ, 0x7, R3 ;  /* 0x00000007ff037819 */ /* 0x000fe20000011403 */
[----:B------:R-:W-:Y:S01]  /*0270*/  STL [R1+0x48], RZ ;  /* 0x000048ff01007387 */ /* 0x000fe20000100800 */
[----:B------:R-:W-:Y:S01]  /*0280*/  UMOV UR5, 0x400 ;  /* 0x0000040000057882 */ /* 0x000fe20000000000 */
[----:B------:R-:W1:Y:S02]  /*0290*/  LDCU.64 UR8, c[0x0][0x358] ;  /* 0x00006b00ff0877ac */ /* 0x000e640008000a00 */
[----:B------:R-:W-:Y:S01]  /*02a0*/  IMAD.SHL.U32 R4, R3, 0x8, RZ ;  /* 0x0000000803047824 */ /* 0x000fe200078e00ff */
[----:B------:R-:W-:Y:S01]  /*02b0*/  STL [R1+0x4c], RZ ;  /* 0x00004cff01007387 */ /* 0x000fe20000100800 */
[----:B----4-:R-:W-:-:S03]  /*02c0*/  ULEA UR5, UR6, UR5, 0x18 ;  /* 0x0000000506057291 */ /* 0x010fc6000f8ec0ff */
[-C--:B------:R-:W-:Y:S01]  /*02d0*/  IABS R7, R4.reuse ;  /* 0x0000000400077213 */ /* 0x080fe20000000000 */
[----:B------:R-:W-:Y:S01]  /*02e0*/  STL [R1+0x50], RZ ;  /* 0x000050ff01007387 */ /* 0x000fe20000100800 */
[----:B------:R-:W-:Y:S02]  /*02f0*/  IABS R10, R4 ;  /* 0x00000004000a7213 */ /* 0x000fe40000000000 */
[----:B------:R-:W2:Y:S01]  /*0300*/  I2F.RP R0, R7 ;  /* 0x0000000700007306 */ /* 0x000ea20000209400 */
[----:B------:R-:W-:Y:S04]  /*0310*/  STL [R1+0x54], RZ ;  /* 0x000054ff01007387 */ /* 0x000fe80000100800 */
[----:B------:R-:W-:Y:S04]  /*0320*/  STL [R1+0x58], RZ ;  /* 0x000058ff01007387 */ /* 0x000fe80000100800 */
[----:B------:R-:W-:Y:S04]  /*0330*/  STL [R1+0x5c], RZ ;  /* 0x00005cff01007387 */ /* 0x000fe80000100800 */
[----:B------:R-:W-:Y:S01]  /*0340*/  STL [R1+0x130], RZ ;  /* 0x000130ff01007387 */ /* 0x000fe20000100800 */
[----:B--2---:R-:W2:Y:S03]  /*0350*/  MUFU.RCP R0, R0 ;  /* 0x0000000000007308 */ /* 0x004ea60000001000 */
[----:B------:R-:W-:Y:S04]  /*0360*/  STL [R1+0x134], RZ ;  /* 0x000134ff01007387 */ /* 0x000fe80000100800 */
[----:B------:R-:W-:Y:S04]  /*0370*/  STL [R1+0x138], RZ ;  /* 0x000138ff01007387 */ /* 0x000fe80000100800 */
[----:B------:R-:W-:Y:S04]  /*0380*/  STL [R1+0x13c], RZ ;  /* 0x00013cff01007387 */ /* 0x000fe80000100800 */
[----:B------:R-:W-:Y:S01]  /*0390*/  STL [R1+0x140], RZ ;  /* 0x000140ff01007387 */ /* 0x000fe20000100800 */
[----:B--2---:R-:W-:-:S03]  /*03a0*/  VIADD R2, R0, 0xffffffe ;  /* 0x0ffffffe00027836 */ /* 0x004fc60000000000 */
[----:B------:R-:W-:Y:S01]  /*03b0*/  STL [R1+0x144], RZ ;  /* 0x000144ff01007387 */ /* 0x000fe20000100800 */
[----:B------:R-:W-:Y:S01]  /*03c0*/  IMAD.MOV R0, RZ, RZ, -R10 ;  /* 0x000000ffff007224 */ /* 0x000fe200078e0a0a */
[----:B------:R2:W4:Y:S02]  /*03d0*/  F2I.FTZ.U32.TRUNC.NTZ R3, R2 ;  /* 0x0000000200037305 */ /* 0x000524000021f000 */
[----:B------:R-:W-:Y:S04]  /*03e0*/  STL [R1+0x148], RZ ;  /* 0x000148ff01007387 */ /* 0x000fe80000100800 */
[----:B------:R-:W-:Y:S01]  /*03f0*/  STL [R1+0x14c], RZ ;  /* 0x00014cff01007387 */ /* 0x000fe20000100800 */
[----:B--2---:R-:W-:-:S03]  /*0400*/  IMAD.MOV.U32 R2, RZ, RZ, RZ ;  /* 0x000000ffff027224 */ /* 0x004fc600078e00ff */
[----:B------:R-:W-:Y:S04]  /*0410*/  STL [R1+0x150], RZ ;  /* 0x000150ff01007387 */ /* 0x000fe80000100800 */
[----:B------:R-:W-:Y:S01]  /*0420*/  STL [R1+0x154], RZ ;  /* 0x000154ff01007387 */ /* 0x000fe20000100800 */
[----:B----4-:R-:W-:-:S03]  /*0430*/  IMAD.MOV R6, RZ, RZ, -R3 ;  /* 0x000000ffff067224 */ /* 0x010fc600078e0a03 */
[----:B------:R-:W-:Y:S01]  /*0440*/  STL [R1+0x158], RZ ;  /* 0x000158ff01007387 */ /* 0x000fe20000100800 */
[----:B------:R-:W-:Y:S02]  /*0450*/  IMAD R9, R6, R7, RZ ;  /* 0x0000000706097224 */ /* 0x000fe400078e02ff */
[----:B------:R-:W-:Y:S01]  /*0460*/  IMAD.MOV.U32 R6, RZ, RZ, R8 ;  /* 0x000000ffff067224 */ /* 0x000fe200078e0008 */
[----:B------:R-:W-:Y:S01]  /*0470*/  STL [R1+0x15c], RZ ;  /* 0x00015cff01007387 */ /* 0x000fe20000100800 */
[----:B------:R-:W-:-:S03]  /*0480*/  IMAD.HI.U32 R3, R3, R9, R2 ;  /* 0x0000000903037227 */ /* 0x000fc600078e0002 */
[----:B------:R-:W-:Y:S03]  /*0490*/  STL [R1+0x160], RZ ;  /* 0x000160ff01007387 */ /* 0x000fe60000100800 */
[----:B------:R-:W-:Y:S01]  /*04a0*/  IMAD.HI.U32 R3, R3, R6, RZ ;  /* 0x0000000603037227 */ /* 0x000fe200078e00ff */
[----:B------:R-:W-:Y:S03]  /*04b0*/  STL [R1+0x164], RZ ;  /* 0x000164ff01007387 */ /* 0x000fe60000100800 */
[----:B------:R-:W-:Y:S01]  /*04c0*/  IMAD R0, R3, R0, R6 ;  /* 0x0000000003007224 */ /* 0x000fe200078e0206 */
[----:B------:R-:W-:Y:S04]  /*04d0*/  STL [R1+0x168], RZ ;  /* 0x000168ff01007387 */ /* 0x000fe80000100800 */
[----:B------:R-:W-:Y:S01]  /*04e0*/  ISETP.GT.U32.AND P1, PT, R7, R0, PT ;  /* 0x000000000700720c */ /* 0x000fe20003f24070 */
[----:B------:R-:W-:Y:S04]  /*04f0*/  STL [R1+0x16c], RZ ;  /* 0x00016cff01007387 */ /* 0x000fe80000100800 */
[----:B------:R-:W-:Y:S04]  /*0500*/  STL [R1+0x170], RZ ;  /* 0x000170ff01007387 */ /* 0x000fe80000100800 */
[----:B------:R-:W-:Y:S04]  /*0510*/  STL [R1+0x174], RZ ;  /* 0x000174ff01007387 */ /* 0x000fe80000100800 */
[----:B------:R-:W-:Y:S01]  /*0520*/  @!P1 IMAD.IADD R0, R0, 0x1, -R7 ;  /* 0x0000000100009824 */ /* 0x000fe200078e0a07 */
[----:B------:R-:W-:Y:S01]  /*0530*/  STL [R1+0x178], RZ ;  /* 0x000178ff01007387 */ /* 0x000fe20000100800 */
[----:B------:R-:W-:Y:S01]  /*0540*/  @!P1 VIADD R3, R3, 0x1 ;  /* 0x0000000103039836 */ /* 0x000fe20000000000 */
[----:B------:R-:W-:-:S02]  /*0550*/  ISETP.NE.AND P1, PT, R4, RZ, PT ;  /* 0x000000ff0400720c */ /* 0x000fc40003f25270 */
[----:B------:R-:W-:Y:S01]  /*0560*/  ISETP.GE.U32.AND P0, PT, R0, R7, PT ;  /* 0x000000070000720c */ /* 0x000fe20003f06070 */
[----:B------:R-:W-:Y:S01]  /*0570*/  STL [R1+0x17c], RZ ;  /* 0x00017cff01007387 */ /* 0x000fe20000100800 */
[----:B------:R-:W-:-:S03]  /*0580*/  LOP3.LUT R0, R5, R4, RZ, 0x3c, !PT ;  /* 0x0000000405007212 */ /* 0x000fc600078e3cff */
[----:B------:R-:W-:Y:S01]  /*0590*/  STL [R1+0x180], RZ ;  /* 0x000180ff01007387 */ /* 0x000fe20000100800 */
[----:B------:R-:W-:Y:S01]  /*05a0*/  ISETP.GE.AND P2, PT, R0, RZ, PT ;  /* 0x000000ff0000720c */ /* 0x000fe20003f46270 */
[----:B------:R-:W-:Y:S02]  /*05b0*/  VIADD R0, R52, 0x3f ;  /* 0x0000003f34007836 */ /* 0x000fe40000000000 */
[----:B------:R-:W-:Y:S04]  /*05c0*/  STL [R1+0x184], RZ ;  /* 0x000184ff01007387 */ /* 0x000fe80000100800 */
[----:B------:R-:W-:Y:S01]  /*05d0*/  @P0 VIADD R3, R3, 0x1 ;  /* 0x0000000103030836 */ /* 0x000fe20000000000 */
[----:B------:R-:W-:Y:S03]  /*05e0*/  STL [R1+0x188], RZ ;  /* 0x000188ff01007387 */ /* 0x000fe60000100800 */
[----:B------:R-:W-:Y:S01]  /*05f0*/  IMAD.MOV.U32 R2, RZ, RZ, R3 ;  /* 0x000000ffff027224 */ /* 0x000fe200078e0003 */
[----:B------:R-:W-:Y:S01]  /*0600*/  SHF.R.S32.HI R3, RZ, 0x1f, R0 ;  /* 0x0000001fff037819 */ /* 0x000fe20000011400 */
[----:B------:R-:W-:Y:S02]  /*0610*/  STL [R1+0x18c], RZ ;  /* 0x00018cff01007387 */ /* 0x000fe40000100800 */
[----:B------:R-:W-:Y:S01]  /*0620*/  @!P2 IMAD.MOV R2, RZ, RZ, -R2 ;  /* 0x000000ffff02a224 */ /* 0x000fe200078e0a02 */
[----:B------:R-:W-:Y:S01]  /*0630*/  @!P1 LOP3.LUT R2, RZ, R4, RZ, 0x33, !PT ;  /* 0x00000004ff029212 */ /* 0x000fe200078e33ff */
[----:B------:R-:W-:Y:S01]  /*0640*/  STL [R1+0x210], RZ ;  /* 0x000210ff01007387 */ /* 0x000fe20000100800 */
[----:B------:R-:W-:-:S03]  /*0650*/  LEA.HI R3, R3, R0, RZ, 0x6 ;  /* 0x0000000003037211 */ /* 0x000fc600078f30ff */
[----:B------:R-:W-:Y:S01]  /*0660*/  IMAD.SHL.U32 R6, R2, 0x8, RZ ;  /* 0x0000000802067824 */ /* 0x000fe200078e00ff */
[----:B------:R-:W-:Y:S01]  /*0670*/  STL [R1+0x214], RZ ;  /* 0x000214ff01007387 */ /* 0x000fe20000100800 */
[----:B------:R-:W-:-:S03]  /*0680*/  IMAD.MOV R2, RZ, RZ, -R2 ;  /* 0x000000ffff027224 */ /* 0x000fc600078e0a02 */
[----:B------:R-:W-:Y:S01]  /*0690*/  LEA.HI.SX32 R3, R3, -R6, 0x1a ;  /* 0x8000000603037211 */ /* 0x000fe200078fd2ff */
[----:B------:R-:W-:Y:S01]  /*06a0*/  IMAD R8, R4, R2, R5 ;  /* 0x0000000204087224 */ /* 0x000fe200078e0205 */
[----:B------:R-:W-:Y:S02]  /*06b0*/  STL [R1+0x218], RZ ;  /* 0x000218ff01007387 */ /* 0x000fe40000100800 */
[----:B------:R-:W-:Y:S02]  /*06c0*/  VIMNMX R9, PT, PT, R3, 0x8, PT ;  /* 0x0000000803097848 */ /* 0x000fe40003fe0100 */
[----:B------:R-:W-:Y:S01]  /*06d0*/  IABS R4, R8 ;  /* 0x0000000800047213 */ /* 0x000fe20000000000 */
[----:B------:R-:W-:Y:S01]  /*06e0*/  STL [R1+0x21c], RZ ;  /* 0x00021cff01007387 */ /* 0x000fe20000100800 */
[----:B------:R-:W-:-:S03]  /*06f0*/  IABS R7, R9 ;  /* 0x0000000900077213 */ /* 0x000fc60000000000 */
[----:B------:R-:W-:Y:S01]  /*0700*/  STL [R1+0x220], RZ ;  /* 0x000220ff01007387 */ /* 0x000fe20000100800 */
[----:B------:R-:W2:Y:S03]  /*0710*/  I2F.RP R0, R7 ;  /* 0x0000000700007306 */ /* 0x000ea60000209400 */
        /* <DEDUP_REMOVED lines=9> */
[----:B------:R-:W-:Y:S04]  /*07b0*/  STL [R1+0x240], RZ ;  /* 0x000240ff01007387 */ /* 0x000fe80000100800 */
[----:B------:R-:W-:Y:S01]  /*07c0*/  STL [R1+0x244], RZ ;  /* 0x000244ff01007387 */ /* 0x000fe20000100800 */
[----:B------:R-:W2:Y:S03]  /*07d0*/  F2I.FTZ.U32.TRUNC.NTZ R3, R3 ;  /* 0x0000000300037305 */ /* 0x000ea6000021f000 */
[----:B------:R-:W-:Y:S04]  /*07e0*/  STL [R1+0x248], RZ ;  /* 0x000248ff01007387 */ /* 0x000fe80000100800 */
[----:B------:R-:W-:Y:S04]  /*07f0*/  STL [R1+0x24c], RZ ;  /* 0x00024cff01007387 */ /* 0x000fe80000100800 */
[----:B------:R-:W-:Y:S01]  /*0800*/  STL [R1+0x250], RZ ;  /* 0x000250ff01007387 */ /* 0x000fe20000100800 */
[----:B--2---:R-:W-:-:S03]  /*0810*/  IMAD.MOV R10, RZ, RZ, -R3 ;  /* 0x000000ffff0a7224 */ /* 0x004fc600078e0a03 */
[----:B------:R-:W-:Y:S01]  /*0820*/  STL [R1+0x254], RZ ;  /* 0x000254ff01007387 */ /* 0x000fe20000100800 */
[----:B------:R-:W-:Y:S01]  /*0830*/  IMAD.MOV.U32 R2, RZ, RZ, R10 ;  /* 0x000000ffff027224 */ /* 0x000fe200078e000a */
[----:B------:R-:W-:Y:S02]  /*0840*/  IABS R10, R9 ;  /* 0x00000009000a7213 */ /* 0x000fe40000000000 */
[----:B------:R-:W-:Y:S01]  /*0850*/  STL [R1+0x258], RZ ;  /* 0x000258ff01007387 */ /* 0x000fe20000100800 */
[----:B------:R-:W-:Y:S02]  /*0860*/  IMAD R5, R2, R7, RZ ;  /* 0x0000000702057224 */ /* 0x000fe400078e02ff */
[----:B------:R-:W-:Y:S01]  /*0870*/  IMAD.MOV.U32 R2, RZ, RZ, RZ ;  /* 0x000000ffff027224 */ /* 0x000fe200078e00ff */
[----:B------:R-:W-:Y:S01]  /*0880*/  STL [R1+0x25c], RZ ;  /* 0x00025cff01007387 */ /* 0x000fe20000100800 */
[----:B------:R-:W-:Y:S01]  /*0890*/  IMAD.MOV R0, RZ, RZ, -R10 ;  /* 0x000000ffff007224 */ /* 0x000fe200078e0a0a */
[----:B------:R-:W-:Y:S01]  /*08a0*/  CS2R R10, SRZ ;  /* 0x00000000000a7805 */ /* 0x000fe2000001ff00 */
[----:B------:R-:W-:Y:S01]  /*08b0*/  IMAD.HI.U32 R2, R3, R5, R2 ;  /* 0x0000000503027227 */ /* 0x000fe200078e0002 */
[----:B------:R-:W-:Y:S04]  /*08c0*/  STL [R1+0x310], RZ ;  /* 0x000310ff01007387 */ /* 0x000fe80000100800 */
[----:B------:R-:W-:Y:S01]  /*08d0*/  STL [R1+0x314], RZ ;  /* 0x000314ff01007387 */ /* 0x000fe20000100800 */
[----:B------:R-:W-:Y:S01]  /*08e0*/  IMAD.HI.U32 R3, R2, R4, RZ ;  /* 0x0000000402037227 */ /* 0x000fe200078e00ff */
[----:B---3--:R-:W-:-:S02]  /*08f0*/  LOP3.LUT R2, R54, 0x1f, RZ, 0xc0, !PT ;  /* 0x0000001f36027812 */ /* 0x008fc400078ec0ff */
[----:B------:R-:W-:Y:S01]  /*0900*/  STL [R1+0x318], RZ ;  /* 0x000318ff01007387 */ /* 0x000fe20000100800 */
[----:B------:R-:W-:Y:S01]  /*0910*/  IMAD R0, R3, R0, R4 ;  /* 0x0000000003007224 */ /* 0x000fe200078e0204 */
[----:B------:R-:W-:Y:S02]  /*0920*/  CS2R R4, SRZ ;  /* 0x0000000000047805 */ /* 0x000fe4000001ff00 */
[----:B------:R-:W-:Y:S02]  /*0930*/  STL [R1+0x31c], RZ ;  /* 0x00031cff01007387 */ /* 0x000fe40000100800 */
[----:B------:R-:W-:Y:S02]  /*0940*/  ISETP.GT.U32.AND P1, PT, R7, R0, PT ;  /* 0x000000000700720c */ /* 0x000fe40003f24070 */
[----:B------:R-:W-:Y:S04]  /*0950*/  STL [R1+0x3d0], RZ ;  /* 0x0003d0ff01007387 */ /* 0x000fe80000100800 */
[----:B------:R-:W-:Y:S04]  /*0960*/  STL [R1+0x3d4], RZ ;  /* 0x0003d4ff01007387 */ /* 0x000fe80000100800 */
[----:B------:R-:W-:Y:S03]  /*0970*/  STL [R1+0x3d8], RZ ;  /* 0x0003d8ff01007387 */ /* 0x000fe60000100800 */
        /* <DEDUP_REMOVED lines=8> */
[----:B------:R-:W-:-:S03]  /*0a00*/  ISETP.GE.AND P2, PT, R0, RZ, PT ;  /* 0x000000ff0000720c */ /* 0x000fc60003f46270 */
[----:B------:R-:W-:Y:S04]  /*0a10*/  STL [R1+0x3e8], RZ ;  /* 0x0003e8ff01007387 */ /* 0x000fe80000100800 */
[----:B------:R-:W-:Y:S01]  /*0a20*/  @P0 VIADD R3, R3, 0x1 ;  /* 0x0000000103030836 */ /* 0x000fe20000000000 */
[----:B------:R-:W-:Y:S04]  /*0a30*/  STL [R1+0x3ec], RZ ;  /* 0x0003ecff01007387 */ /* 0x000fe80000100800 */
[----:B------:R-:W-:Y:S01]  /*0a40*/  STL [R1+0x3f0], RZ ;  /* 0x0003f0ff01007387 */ /* 0x000fe20000100800 */
[----:B------:R-:W-:Y:S01]  /*0a50*/  @!P2 IMAD.MOV R3, RZ, RZ, -R3 ;  /* 0x000000ffff03a224 */ /* 0x000fe200078e0a03 */
[----:B------:R-:W-:-:S02]  /*0a60*/  @!P1 LOP3.LUT R3, RZ, R9, RZ, 0x33, !PT ;  /* 0x00000009ff039212 */ /* 0x000fc400078e33ff */
[----:B------:R-:W-:Y:S03]  /*0a70*/  STL [R1+0x3f4], RZ ;  /* 0x0003f4ff01007387 */ /* 0x000fe60000100800 */
[----:B------:R-:W-:Y:S01]  /*0a80*/  IMAD.MOV R0, RZ, RZ, -R3 ;  /* 0x000000ffff007224 */ /* 0x000fe200078e0a03 */
[----:B------:R-:W-:Y:S01]  /*0a90*/  STL [R1+0x3f8], RZ ;  /* 0x0003f8ff01007387 */ /* 0x000fe20000100800 */
[----:B------:R-:W-:Y:S02]  /*0aa0*/  IMAD.SHL.U32 R3, R3, 0x80, RZ ;  /* 0x0000008003037824 */ /* 0x000fe400078e00ff */
[----:B------:R-:W-:Y:S01]  /*0ab0*/  IMAD R0, R9, R0, R8 ;  /* 0x0000000009007224 */ /* 0x000fe200078e0208 */
[----:B------:R-:W-:Y:S01]  /*0ac0*/  STL [R1+0x3fc], RZ ;  /* 0x0003fcff01007387 */ /* 0x000fe20000100800 */
[C---:B0-----:R-:W-:Y:S01]  /*0ad0*/  VIADD R53, R3.reuse, 0x1 ;  /* 0x0000000103357836 */ /* 0x041fe20000000000 */
[----:B------:R-:W-:Y:S01]  /*0ae0*/  CS2R R8, SRZ ;  /* 0x0000000000087805 */ /* 0x000fe2000001ff00 */
[C---:B------:R-:W-:Y:S01]  /*0af0*/  VIADD R55, R3.reuse, 0x2 ;  /* 0x0000000203377836 */ /* 0x040fe20000000000 */
[----:B------:R-:W-:Y:S01]  /*0b00*/  STL [R1+0x410], RZ ;  /* 0x000410ff01007387 */ /* 0x000fe20000100800 */
[----:B------:R-:W-:-:S02]  /*0b10*/  VIADD R54, R3, 0x3 ;  /* 0x0000000303367836 */ /* 0x000fc40000000000 */
[----:B------:R-:W-:Y:S01]  /*0b20*/  IMAD.IADD R0, R6, 0x1, R0 ;  /* 0x0000000106007824 */ /* 0x000fe200078e0200 */
[----:B------:R-:W-:Y:S01]  /*0b30*/  STL [R1+0x414], RZ ;  /* 0x000414ff01007387 */ /* 0x000fe20000100800 */
[----:B------:R-:W-:Y:S01]  /*0b40*/  CS2R R6, SRZ ;  /* 0x0000000000067805 */ /* 0x000fe2000001ff00 */
[C---:B------:R-:W-:Y:S02]  /*0b50*/  VIADD R61, R3.reuse, 0x7b ;  /* 0x0000007b033d7836 */ /* 0x040fe40000000000 */
[----:B------:R-:W-:Y:S01]  /*0b60*/  STL [R1+0x418], RZ ;  /* 0x000418ff01007387 */ /* 0x000fe20000100800 */
[----:B------:R-:W-:-:S03]  /*0b70*/  VIADD R60, R3, 0x7c ;  /* 0x0000007c033c7836 */ /* 0x000fc60000000000 */
[----:B------:R-:W-:Y:S04]  /*0b80*/  STL [R1+0x41c], RZ ;  /* 0x00041cff01007387 */ /* 0x000fe80000100800 */
[----:B------:R-:W-:Y:S04]  /*0b90*/  STL [R1+0x420], RZ ;  /* 0x000420ff01007387 */ /* 0x000fe80000100800 */
[----:B------:R-:W-:Y:S04]  /*0ba0*/  STL [R1+0x424], RZ ;  /* 0x000424ff01007387 */ /* 0x000fe80000100800 */
[----:B------:R-:W-:Y:S04]  /*0bb0*/  STL [R1+0x428], RZ ;  /* 0x000428ff01007387 */ /* 0x000fe80000100800 */
[----:B------:R-:W-:Y:S04]  /*0bc0*/  STL [R1+0x42c], RZ ;  /* 0x00042cff01007387 */ /* 0x000fe80000100800 */
[----:B------:R0:W-:Y:S04]  /*0bd0*/  STL [R1+0x2f8], R53 ;  /* 0x0002f83501007387 */ /* 0x0001e80000100800 */
[----:B------:R2:W-:Y:S04]  /*0be0*/  STL [R1+0x2f4], R55 ;  /* 0x0002f43701007387 */ /* 0x0005e80000100800 */
[----:B------:R3:W-:Y:S01]  /*0bf0*/  STL [R1+0x2f0], R54 ;  /* 0x0002f03601007387 */ /* 0x0007e20000100800 */
[----:B0-----:R-:W-:-:S02]  /*0c00*/  VIADD R53, R3, 0x4 ;  /* 0x0000000403357836 */ /* 0x001fc40000000000 */
[----:B--2---:R-:W-:-:S03]  /*0c10*/  VIADD R55, R3, 0x5 ;  /* 0x0000000503377836 */ /* 0x004fc60000000000 */
[----:B------:R0:W-:Y:S01]  /*0c20*/  STL [R1+0x2ec], R53 ;  /* 0x0002ec3501007387 */ /* 0x0001e20000100800 */
[----:B---3--:R-:W-:-:S03]  /*0c30*/  VIADD R54, R3, 0x6 ;  /* 0x0000000603367836 */ /* 0x008fc60000000000 */
[----:B------:R2:W-:Y:S04]  /*0c40*/  STL [R1+0x2e8], R55 ;  /* 0x0002e83701007387 */ /* 0x0005e80000100800 */
[----:B------:R3:W-:Y:S01]  /*0c50*/  STL [R1+0x2e4], R54 ;  /* 0x0002e43601007387 */ /* 0x0007e20000100800 */
[C---:B0-----:R-:W-:Y:S02]  /*0c60*/  VIADD R53, R3.reuse, 0x7 ;  /* 0x0000000703357836 */ /* 0x041fe40000000000 */
        /* <DEDUP_REMOVED lines=122> */
[C---:B------:R-:W-:Y:S02]  /*1410*/  VIADD R55, R3.reuse, 0x47 ;  /* 0x0000004703377836 */ /* 0x040fe40000000000 */
[----:B---3--:R-:W-:-:S05]  /*1420*/  VIADD R54, R3, 0x45 ;  /* 0x0000004503367836 */ /* 0x008fca0000000000 */
[----:B------:R2:W-:Y:S01]  /*1430*/  STL [R1+0x198], R54 ;  /* 0x0001983601007387 */ /* 0x0005e20000100800 */
[----:B0-----:R-:W-:-:S05]  /*1440*/  VIADD R53, R3, 0x46 ;  /* 0x0000004603357836 */ /* 0x001fca0000000000 */
[----:B------:R0:W-:Y:S01]  /*1450*/  STL [R1+0x194], R53 ;  /* 0x0001943501007387 */ /* 0x0001e20000100800 */
[----:B--2---:R-:W-:-:S03]  /*1460*/  VIADD R54, R3, 0x48 ;  /* 0x0000004803367836 */ /* 0x004fc60000000000 */
[----:B------:R2:W-:Y:S04]  /*1470*/  STL [R1+0x190], R55 ;  /* 0x0001903701007387 */ /* 0x0005e80000100800 */
[----:B------:R3:W-:Y:S01]  /*1480*/  STL [R1+0xec], R54 ;  /* 0x0000ec3601007387 */ /* 0x0007e20000100800 */
[C---:B0-----:R-:W-:Y:S02]  /*1490*/  VIADD R53, R3.reuse, 0x49 ;  /* 0x0000004903357836 */ /* 0x041fe40000000000 */
[C---:B------:R-:W-:Y:S02]  /*14a0*/  VIADD R53, R3.reuse, 0x4c ;  /* 0x0000004c03357836 */ /* 0x040fe40000000000 */
[C---:B--2---:R-:W-:Y:S02]  /*14b0*/  VIADD R55, R3.reuse, 0x4a ;  /* 0x0000004a03377836 */ /* 0x044fe40000000000 */
[----:B------:R-:W-:-:S02]  /*14c0*/  VIADD R55, R3, 0x4d ;  /* 0x0000004d03377836 */ /* 0x000fc40000000000 */
[C---:B---3--:R-:W-:Y:S02]  /*14d0*/  VIADD R54, R3.reuse, 0x4b ;  /* 0x0000004b03367836 */ /* 0x048fe40000000000 */
[C---:B------:R-:W-:Y:S02]  /*14e0*/  VIADD R55, R3.reuse, 0x50 ;  /* 0x0000005003377836 */ /* 0x040fe40000000000 */
[C---:B------:R-:W-:Y:S01]  /*14f0*/  VIADD R53, R3.reuse, 0x4f ;  /* 0x0000004f03357836 */ /* 0x040fe20000000000 */
[----:B------:R0:W-:Y:S01]  /*1500*/  STL [R1+0xdc], R54 ;  /* 0x0000dc3601007387 */ /* 0x0001e20000100800 */
[C---:B------:R-:W-:Y:S02]  /*1510*/  VIADD R53, R3.reuse, 0x52 ;  /* 0x0000005203357836 */ /* 0x040fe40000000000 */
[C---:B------:R-:W-:Y:S02]  /*1520*/  VIADD R53, R3.reuse, 0x55 ;  /* 0x0000005503357836 */ /* 0x040fe40000000000 */
[----:B------:R-:W-:-:S02]  /*1530*/  VIADD R53, R3, 0x58 ;  /* 0x0000005803357836 */ /* 0x000fc40000000000 */
[----:B0-----:R-:W-:-:S05]  /*1540*/  VIADD R54, R3, 0x4e ;  /* 0x0000004e03367836 */ /* 0x001fca0000000000 */
[----:B------:R0:W-:Y:S04]  /*1550*/  STL [R1+0xd0], R54 ;  /* 0x0000d03601007387 */ /* 0x0001e80000100800 */
[----:B------:R2:W-:Y:S01]  /*1560*/  STL [R1+0xc8], R55 ;  /* 0x0000c83701007387 */ /* 0x0005e20000100800 */
[C---:B0-----:R-:W-:Y:S02]  /*1570*/  VIADD R54, R3.reuse, 0x51 ;  /* 0x0000005103367836 */ /* 0x041fe40000000000 */
[C---:B------:R-:W-:Y:S02]  /*1580*/  VIADD R54, R3.reuse, 0x54 ;  /* 0x0000005403367836 */ /* 0x040fe40000000000 */
[----:B--2---:R-:W-:-:S05]  /*1590*/  VIADD R55, R3, 0x53 ;  /* 0x0000005303377836 */ /* 0x004fca0000000000 */
[----:B------:R0:W-:Y:S04]  /*15a0*/  STL [R1+0xbc], R55 ;  /* 0x0000bc3701007387 */ /* 0x0001e80000100800 */
[----:B------:R2:W-:Y:S01]  /*15b0*/  STL [R1+0xb8], R54 ;  /* 0x0000b83601007387 */ /* 0x0005e20000100800 */
[C---:B0-----:R-:W-:Y:S02]  /*15c0*/  VIADD R55, R3.reuse, 0x56 ;  /* 0x0000005603377836 */ /* 0x041fe40000000000 */
[C---:B------:R-:W-:Y:S02]  /*15d0*/  VIADD R55, R3.reuse, 0x59 ;  /* 0x0000005903377836 */ /* 0x040fe40000000000 */
[C---:B--2---:R-:W-:Y:S02]  /*15e0*/  VIADD R54, R3.reuse, 0x57 ;  /* 0x0000005703367836 */ /* 0x044fe40000000000 */
[----:B------:R-:W-:-:S02]  /*15f0*/  VIADD R55, R3, 0x5c ;  /* 0x0000005c03377836 */ /* 0x000fc40000000000 */
[C---:B------:R-:W-:Y:S01]  /*1600*/  VIADD R55, R3.reuse, 0x5f ;  /* 0x0000005f03377836 */ /* 0x040fe20000000000 */
[----:B------:R0:W-:Y:S01]  /*1610*/  STL [R1+0xac], R54 ;  /* 0x0000ac3601007387 */ /* 0x0001e20000100800 */
[----:B------:R-:W-:-:S03]  /*1620*/  VIADD R55, R3, 0x62 ;  /* 0x0000006203377836 */ /* 0x000fc60000000000 */
[----:B------:R2:W-:Y:S01]  /*1630*/  STL [R1+0xa8], R53 ;  /* 0x0000a83501007387 */ /* 0x0005e20000100800 */
[C---:B0-----:R-:W-:Y:S02]  /*1640*/  VIADD R54, R3.reuse, 0x5a ;  /* 0x0000005a03367836 */ /* 0x041fe40000000000 */
[C---:B------:R-:W-:Y:S02]  /*1650*/  VIADD R54, R3.reuse, 0x5d ;  /* 0x0000005d03367836 */ /* 0x040fe40000000000 */
[C---:B--2---:R-:W-:Y:S02]  /*1660*/  VIADD R53, R3.reuse, 0x5b ;  /* 0x0000005b03357836 */ /* 0x044fe40000000000 */
[C---:B------:R-:W-:Y:S02]  /*1670*/  VIADD R54, R3.reuse, 0x60 ;  /* 0x0000006003367836 */ /* 0x040fe40000000000 */
[C---:B------:R-:W-:Y:S01]  /*1680*/  VIADD R54, R3.reuse, 0x63 ;  /* 0x0000006303367836 */ /* 0x040fe20000000000 */
[----:B------:R0:W-:Y:S04]  /*1690*/  STL [R1+0x9c], R53 ;  /* 0x00009c3501007387 */ /* 0x0001e80000100800 */
[----:B------:R2:W-:Y:S04]  /*16a0*/  STL [R1+0x80], R55 ;  /* 0x0000803701007387 */ /* 0x0005e80000100800 */
[----:B------:R3:W-:Y:S01]  /*16b0*/  STL [R1+0x7c], R54 ;  /* 0x00007c3601007387 */ /* 0x0007e20000100800 */
[----:B0-----:R-:W-:-:S02]  /*16c0*/  VIADD R53, R3, 0x5e ;  /* 0x0000005e03357836 */ /* 0x001fc40000000000 */
[C---:B------:R-:W-:Y:S02]  /*16d0*/  VIADD R53, R3.reuse, 0x61 ;  /* 0x0000006103357836 */ /* 0x040fe40000000000 */
[C---:B--2---:R-:W-:Y:S02]  /*16e0*/  VIADD R55, R3.reuse, 0x65 ;  /* 0x0000006503377836 */ /* 0x044fe40000000000 */
[C---:B------:R-:W-:Y:S02]  /*16f0*/  VIADD R53, R3.reuse, 0x64 ;  /* 0x0000006403357836 */ /* 0x040fe40000000000 */
[C---:B---3--:R-:W-:Y:S01]  /*1700*/  VIADD R54, R3.reuse, 0x66 ;  /* 0x0000006603367836 */ /* 0x048fe20000000000 */
[----:B------:R0:W-:Y:S01]  /*1710*/  STL [R1+0x74], R55 ;  /* 0x0000743701007387 */ /* 0x0001e20000100800 */
[C---:B------:R-:W-:Y:S02]  /*1720*/  VIADD R54, R3.reuse, 0x69 ;  /* 0x0000006903367836 */ /* 0x040fe40000000000 */
[----:B------:R-:W-:-:S02]  /*1730*/  VIADD R53, R3, 0x67 ;  /* 0x0000006703357836 */ /* 0x000fc40000000000 */
[C---:B------:R-:W-:Y:S02]  /*1740*/  VIADD R53, R3.reuse, 0x6a ;  /* 0x0000006a03357836 */ /* 0x040fe40000000000 */
[----:B------:R-:W-:Y:S02]  /*1750*/  IMAD R53, R0, 0x40, R2 ;  /* 0x0000004000357824 */ /* 0x000fe400078e0202 */
[C---:B------:R-:W-:Y:S02]  /*1760*/  VIADD R2, R3.reuse, 0x6f ;  /* 0x0000006f03027836 */ /* 0x040fe40000000000 */
[C---:B0-----:R-:W-:Y:S02]  /*1770*/  VIADD R55, R3.reuse, 0x68 ;  /* 0x0000006803377836 */ /* 0x041fe40000000000 */
[----:B------:R-:W-:-:S03]  /*1780*/  VIADD R0, R3, 0x6d ;  /* 0x0000006d03007836 */ /* 0x000fc60000000000 */
[----:B------:R0:W-:Y:S04]  /*1790*/  STL [R1+0x68], R55 ;  /* 0x0000683701007387 */ /* 0x0001e80000100800 */
[----:B------:R2:W-:Y:S01]  /*17a0*/  STL [R1+0x64], R54 ;  /* 0x0000643601007387 */ /* 0x0005e20000100800 */
[C---:B0-----:R-:W-:Y:S02]  /*17b0*/  VIADD R55, R3.reuse, 0x6b ;  /* 0x0000006b03377836 */ /* 0x041fe40000000000 */
[----:B--2---:R-:W-:-:S03]  /*17c0*/  VIADD R54, R3, 0x6c ;  /* 0x0000006c03367836 */ /* 0x004fc60000000000 */
[----:B------:R0:W-:Y:S04]  /*17d0*/  STL [R1+0x3c], R55 ;  /* 0x00003c3701007387 */ /* 0x0001e80000100800 */
[----:B------:R2:W-:Y:S04]  /*17e0*/  STL [R1+0x38], R54 ;  /* 0x0000383601007387 */ /* 0x0005e80000100800 */
[----:B------:R3:W-:Y:S01]  /*17f0*/  STL [R1+0x458], R53 ;  /* 0x0004583501007387 */ /* 0x0007e20000100800 */
[C---:B0-----:R-:W-:Y:S02]  /*1800*/  VIADD R55, R3.reuse, 0x72 ;  /* 0x0000007203377836 */ /* 0x041fe40000000000 */
[----:B------:R-:W-:-:S02]  /*1810*/  VIADD R55, R3, 0x75 ;  /* 0x0000007503377836 */ /* 0x000fc40000000000 */
[C---:B--2---:R-:W-:Y:S02]  /*1820*/  VIADD R54, R3.reuse, 0x6e ;  /* 0x0000006e03367836 */ /* 0x044fe40000000000 */
[----:B------:R-:W-:Y:S02]  /*1830*/  VIADD R55, R3, 0x78 ;  /* 0x0000007803377836 */ /* 0x000fe40000000000 */
[----:B---3--:R-:W-:Y:S01]  /*1840*/  VIADD R53, R53, 0x20 ;  /* 0x0000002035357836 */ /* 0x008fe20000000000 */
[----:B------:R0:W-:Y:S04]  /*1850*/  STL [R1+0x30], R54 ;  /* 0x0000303601007387 */ /* 0x0001e80000100800 */
[----:B------:R2:W-:Y:S04]  /*1860*/  STL [R1+0x2c], R2 ;  /* 0x00002c0201007387 */ /* 0x0005e80000100800 */
[----:B------:R3:W-:Y:S01]  /*1870*/  STL [R1+0x8], R55 ;  /* 0x0000083701007387 */ /* 0x0007e20000100800 */
[----:B0-----:R-:W-:-:S02]  /*1880*/  VIADD R54, R3, 0x70 ;  /* 0x0000007003367836 */ /* 0x001fc40000000000 */
[C---:B------:R-:W-:Y:S02]  /*1890*/  VIADD R54, R3.reuse, 0x73 ;  /* 0x0000007303367836 */ /* 0x040fe40000000000 */
[C---:B------:R-:W-:Y:S02]  /*18a0*/  VIADD R54, R3.reuse, 0x76 ;  /* 0x0000007603367836 */ /* 0x040fe40000000000 */
[C---:B------:R-:W-:Y:S02]  /*18b0*/  VIADD R54, R3.reuse, 0x79 ;  /* 0x0000007903367836 */ /* 0x040fe40000000000 */
[C---:B--2---:R-:W-:Y:S02]  /*18c0*/  VIADD R2, R3.reuse, 0x71 ;  /* 0x0000007103027836 */ /* 0x044fe40000000000 */
[C---:B------:R-:W-:Y:S01]  /*18d0*/  VIADD R2, R3.reuse, 0x74 ;  /* 0x0000007403027836 */ /* 0x040fe20000000000 */
[----:B------:R0:W-:Y:S01]  /*18e0*/  STL [R1+0x4], R54 ;  /* 0x0000043601007387 */ /* 0x0001e20000100800 */
[----:B------:R-:W-:-:S02]  /*18f0*/  VIADD R2, R3, 0x77 ;  /* 0x0000007703027836 */ /* 0x000fc40000000000 */
[C---:B------:R-:W-:Y:S01]  /*1900*/  VIADD R2, R3.reuse, 0x7a ;  /* 0x0000007a03027836 */ /* 0x040fe20000000000 */
[----:B------:R2:W-:Y:S01]  /*1910*/  STL [R1+0x45c], R53 ;  /* 0x00045c3501007387 */ /* 0x0005e20000100800 */
[C---:B---3--:R-:W-:Y:S02]  /*1920*/  VIADD R55, R3.reuse, 0x7d ;  /* 0x0000007d03377836 */ /* 0x048fe40000000000 */
[C---:B------:R-:W-:Y:S02]  /*1930*/  VIADD R2, R3.reuse, 0x7f ;  /* 0x0000007f03027836 */ /* 0x040fe40000000000 */
[----:B0-----:R-:W-:Y:S01]  /*1940*/  VIADD R54, R3, 0x7e ;  /* 0x0000007e03367836 */ /* 0x001fe20000000000 */
[----:B--2---:R0:W5:Y:S01]  /*1950*/  LDL.LU R53, [R1+0xb1c] ;  /* 0x000b1c0001357983 */ /* 0x0041620000300800 */
[----:B-1----:R-:W-:Y:S05]  /*1960*/  BRA.U !UP0, `(.L_x_0) ;  /* 0x0000020508987547 */ /* 0x002fea000b800000 */
[----:B------:R-:W2:Y:S04]  /*1970*/  LDL R56, [R1+0x45c] ;  /* 0x00045c0001387983 */ /* 0x000ea80000100800 */
[----:B------:R-:W3:Y:S01]  /*1980*/  LDL R57, [R1+0x458] ;  /* 0x0004580001397983 */ /* 0x000ee20000100800 */
[----:B------:R-:W-:Y:S01]  /*1990*/  IMAD.MOV.U32 R30, RZ, RZ, R0 ;  /* 0x000000ffff1e7224 */ /* 0x000fe200078e0000 */
[----:B------:R-:W-:Y:S01]  /*19a0*/  IABS R6, R52 ;  /* 0x0000003400067213 */ /* 0x000fe20000000000 */
[----:B------:R-:W-:Y:S01]  /*19b0*/  IMAD.MOV.U32 R12, RZ, RZ, RZ ;  /* 0x000000ffff0c7224 */ /* 0x000fe200078e00ff */
[----:B------:R-:W4:Y:S01]  /*19c0*/  LDL.LU R43, [R1+0x4] ;  /* 0x00000400012b7983 */ /* 0x000f220000300800 */
[----:B-----5:R-:W-:Y:S01]  /*19d0*/  IABS R0, R53 ;  /* 0x0000003500007213 */ /* 0x020fe20000000000 */
[----:B------:R-:W1:Y:S01]  /*19e0*/  I2F.RP R4, R6 ;  /* 0x0000000600047306 */ /* 0x000e620000209400 */
[----:B------:R-:W-:Y:S01]  /*19f0*/  IABS R7, R3 ;  /* 0x0000000300077213 */ /* 0x000fe20000000000 */
[C---:B------:R-:W-:Y:S01]  /*1a00*/  VIADD R14, R3.reuse, 0x75 ;  /* 0x00000075030e7836 */ /* 0x040fe20000000000 */
[----:B------:R-:W-:Y:S01]  /*1a10*/  ISETP.GE.AND P5, PT, R2, RZ, PT ;  /* 0x000000ff0200720c */ /* 0x000fe20003fa6270 */
[C---:B------:R-:W-:Y:S01]  /*1a20*/  VIADD R58, R3.reuse, 0x77 ;  /* 0x00000077033a7836 */ /* 0x040fe20000000000 */
[----:B------:R-:W-:Y:S01]  /*1a30*/  IABS R8, R2 ;  /* 0x0000000200087213 */ /* 0x000fe20000000000 */
[----:B------:R-:W-:Y:S01]  /*1a40*/  IMAD.MOV.U32 R36, RZ, RZ, R14 ;  /* 0x000000ffff247224 */ /* 0x000fe200078e000e */
[----:B------:R-:W4:Y:S01]  /*1a50*/  LDL.LU R45, [R1+0x8] ;  /* 0x00000800012d7983 */ /* 0x000f220000300800 */
[----:B------:R-:W0:Y:S01]  /*1a60*/  I2F.RP R5, R0 ;  /* 0x0000000000057306 */ /* 0x000e220000209400 */
[----:B------:R-:W-:-:S02]  /*1a70*/  VIADD R40, R3, 0x7a ;  /* 0x0000007a03287836 */ /* 0x000fc40000000000 */
[C---:B------:R-:W-:Y:S02]  /*1a80*/  VIADD R50, R3.reuse, 0x73 ;  /* 0x0000007303327836 */ /* 0x040fe40000000000 */
[C---:B------:R-:W-:Y:S02]  /*1a90*/  VIADD R19, R3.reuse, 0x59 ;  /* 0x0000005903137836 */ /* 0x040fe40000000000 */
[C---:B------:R-:W-:Y:S01]  /*1aa0*/  VIADD R16, R3.reuse, 0x74 ;  /* 0x0000007403107836 */ /* 0x040fe20000000000 */
[----:B-1----:R-:W1:Y:S01]  /*1ab0*/  MUFU.RCP R4, R4 ;  /* 0x0000000400047308 */ /* 0x002e620000001000 */
[----:B------:R-:W-:Y:S02]  /*1ac0*/  IMAD.MOV.U32 R46, RZ, RZ, R58 ;  /* 0x000000ffff2e7224 */ /* 0x000fe400078e003a */
[C---:B------:R-:W-:Y:S02]  /*1ad0*/  VIADD R17, R3.reuse, 0x66 ;  /* 0x0000006603117836 */ /* 0x040fe40000000000 */
[----:B------:R-:W-:-:S02]  /*1ae0*/  VIADD R15, R3, 0x55 ;  /* 0x00000055030f7836 */ /* 0x000fc40000000000 */
[C---:B------:R-:W-:Y:S01]  /*1af0*/  VIADD R51, R3.reuse, 0x4c ;  /* 0x0000004c03337836 */ /* 0x040fe20000000000 */
[----:B0-----:R-:W0:Y:S01]  /*1b00*/  MUFU.RCP R5, R5 ;  /* 0x0000000500057308 */ /* 0x001e220000001000 */
[----:B------:R-:W-:Y:S02]  /*1b10*/  IMAD.MOV.U32 R29, RZ, RZ, R50 ;  /* 0x000000ffff1d7224 */ /* 0x000fe400078e0032 */
[C---:B------:R-:W-:Y:S02]  /*1b20*/  VIADD R59, R3.reuse, 0x60 ;  /* 0x00000060033b7836 */ /* 0x040fe40000000000 */
[----:B------:R-:W-:Y:S01]  /*1b30*/  VIADD R18, R3, 0x61 ;  /* 0x0000006103127836 */ /* 0x000fe20000000000 */
[----:B------:R-:W-:Y:S01]  /*1b40*/  ISETP.GE.AND P0, PT, R54, RZ, PT ;  /* 0x000000ff3600720c */ /* 0x000fe20003f06270 */
[----:B------:R-:W-:Y:S01]  /*1b50*/  IMAD.MOV.U32 R33, RZ, RZ, R19 ;  /* 0x000000ffff217224 */ /* 0x000fe200078e0013 */
[----:B------:R-:W-:Y:S01]  /*1b60*/  ISETP.GE.AND P4, PT, R55, RZ, PT ;  /* 0x000000ff3700720c */ /* 0x000fe20003f86270 */
[----:B-1----:R-:W-:Y:S01]  /*1b70*/  VIADD R4, R4, 0xffffffe ;  /* 0x0ffffffe04047836 */ /* 0x002fe20000000000 */
[----:B------:R-:W1:Y:S01]  /*1b80*/  LDCU UR6, c[0x0][0x3ac] ;  /* 0x00007580ff0677ac */ /* 0x000e620008000800 */
[----:B------:R-:W-:-:S02]  /*1b90*/  VIADD R58, R3, 0x5c ;  /* 0x0000005c033a7836 */ /* 0x000fc40000000000 */
[C---:B------:R-:W-:Y:S01]  /*1ba0*/  VIADD R50, R3.reuse, 0x56 ;  /* 0x0000005603327836 */ /* 0x040fe20000000000 */
[----:B------:R-:W1:Y:S01]  /*1bb0*/  LDCU.64 UR10, c[0x0][0x388] ;  /* 0x00007100ff0a77ac */ /* 0x000e620008000a00 */
[----:B------:R-:W-:Y:S02]  /*1bc0*/  VIADD R19, R3, 0x70 ;  /* 0x0000007003137836 */ /* 0x000fe40000000000 */
[----:B0-----:R-:W-:Y:S01]  /*1bd0*/  VIADD R5, R5, 0xffffffe ;  /* 0x0ffffffe05057836 */ /* 0x001fe20000000000 */
[----:B------:R-:W0:Y:S01]  /*1be0*/  LDCU UR12, c[0x0][0x3a4] ;  /* 0x00007480ff0c77ac */ /* 0x000e220008000800 */
[----:B------:R-:W-:Y:S02]  /*1bf0*/  IMAD.MOV.U32 R38, RZ, RZ, R16 ;  /* 0x000000ffff267224 */ /* 0x000fe400078e0010 */
[----:B------:R-:W0:Y:S01]  /*1c00*/  F2I.FTZ.U32.TRUNC.NTZ R13, R5 ;  /* 0x00000005000d7305 */ /* 0x000e22000021f000 */
[----:B------:R-:W-:Y:S01]  /*1c10*/  IMAD.MOV.U32 R21, RZ, RZ, R17 ;  /* 0x000000ffff157224 */ /* 0x000fe200078e0011 */
[----:B------:R-:W1:Y:S01]  /*1c20*/  LDCU.64 UR14, c[0x0][0x380] ;  /* 0x00007000ff0e77ac */ /* 0x000e620008000a00 */
[----:B------:R-:W-:-:S02]  /*1c30*/  VIADD R16, R3, 0x72 ;  /* 0x0000007203107836 */ /* 0x000fc40000000000 */
[----:B------:R-:W-:Y:S01]  /*1c40*/  IMAD.MOV.U32 R24, RZ, RZ, R58 ;  /* 0x000000ffff187224 */ /* 0x000fe200078e003a */
[----:B------:R-:W1:Y:S01]  /*1c50*/  LDCU UR7, c[0x0][0x3b0] ;  /* 0x00007600ff0777ac */ /* 0x000e620008000800 */
[----:B------:R-:W-:Y:S01]  /*1c60*/  IMAD.MOV.U32 R27, RZ, RZ, R50 ;  /* 0x000000ffff1b7224 */ /* 0x000fe200078e0032 */
[----:B------:R0:W1:Y:S01]  /*1c70*/  F2I.FTZ.U32.TRUNC.NTZ R5, R4 ;  /* 0x0000000400057305 */ /* 0x000062000021f000 */
[----:B------:R-:W-:Y:S02]  /*1c80*/  IMAD.MOV.U32 R25, RZ, RZ, R19 ;  /* 0x000000ffff197224 */ /* 0x000fe400078e0013 */
[C---:B------:R-:W-:Y:S02]  /*1c90*/  VIADD R17, R3.reuse, 0x76 ;  /* 0x0000007603117836 */ /* 0x040fe40000000000 */
[C---:B------:R-:W-:Y:S02]  /*1ca0*/  VIADD R58, R3.reuse, 0x71 ;  /* 0x00000071033a7836 */ /* 0x040fe40000000000 */
[----:B------:R-:W-:-:S02]  /*1cb0*/  VIADD R50, R3, 0x5d ;  /* 0x0000005d03327836 */ /* 0x000fc40000000000 */
[----:B0-----:R-:W-:Y:S02]  /*1cc0*/  IMAD.MOV R4, RZ, RZ, -R13 ;  /* 0x000000ffff047224 */ /* 0x001fe400078e0a0d */
[----:B------:R-:W-:Y:S02]  /*1cd0*/  VIADD R19, R3, 0x67 ;  /* 0x0000006703137836 */ /* 0x000fe40000000000 */
[----:B------:R-:W-:Y:S02]  /*1ce0*/  IMAD R4, R4, R0, RZ ;  /* 0x0000000004047224 */ /* 0x000fe400078e02ff */
[----:B-1----:R-:W-:Y:S02]  /*1cf0*/  IMAD.MOV R11, RZ, RZ, -R5 ;  /* 0x000000ffff0b7224 */ /* 0x002fe400078e0a05 */
[----:B------:R-:W-:-:S04]  /*1d00*/  IMAD.HI.U32 R12, R13, R4, R12 ;  /* 0x000000040d0c7227 */ /* 0x000fc800078e000c */
[----:B------:R-:W-:Y:S02]  /*1d10*/  IMAD.MOV.U32 R13, RZ, RZ, R7 ;  /* 0x000000ffff0d7224 */ /* 0x000fe400078e0007 */
[----:B------:R-:W-:Y:S02]  /*1d20*/  IMAD R11, R11, R6, RZ ;  /* 0x000000060b0b7224 */ /* 0x000fe400078e02ff */
[----:B------:R-:W-:-:S04]  /*1d30*/  IMAD.HI.U32 R2, R12, R13, RZ ;  /* 0x0000000d0c027227 */ /* 0x000fc800078e00ff */
[----:B------:R-:W-:Y:S02]  /*1d40*/  IMAD.MOV.U32 R4, RZ, RZ, RZ ;  /* 0x000000ffff047224 */ /* 0x000fe400078e00ff */
[----:B------:R-:W-:Y:S02]  /*1d50*/  IMAD.MOV R2, RZ, RZ, -R2 ;  /* 0x000000ffff027224 */ /* 0x000fe400078e0a02 */
[----:B------:R-:W-:-:S04]  /*1d60*/  IMAD.HI.U32 R11, R5, R11, R4 ;  /* 0x0000000b050b7227 */ /* 0x000fc800078e0004 */
[C---:B------:R-:W-:Y:S02]  /*1d70*/  IMAD R2, R0.reuse, R2, R13 ;  /* 0x0000000200027224 */ /* 0x040fe400078e020d */
[----:B------:R-:W-:Y:S02]  /*1d80*/  IMAD.MOV.U32 R20, RZ, RZ, R15 ;  /* 0x000000ffff147224 */ /* 0x000fe400078e000f */
[----:B------:R-:W-:Y:S01]  /*1d90*/  IMAD.MOV.U32 R31, RZ, RZ, R16 ;  /* 0x000000ffff1f7224 */ /* 0x000fe200078e0010 */
[----:B------:R-:W-:Y:S01]  /*1da0*/  ISETP.GT.U32.AND P2, PT, R0, R2, PT ;  /* 0x000000020000720c */ /* 0x000fe20003f44070 */
[----:B------:R-:W-:Y:S01]  /*1db0*/  IMAD.MOV.U32 R37, RZ, RZ, R17 ;  /* 0x000000ffff257224 */ /* 0x000fe200078e0011 */
[----:B------:R-:W-:Y:S01]  /*1dc0*/  IABS R7, R54 ;  /* 0x0000003600077213 */ /* 0x000fe20000000000 */
[----:B------:R-:W-:Y:S01]  /*1dd0*/  IMAD.HI.U32 R10, R12, R8, RZ ;  /* 0x000000080c0a7227 */ /* 0x000fe200078e00ff */
[----:B------:R0:W-:Y:S03]  /*1de0*/  STL [R1+0xb1c], R3 ;  /* 0x000b1c0301007387 */ /* 0x0001e60000100800 */
[----:B------:R-:W-:-:S02]  /*1df0*/  IMAD.MOV.U32 R49, RZ, RZ, R51 ;  /* 0x000000ffff317224 */ /* 0x000fc400078e0033 */
[----:B------:R-:W-:Y:S02]  /*1e00*/  IMAD.MOV.U32 R39, RZ, RZ, R58 ;  /* 0x000000ffff277224 */ /* 0x000fe400078e003a */
[----:B------:R-:W-:Y:S02]  /*1e10*/  IMAD.MOV.U32 R23, RZ, RZ, R50 ;  /* 0x000000ffff177224 */ /* 0x000fe400078e0032 */
[----:B------:R-:W-:Y:S02]  /*1e20*/  @!P2 IMAD.IADD R2, R2, 0x1, -R0 ;  /* 0x000000010202a824 */ /* 0x000fe400078e0a00 */
[----:B------:R-:W-:-:S03]  /*1e30*/  IMAD.HI.U32 R9, R12, R7, RZ ;  /* 0x000000070c097227 */ /* 0x000fc600078e00ff */
[C---:B------:R-:W-:Y:S01]  /*1e40*/  ISETP.GT.U32.AND P3, PT, R0.reuse, R2, PT ;  /* 0x000000020000720c */ /* 0x040fe20003f64070 */
[----:B------:R-:W-:Y:S01]  /*1e50*/  IMAD.MOV R10, RZ, RZ, -R10 ;  /* 0x000000ffff0a7224 */ /* 0x000fe200078e0a0a */
[C---:B------:R-:W-:Y:S01]  /*1e60*/  ISETP.GE.AND P2, PT, R3.reuse, RZ, PT ;  /* 0x000000ff0300720c */ /* 0x040fe20003f46270 */
[----:B------:R-:W-:Y:S02]  /*1e70*/  IMAD.MOV R9, RZ, RZ, -R9 ;  /* 0x000000ffff097224 */ /* 0x000fe400078e0a09 */
[----:B------:R-:W-:Y:S02]  /*1e80*/  IMAD.MOV.U32 R32, RZ, RZ, R19 ;  /* 0x000000ffff207224 */ /* 0x000fe400078e0013 */
[----:B------:R-:W-:Y:S02]  /*1e90*/  IMAD R7, R0, R9, R7 ;  /* 0x0000000900077224 */ /* 0x000fe400078e0207 */
[C---:B------:R-:W-:Y:S02]  /*1ea0*/  VIADD R51, R3.reuse, 0x49 ;  /* 0x0000004903337836 */ /* 0x040fe40000000000 */
[----:B------:R-:W-:-:S02]  /*1eb0*/  VIADD R58, R3, 0x5a ;  /* 0x0000005a033a7836 */ /* 0x000fc40000000000 */
[----:B------:R-:W-:Y:S02]  /*1ec0*/  @!P3 IMAD.IADD R2, R2, 0x1, -R0 ;  /* 0x000000010202b824 */ /* 0x000fe400078e0a00 */
[C---:B------:R-:W-:Y:S02]  /*1ed0*/  IMAD R8, R0.reuse, R10, R8 ;  /* 0x0000000a00087224 */ /* 0x040fe400078e0208 */
[----:B------:R-:W-:Y:S02]  /*1ee0*/  IMAD.MOV.U32 R44, RZ, RZ, R2 ;  /* 0x000000ffff2c7224 */ /* 0x000fe400078e0002 */
[C---:B------:R-:W-:Y:S02]  /*1ef0*/  VIADD R50, R3.reuse, 0x4a ;  /* 0x0000004a03327836 */ /* 0x040fe40000000000 */
[----:B------:R-:W-:Y:S01]  /*1f00*/  @!P2 IMAD.MOV R44, RZ, RZ, -R44 ;  /* 0x000000ffff2ca224 */ /* 0x000fe200078e0a2c */
[C---:B------:R-:W-:Y:S01]  /*1f10*/  ISETP.GT.U32.AND P2, PT, R0.reuse, R7, PT ;  /* 0x000000070000720c */ /* 0x040fe20003f44070 */
[C---:B------:R-:W-:Y:S01]  /*1f20*/  VIADD R19, R3.reuse, 0x4d ;  /* 0x0000004d03137836 */ /* 0x040fe20000000000 */
[----:B------:R-:W-:Y:S01]  /*1f30*/  ISETP.GT.U32.AND P3, PT, R0, R8, PT ;  /* 0x000000080000720c */ /* 0x000fe20003f64070 */
[----:B------:R-:W-:Y:S01]  /*1f40*/  VIADD R17, R3, 0x64 ;  /* 0x0000006403117836 */ /* 0x000fe20000000000 */
[----:B------:R-:W-:Y:S01]  /*1f50*/  STL [R1+0x150], R44 ;  /* 0x0001502c01007387 */ /* 0x000fe20000100800 */
[----:B------:R-:W-:-:S08]  /*1f60*/  IMAD.MOV.U32 R47, RZ, RZ, R37 ;  /* 0x000000ffff2f7224 */ /* 0x000fd000078e0025 */
[--C-:B------:R-:W-:Y:S02]  /*1f70*/  @!P2 IMAD.IADD R7, R7, 0x1, -R0.reuse ;  /* 0x000000010707a824 */ /* 0x100fe400078e0a00 */
[----:B------:R-:W-:Y:S02]  /*1f80*/  @!P3 IMAD.IADD R8, R8, 0x1, -R0 ;  /* 0x000000010808b824 */ /* 0x000fe400078e0a00 */
[----:B--2---:R-:W-:Y:S02]  /*1f90*/  IMAD.MOV.U32 R41, RZ, RZ, R56 ;  /* 0x000000ffff297224 */ /* 0x004fe400078e0038 */
[----:B---3--:R-:W-:-:S03]  /*1fa0*/  IMAD.MOV.U32 R42, RZ, RZ, R57 ;  /* 0x000000ffff2a7224 */ /* 0x008fc600078e0039 */
[----:B------:R-:W-:Y:S01]  /*1fb0*/  IABS R5, R41 ;  /* 0x0000002900057213 */ /* 0x000fe20000000000 */
[C---:B------:R-:W-:Y:S01]  /*1fc0*/  VIADD R57, R3.reuse, 0x51 ;  /* 0x0000005103397836 */ /* 0x040fe20000000000 */
[----:B------:R-:W-:Y:S01]  /*1fd0*/  ISETP.GT.U32.AND P2, PT, R0, R8, PT ;  /* 0x000000080000720c */ /* 0x000fe20003f44070 */
[----:B------:R-:W-:Y:S01]  /*1fe0*/  VIADD R56, R3, 0x44 ;  /* 0x0000004403387836 */ /* 0x000fe20000000000 */
[----:B------:R-:W-:Y:S01]  /*1ff0*/  IABS R4, R42 ;  /* 0x0000002a00047213 */ /* 0x000fe20000000000 */
[----:B------:R-:W-:-:S04]  /*2000*/  IMAD.HI.U32 R14, R11, R5, RZ ;  /* 0x000000050b0e7227 */ /* 0x000fc800078e00ff */
[----:B------:R-:W-:-:S04]  /*2010*/  IMAD.HI.U32 R11, R11, R4, RZ ;  /* 0x000000040b0b7227 */ /* 0x000fc800078e00ff */
[----:B------:R-:W-:Y:S02]  /*2020*/  IMAD.MOV R13, RZ, RZ, -R14 ;  /* 0x000000ffff0d7224 */ /* 0x000fe400078e0a0e */
[----:B------:R-:W-:Y:S02]  /*2030*/  IMAD.MOV R11, RZ, RZ, -R11 ;  /* 0x000000ffff0b7224 */ /* 0x000fe400078e0a0b */
[C---:B------:R-:W-:Y:S02]  /*2040*/  IMAD R5, R6.reuse, R13, R5 ;  /* 0x0000000d06057224 */ /* 0x040fe400078e0205 */
[C---:B------:R-:W-:Y:S02]  /*2050*/  IMAD R4, R6.reuse, R11, R4 ;  /* 0x0000000b06047224 */ /* 0x040fe400078e0204 */
[----:B------:R-:W-:Y:S01]  /*2060*/  IMAD.MOV.U32 R48, RZ, RZ, R57 ;  /* 0x000000ffff307224 */ /* 0x000fe200078e0039 */
[C---:B------:R-:W-:Y:S01]  /*2070*/  ISETP.GT.U32.AND P1, PT, R6.reuse, R5, PT ;  /* 0x000000050600720c */ /* 0x040fe20003f24070 */
[----:B------:R-:W-:Y:S01]  /*2080*/  VIADD R57, R3, 0x52 ;  /* 0x0000005203397836 */ /* 0x000fe20000000000 */
[----:B------:R-:W-:Y:S01]  /*2090*/  ISETP.GT.U32.AND P6, PT, R6, R4, PT ;  /* 0x000000040600720c */ /* 0x000fe20003fc4070 */
[----:B------:R-:W-:Y:S01]  /*20a0*/  IMAD.MOV.U32 R34, RZ, RZ, R17 ;  /* 0x000000ffff227224 */ /* 0x000fe200078e0011 */
[----:B------:R-:W-:Y:S01]  /*20b0*/  IABS R13, R40 ;  /* 0x00000028000d7213 */ /* 0x000fe20000000000 */
[----:B------:R-:W-:-:S02]  /*20c0*/  IMAD.MOV.U32 R35, RZ, RZ, R57 ;  /* 0x000000ffff237224 */ /* 0x000fc400078e0039 */
[----:B------:R-:W-:-:S06]  /*20d0*/  VIADD R57, R3, 0x6a ;  /* 0x0000006a03397836 */ /* 0x000fcc0000000000 */
[--C-:B------:R-:W-:Y:S02]  /*20e0*/  @!P1 IMAD.IADD R5, R5, 0x1, -R6.reuse ;  /* 0x0000000105059824 */ /* 0x100fe400078e0a06 */
[----:B------:R-:W-:Y:S02]  /*20f0*/  @!P6 IMAD.IADD R4, R4, 0x1, -R6 ;  /* 0x000000010404e824 */ /* 0x000fe400078e0a06 */
[----:B------:R-:W-:Y:S01]  /*2100*/  IMAD.HI.U32 R10, R12, R13, RZ ;  /* 0x0000000d0c0a7227 */ /* 0x000fe200078e00ff */
[C---:B------:R-:W-:Y:S02]  /*2110*/  ISETP.GT.U32.AND P6, PT, R6.reuse, R5, PT ;  /* 0x000000050600720c */ /* 0x040fe40003fc4070 */
[----:B------:R-:W-:Y:S01]  /*2120*/  ISETP.GT.U32.AND P1, PT, R6, R4, PT ;  /* 0x000000040600720c */ /* 0x000fe20003f24070 */
[----:B------:R-:W-:Y:S02]  /*2130*/  IMAD.MOV.U32 R28, RZ, RZ, R57 ;  /* 0x000000ffff1c7224 */ /* 0x000fe400078e0039 */
[----:B------:R-:W-:Y:S01]  /*2140*/  IMAD.MOV R10, RZ, RZ, -R10 ;  /* 0x000000ffff0a7224 */ /* 0x000fe200078e0a0a */
[----:B------:R-:W-:Y:S01]  /*2150*/  IABS R14, R55 ;  /* 0x00000037000e7213 */ /* 0x000fe20000000000 */
[----:B------:R-:W-:-:S06]  /*2160*/  VIADD R57, R3, 0x5e ;  /* 0x0000005e03397836 */ /* 0x000fcc0000000000 */
[--C-:B------:R-:W-:Y:S01]  /*2170*/  @!P6 IMAD.IADD R5, R5, 0x1, -R6.reuse ;  /* 0x000000010505e824 */ /* 0x100fe200078e0a06 */
[----:B------:R-:W-:Y:S01]  /*2180*/  ISETP.GE.AND P6, PT, R41, RZ, PT ;  /* 0x000000ff2900720c */ /* 0x000fe20003fc6270 */
[----:B------:R-:W-:Y:S01]  /*2190*/  @!P1 IMAD.IADD R4, R4, 0x1, -R6 ;  /* 0x0000000104049824 */ /* 0x000fe200078e0a06 */
[----:B------:R-:W-:Y:S01]  /*21a0*/  ISETP.GE.AND P1, PT, R42, RZ, PT ;  /* 0x000000ff2a00720c */ /* 0x000fe20003f26270 */
[----:B------:R-:W-:Y:S01]  /*21b0*/  IMAD R13, R0, R10, R13 ;  /* 0x0000000a000d7224 */ /* 0x000fe200078e020d */
[----:B------:R-:W-:Y:S01]  /*21c0*/  IABS R11, R61 ;  /* 0x0000003d000b7213 */ /* 0x000fe20000000000 */
[----:B------:R-:W-:Y:S01]  /*21d0*/  IMAD.MOV.U32 R26, RZ, RZ, R57 ;  /* 0x000000ffff1a7224 */ /* 0x000fe200078e0039 */
[----:B------:R-:W-:Y:S01]  /*21e0*/  ISETP.NE.AND P3, PT, R52, RZ, PT ;  /* 0x000000ff3400720c */ /* 0x000fe20003f65270 */
[----:B------:R-:W-:-:S06]  /*21f0*/  VIADD R57, R3, 0x4f ;  /* 0x0000004f03397836 */ /* 0x000fcc0000000000 */
[----:B------:R-:W-:Y:S01]  /*2200*/  @!P6 IMAD.MOV R5, RZ, RZ, -R5 ;  /* 0x000000ffff05e224 */ /* 0x000fe200078e0a05 */
[----:B------:R-:W-:Y:S01]  /*2210*/  ISETP.GT.U32.AND P6, PT, R0, R7, PT ;  /* 0x000000070000720c */ /* 0x000fe20003fc4070 */
[----:B------:R-:W-:Y:S01]  /*2220*/  IMAD.HI.U32 R15, R12, R14, RZ ;  /* 0x0000000e0c0f7227 */ /* 0x000fe200078e00ff */
[----:B------:R-:W-:-:S03]  /*2230*/  LOP3.LUT R52, RZ, R52, RZ, 0x33, !PT ;  /* 0x00000034ff347212 */ /* 0x000fc600078e33ff */
[----:B------:R-:W-:Y:S01]  /*2240*/  IMAD.HI.U32 R16, R12, R11, RZ ;  /* 0x0000000b0c107227 */ /* 0x000fe200078e00ff */
[----:B----4-:R-:W-:-:S03]  /*2250*/  IABS R6, R43 ;  /* 0x0000002b00067213 */ /* 0x010fc60000000000 */
[----:B------:R-:W-:Y:S02]  /*2260*/  IMAD.MOV.U32 R22, RZ, RZ, R57 ;  /* 0x000000ffff167224 */ /* 0x000fe400078e0039 */
[----:B------:R-:W-:Y:S02]  /*2270*/  VIADD R57, R3, 0x5f ;  /* 0x0000005f03397836 */ /* 0x000fe40000000000 */
[----:B------:R-:W-:Y:S01]  /*2280*/  @!P6 IMAD.IADD R7, R7, 0x1, -R0 ;  /* 0x000000010707e824 */ /* 0x000fe200078e0a00 */
[----:B------:R-:W-:Y:S01]  /*2290*/  ISETP.GT.U32.AND P6, PT, R0, R13, PT ;  /* 0x0000000d0000720c */ /* 0x000fe20003fc4070 */
[----:B------:R-:W-:Y:S01]  /*22a0*/  IMAD.MOV R15, RZ, RZ, -R15 ;  /* 0x000000ffff0f7224 */ /* 0x000fe200078e0a0f */
[----:B0-----:R-:W-:Y:S01]  /*22b0*/  SEL R3, R52, R5, !P3 ;  /* 0x0000000534037207 */ /* 0x001fe20005800000 */
[----:B------:R-:W-:Y:S02]  /*22c0*/  IMAD.MOV.U32 R41, RZ, RZ, R36 ;  /* 0x000000ffff297224 */ /* 0x000fe400078e0024 */
[----:B------:R-:W-:-:S02]  /*22d0*/  IMAD.MOV R16, RZ, RZ, -R16 ;  /* 0x000000ffff107224 */ /* 0x000fc400078e0a10 */
[----:B------:R-:W-:Y:S02]  /*22e0*/  IMAD.MOV.U32 R36, RZ, RZ, R38 ;  /* 0x000000ffff247224 */ /* 0x000fe400078e0026 */
[----:B------:R-:W-:Y:S02]  /*22f0*/  @!P1 IMAD.MOV R4, RZ, RZ, -R4 ;  /* 0x000000ffff049224 */ /* 0x000fe400078e0a04 */
[----:B------:R-:W-:Y:S02]  /*2300*/  IMAD.MOV.U32 R37, RZ, RZ, R29 ;  /* 0x000000ffff257224 */ /* 0x000fe400078e001d */
[----:B------:R-:W-:Y:S02]  /*2310*/  IMAD.MOV.U32 R38, RZ, RZ, R31 ;  /* 0x000000ffff267224 */ /* 0x000fe400078e001f */
[----:B------:R-:W-:Y:S01]  /*2320*/  @!P2 IMAD.IADD R8, R8, 0x1, -R0 ;  /* 0x000000010808a824 */ /* 0x000fe200078e0a00 */
[----:B------:R-:W2:Y:S01]  /*2330*/  LDL.LU R31, [R1+0x64] ;  /* 0x00006400011f7983 */ /* 0x000ea20000300800 */
[----:B------:R-:W-:-:S02]  /*2340*/  IMAD R14, R0, R15, R14 ;  /* 0x0000000f000e7224 */ /* 0x000fc400078e020e */
[----:B------:R-:W-:Y:S02]  /*2350*/  IMAD.MOV.U32 R29, RZ, RZ, R30 ;  /* 0x000000ffff1d7224 */ /* 0x000fe400078e001e */
[----:B------:R-:W3:Y:S01]  /*2360*/  LDL.LU R30, [R1+0x68] ;  /* 0x00006800011e7983 */ /* 0x000ee20000300800 */
[----:B------:R-:W-:-:S03]  /*2370*/  IMAD.HI.U32 R15, R12, R6, RZ ;  /* 0x000000060c0f7227 */ /* 0x000fc600078e00ff */
[----:B------:R0:W-:Y:S01]  /*2380*/  STL [R1+0x214], R3 ;  /* 0x0002140301007387 */ /* 0x0001e20000100800 */
[----:B------:R-:W-:Y:S02]  /*2390*/  IMAD R11, R0, R16, R11 ;  /* 0x00000010000b7224 */ /* 0x000fe400078e020b */
[----:B------:R-:W-:Y:S02]  /*23a0*/  IMAD.MOV.U32 R16, RZ, RZ, R8 ;  /* 0x000000ffff107224 */ /* 0x000fe400078e0008 */
[----:B------:R-:W-:Y:S02]  /*23b0*/  @!P6 IMAD.IADD R13, R13, 0x1, -R0 ;  /* 0x000000010d0de824 */ /* 0x000fe400078e0a00 */
[----:B------:R-:W-:Y:S01]  /*23c0*/  IMAD.MOV R15, RZ, RZ, -R15 ;  /* 0x000000ffff0f7224 */ /* 0x000fe200078e0a0f */
[----:B0-----:R-:W-:Y:S01]  /*23d0*/  SEL R3, R52, R4, !P3 ;  /* 0x0000000434037207 */ /* 0x001fe20005800000 */
[----:B------:R-:W-:Y:S01]  /*23e0*/  @!P5 IMAD.MOV R16, RZ, RZ, -R16 ;  /* 0x000000ffff10d224 */ /* 0x000fe200078e0a10 */
[C---:B------:R-:W-:Y:S01]  /*23f0*/  ISETP.GT.U32.AND P5, PT, R0.reuse, R13, PT ;  /* 0x0000000d0000720c */ /* 0x040fe20003fa4070 */
[----:B------:R-:W-:-:S02]  /*2400*/  IMAD R6, R0, R15, R6 ;  /* 0x0000000f00067224 */ /* 0x000fc400078e0206 */
[----:B------:R0:W-:Y:S01]  /*2410*/  STL [R1+0xbd4], R3 ;  /* 0x000bd40301007387 */ /* 0x0001e20000100800 */
[----:B------:R-:W-:Y:S02]  /*2420*/  IMAD.MOV.U32 R42, RZ, RZ, R36 ;  /* 0x000000ffff2a7224 */ /* 0x000fe400078e0024 */
[----:B0-----:R-:W-:-:S04]  /*2430*/  IMAD.MOV.U32 R3, RZ, RZ, R7 ;  /* 0x000000ffff037224 */ /* 0x001fc800078e0007 */
[----:B------:R-:W-:Y:S01]  /*2440*/  @!P0 IMAD.MOV R3, RZ, RZ, -R3 ;  /* 0x000000ffff038224 */ /* 0x000fe200078e0a03 */
[----:B------:R-:W-:Y:S01]  /*2450*/  ISETP.GT.U32.AND P0, PT, R0, R6, PT ;  /* 0x000000060000720c */ /* 0x000fe20003f04070 */
[----:B------:R-:W-:Y:S02]  /*2460*/  IMAD.MOV.U32 R36, RZ, RZ, R37 ;  /* 0x000000ffff247224 */ /* 0x000fe400078e0025 */
[----:B------:R-:W-:Y:S02]  /*2470*/  IMAD.MOV.U32 R37, RZ, RZ, R38 ;  /* 0x000000ffff257224 */ /* 0x000fe400078e0026 */
[----:B------:R-:W-:Y:S02]  /*2480*/  IMAD.MOV.U32 R38, RZ, RZ, R29 ;  /* 0x000000ffff267224 */ /* 0x000fe400078e001d */
[----:B------:R-:W-:Y:S01]  /*2490*/  @!P5 IMAD.IADD R13, R13, 0x1, -R0 ;  /* 0x000000010d0dd824 */ /* 0x000fe200078e0a00 */
[----:B------:R-:W-:Y:S01]  /*24a0*/  ISETP.GE.AND P5, PT, R40, RZ, PT ;  /* 0x000000ff2800720c */ /* 0x000fe20003fa6270 */
[----:B------:R-:W-:-:S02]  /*24b0*/  IMAD.MOV.U32 R40, RZ, RZ, R36 ;  /* 0x000000ffff287224 */ /* 0x000fc400078e0024 */
[----:B------:R-:W-:Y:S01]  /*24c0*/  IMAD.MOV.U32 R36, RZ, RZ, R37 ;  /* 0x000000ffff247224 */ /* 0x000fe200078e0025 */
[----:B------:R-:W-:Y:S01]  /*24d0*/  STL [R1+0x14c], R16 ;  /* 0x00014c1001007387 */ /* 0x000fe20000100800 */
[----:B------:R-:W-:Y:S02]  /*24e0*/  IMAD.MOV.U32 R37, RZ, RZ, R38 ;  /* 0x000000ffff257224 */ /* 0x000fe400078e0026 */
[----:B------:R-:W-:Y:S01]  /*24f0*/  IMAD.MOV.U32 R29, RZ, RZ, R32 ;  /* 0x000000ffff1d7224 */ /* 0x000fe200078e0020 */
[----:B------:R0:W-:Y:S01]  /*2500*/  STL [R1+0x148], R3 ;  /* 0x0001480301007387 */ /* 0x0001e20000100800 */
[----:B------:R-:W-:Y:S02]  /*2510*/  IMAD.MOV.U32 R38, RZ, RZ, R39 ;  /* 0x000000ffff267224 */ /* 0x000fe400078e0027 */
[----:B------:R-:W-:Y:S02]  /*2520*/  IMAD.MOV.U32 R32, RZ, RZ, R21 ;  /* 0x000000ffff207224 */ /* 0x000fe400078e0015 */
[----:B------:R-:W-:Y:S01]  /*2530*/  IMAD.MOV.U32 R39, RZ, RZ, R25 ;  /* 0x000000ffff277224 */ /* 0x000fe200078e0019 */
[----:B------:R-:W4:Y:S01]  /*2540*/  LDL.LU R21, [R1+0xc8] ;  /* 0x0000c80001157983 */ /* 0x000f220000300800 */
[----:B------:R-:W-:Y:S01]  /*2550*/  @!P0 IMAD.IADD R6, R6, 0x1, -R0 ;  /* 0x0000000106068824 */ /* 0x000fe200078e0a00 */
[----:B------:R-:W-:Y:S01]  /*2560*/  ISETP.GE.AND P0, PT, R43, RZ, PT ;  /* 0x000000ff2b00720c */ /* 0x000fe20003f06270 */
[----:B------:R-:W-:-:S02]  /*2570*/  IMAD.MOV.U32 R25, RZ, RZ, R57 ;  /* 0x000000ffff197224 */ /* 0x000fc400078e0039 */
[----:B------:R-:W2:Y:S01]  /*2580*/  LDL.LU R57, [R1+0xbc] ;  /* 0x0000bc0001397983 */ /* 0x000ea20000300800 */
[----:B------:R-:W-:-:S03]  /*2590*/  IMAD.MOV.U32 R43, RZ, RZ, R36 ;  /* 0x000000ffff2b7224 */ /* 0x000fc600078e0024 */
[----:B------:R-:W2:Y:S01]  /*25a0*/  LDL.LU R36, [R1+0x2c] ;  /* 0x00002c0001247983 */ /* 0x000ea20000300800 */
[----:B------:R-:W-:-:S05]  /*25b0*/  IABS R9, R60 ;  /* 0x0000003c00097213 */ /* 0x000fca0000000000 */
[----:B------:R-:W-:-:S04]  /*25c0*/  IMAD.HI.U32 R17, R12, R9, RZ ;  /* 0x000000090c117227 */ /* 0x000fc800078e00ff */
[----:B------:R-:W-:-:S04]  /*25d0*/  IMAD.MOV R17, RZ, RZ, -R17 ;  /* 0x000000ffff117224 */ /* 0x000fc800078e0a11 */
[C---:B------:R-:W-:Y:S01]  /*25e0*/  IMAD R9, R0.reuse, R17, R9 ;  /* 0x0000001100097224 */ /* 0x040fe200078e0209 */
[----:B------:R-:W-:-:S04]  /*25f0*/  ISETP.GT.U32.AND P1, PT, R0, R14, PT ;  /* 0x0000000e0000720c */ /* 0x000fc80003f24070 */
[C---:B------:R-:W-:Y:S02]  /*2600*/  ISETP.GT.U32.AND P3, PT, R0.reuse, R9, PT ;  /* 0x000000090000720c */ /* 0x040fe40003f64070 */
[----:B------:R-:W-:Y:S02]  /*2610*/  ISETP.GT.U32.AND P2, PT, R0, R11, PT ;  /* 0x0000000b0000720c */ /* 0x000fe40003f44070 */
[----:B------:R-:W-:-:S05]  /*2620*/  IABS R2, R45 ;  /* 0x0000002d00027213 */ /* 0x000fca0000000000 */
[----:B------:R-:W-:-:S04]  /*2630*/  @!P1 IMAD.IADD R14, R14, 0x1, -R0 ;  /* 0x000000010e0e9824 */ /* 0x000fc800078e0a00 */
[--C-:B------:R-:W-:Y:S01]  /*2640*/  @!P3 IMAD.IADD R9, R9, 0x1, -R0.reuse ;  /* 0x000000010909b824 */ /* 0x100fe200078e0a00 */
[----:B------:R-:W-:Y:S01]  /*2650*/  IABS R10, R46 ;  /* 0x0000002e000a7213 */ /* 0x000fe20000000000 */
[----:B------:R-:W-:Y:S01]  /*2660*/  @!P2 IMAD.IADD R11, R11, 0x1, -R0 ;  /* 0x000000010b0ba824 */ /* 0x000fe200078e0a00 */
[C---:B------:R-:W-:Y:S02]  /*2670*/  ISETP.GT.U32.AND P3, PT, R0.reuse, R14, PT ;  /* 0x0000000e0000720c */ /* 0x040fe40003f64070 */
[----:B------:R-:W-:Y:S01]  /*2680*/  ISETP.GT.U32.AND P2, PT, R0, R9, PT ;  /* 0x000000090000720c */ /* 0x000fe20003f44070 */
[----:B------:R-:W-:Y:S01]  /*2690*/  IMAD.HI.U32 R5, R12, R2, RZ ;  /* 0x000000020c057227 */ /* 0x000fe200078e00ff */
[----:B------:R-:W-:-:S03]  /*26a0*/  ISETP.GT.U32.AND P6, PT, R0, R11, PT ;  /* 0x0000000b0000720c */ /* 0x000fc60003fc4070 */
[----:B------:R-:W-:Y:S01]  /*26b0*/  IMAD.HI.U32 R4, R12, R10, RZ ;  /* 0x0000000a0c047227 */ /* 0x000fe200078e00ff */
[----:B------:R-:W-:-:S03]  /*26c0*/  IABS R7, R47 ;  /* 0x0000002f00077213 */ /* 0x000fc60000000000 */
[----:B------:R-:W-:Y:S02]  /*26d0*/  IMAD.MOV R5, RZ, RZ, -R5 ;  /* 0x000000ffff057224 */ /* 0x000fe400078e0a05 */
[----:B------:R-:W-:Y:S02]  /*26e0*/  IMAD.MOV R4, RZ, RZ, -R4 ;  /* 0x000000ffff047224 */ /* 0x000fe400078e0a04 */
[----:B------:R-:W-:Y:S01]  /*26f0*/  IMAD R2, R0, R5, R2 ;  /* 0x0000000500027224 */ /* 0x000fe200078e0202 */
[----:B------:R-:W-:Y:S01]  /*2700*/  ISETP.GE.AND P1, PT, R60, RZ, PT ;  /* 0x000000ff3c00720c */ /* 0x000fe20003f26270 */
[----:B------:R-:W-:Y:S01]  /*2710*/  IMAD R4, R0, R4, R10 ;  /* 0x0000000400047224 */ /* 0x000fe200078e020a */
[----:B------:R-:W-:Y:S01]  /*2720*/  IABS R5, R41 ;  /* 0x0000002900057213 */ /* 0x000fe20000000000 */
[--C-:B------:R-:W-:Y:S02]  /*2730*/  @!P3 IMAD.IADD R14, R14, 0x1, -R0.reuse ;  /* 0x000000010e0eb824 */ /* 0x100fe400078e0a00 */
[----:B------:R-:W-:Y:S01]  /*2740*/  @!P2 IMAD.IADD R9, R9, 0x1, -R0 ;  /* 0x000000010909a824 */ /* 0x000fe200078e0a00 */
[----:B------:R-:W-:Y:S01]  /*2750*/  ISETP.GE.AND P2, PT, R61, RZ, PT ;  /* 0x000000ff3d00720c */ /* 0x000fe20003f46270 */
[----:B------:R-:W-:Y:S01]  /*2760*/  IMAD.HI.U32 R8, R12, R7, RZ ;  /* 0x000000070c087227 */ /* 0x000fe200078e00ff */
[----:B------:R-:W-:-:S03]  /*2770*/  ISETP.GT.U32.AND P3, PT, R0, R2, PT ;  /* 0x000000020000720c */ /* 0x000fc60003f64070 */
[----:B------:R-:W-:Y:S01]  /*2780*/  @!P6 IMAD.IADD R11, R11, 0x1, -R0 ;  /* 0x000000010b0be824 */ /* 0x000fe200078e0a00 */
[C---:B------:R-:W-:Y:S01]  /*2790*/  ISETP.GT.U32.AND P6, PT, R0.reuse, R4, PT ;  /* 0x000000040000720c */ /* 0x040fe20003fc4070 */
[----:B------:R-:W-:Y:S01]  /*27a0*/  @!P4 IMAD.MOV R14, RZ, RZ, -R14 ;  /* 0x000000ffff0ec224 */ /* 0x000fe200078e0a0e */
[----:B------:R-:W-:Y:S01]  /*27b0*/  ISETP.GT.U32.AND P4, PT, R0, R6, PT ;  /* 0x000000060000720c */ /* 0x000fe20003f84070 */
[----:B------:R-:W-:Y:S02]  /*27c0*/  IMAD.MOV R8, RZ, RZ, -R8 ;  /* 0x000000ffff087224 */ /* 0x000fe400078e0a08 */
[----:B------:R-:W-:-:S04]  /*27d0*/  IMAD.HI.U32 R10, R12, R5, RZ ;  /* 0x000000050c0a7227 */ /* 0x000fc800078e00ff */
[----:B0-----:R-:W-:Y:S02]  /*27e0*/  IMAD.MOV.U32 R3, RZ, RZ, R9 ;  /* 0x000000ffff037224 */ /* 0x001fe400078e0009 */
[C---:B------:R-:W-:Y:S02]  /*27f0*/  IMAD R7, R0.reuse, R8, R7 ;  /* 0x0000000800077224 */ /* 0x040fe400078e0207 */
[----:B------:R-:W-:Y:S02]  /*2800*/  IMAD.MOV R10, RZ, RZ, -R10 ;  /* 0x000000ffff0a7224 */ /* 0x000fe400078e0a0a */
[----:B------:R-:W-:Y:S02]  /*2810*/  IMAD.MOV.U32 R9, RZ, RZ, R11 ;  /* 0x000000ffff097224 */ /* 0x000fe400078e000b */
[----:B------:R-:W-:Y:S02]  /*2820*/  @!P1 IMAD.MOV R3, RZ, RZ, -R3 ;  /* 0x000000ffff039224 */ /* 0x000fe400078e0a03 */
[----:B------:R-:W-:Y:S01]  /*2830*/  @!P2 IMAD.MOV R9, RZ, RZ, -R9 ;  /* 0x000000ffff09a224 */ /* 0x000fe200078e0a09 */
[C---:B------:R-:W-:Y:S01]  /*2840*/  ISETP.GT.U32.AND P2, PT, R0.reuse, R7, PT ;  /* 0x000000070000720c */ /* 0x040fe20003f44070 */
[----:B------:R-:W-:Y:S01]  /*2850*/  IMAD R5, R0, R10, R5 ;  /* 0x0000000a00057224 */ /* 0x000fe200078e0205 */
[----:B------:R-:W-:Y:S01]  /*2860*/  STL [R1+0xf4], R14 ;  /* 0x0000f40e01007387 */ /* 0x000fe20000100800 */
[----:B------:R-:W-:-:S02]  /*2870*/  @!P3 IMAD.IADD R2, R2, 0x1, -R0 ;  /* 0x000000010202b824 */ /* 0x000fc400078e0a00 */
[--C-:B------:R-:W-:Y:S01]  /*2880*/  @!P6 IMAD.IADD R4, R4, 0x1, -R0.reuse ;  /* 0x000000010404e824 */ /* 0x100fe200078e0a00 */
[----:B------:R0:W-:Y:S01]  /*2890*/  STL [R1+0xfc], R3 ;  /* 0x0000fc0301007387 */ /* 0x0001e20000100800 */
[----:B------:R-:W-:Y:S01]  /*28a0*/  @!P4 IMAD.IADD R6, R6, 0x1, -R0 ;  /* 0x000000010606c824 */ /* 0x000fe200078e0a00 */
[C---:B------:R-:W-:Y:S02]  /*28b0*/  ISETP.GT.U32.AND P4, PT, R0.reuse, R5, PT ;  /* 0x000000050000720c */ /* 0x040fe40003f84070 */
[C---:B------:R-:W-:Y:S02]  /*28c0*/  ISETP.GT.U32.AND P1, PT, R0.reuse, R2, PT ;  /* 0x000000020000720c */ /* 0x040fe40003f24070 */
[----:B------:R-:W-:Y:S01]  /*28d0*/  ISETP.GT.U32.AND P6, PT, R0, R4, PT ;  /* 0x000000040000720c */ /* 0x000fe20003fc4070 */
[----:B0-----:R-:W-:Y:S01]  /*28e0*/  IMAD.MOV.U32 R3, RZ, RZ, R13 ;  /* 0x000000ffff037224 */ /* 0x001fe200078e000d */
[----:B------:R-:W-:-:S03]  /*28f0*/  IABS R8, R42 ;  /* 0x0000002a00087213 */ /* 0x000fc60000000000 */
[----:B------:R-:W-:Y:S01]  /*2900*/  @!P5 IMAD.MOV R3, RZ, RZ, -R3 ;  /* 0x000000ffff03d224 */ /* 0x000fe200078e0a03 */
[----:B------:R0:W-:Y:S01]  /*2910*/  STL [R1+0x108], R9 ;  /* 0x0001080901007387 */ /* 0x0001e20000100800 */
[--C-:B------:R-:W-:Y:S01]  /*2920*/  @!P2 IMAD.IADD R7, R7, 0x1, -R0.reuse ;  /* 0x000000010707a824 */ /* 0x100fe200078e0a00 */
[----:B------:R-:W-:Y:S02]  /*2930*/  ISETP.GE.AND P3, PT, R45, RZ, PT ;  /* 0x000000ff2d00720c */ /* 0x000fe40003f66270 */
[----:B------:R1:W-:Y:S01]  /*2940*/  STL [R1+0x10c], R3 ;  /* 0x00010c0301007387 */ /* 0x0003e20000100800 */
[----:B------:R-:W-:Y:S01]  /*2950*/  ISETP.GE.AND P5, PT, R46, RZ, PT ;  /* 0x000000ff2e00720c */ /* 0x000fe20003fa6270 */
[----:B------:R-:W-:Y:S02]  /*2960*/  @!P4 IMAD.IADD R5, R5, 0x1, -R0 ;  /* 0x000000010505c824 */ /* 0x000fe400078e0a00 */
[----:B0-----:R-:W-:Y:S01]  /*2970*/  IMAD.MOV.U32 R9, RZ, RZ, R8 ;  /* 0x000000ffff097224 */ /* 0x001fe200078e0008 */
[----:B------:R-:W-:Y:S01]  /*2980*/  IABS R11, R43 ;  /* 0x0000002b000b7213 */ /* 0x000fe20000000000 */
[----:B-1----:R-:W-:Y:S01]  /*2990*/  IMAD.MOV.U32 R3, RZ, RZ, R6 ;  /* 0x000000ffff037224 */ /* 0x002fe200078e0006 */
[----:B------:R-:W-:Y:S01]  /*29a0*/  ISETP.GT.U32.AND P4, PT, R0, R7, PT ;  /* 0x000000070000720c */ /* 0x000fe20003f84070 */
[----:B------:R-:W-:-:S04]  /*29b0*/  IMAD.HI.U32 R10, R12, R9, RZ ;  /* 0x000000090c0a7227 */ /* 0x000fc800078e00ff */
[----:B------:R-:W-:Y:S02]  /*29c0*/  @!P0 IMAD.MOV R3, RZ, RZ, -R3 ;  /* 0x000000ffff038224 */ /* 0x000fe400078e0a03 */
[--C-:B------:R-:W-:Y:S02]  /*29d0*/  @!P1 IMAD.IADD R2, R2, 0x1, -R0.reuse ;  /* 0x0000000102029824 */ /* 0x100fe400078e0a00 */
[----:B------:R-:W-:Y:S02]  /*29e0*/  @!P6 IMAD.IADD R4, R4, 0x1, -R0 ;  /* 0x000000010404e824 */ /* 0x000fe400078e0a00 */
[----:B------:R-:W-:Y:S01]  /*29f0*/  IMAD.MOV R6, RZ, RZ, -R10 ;  /* 0x000000ffff067224 */ /* 0x000fe200078e0a0a */
[----:B------:R-:W-:Y:S01]  /*2a00*/  ISETP.GE.AND P6, PT, R41, RZ, PT ;  /* 0x000000ff2900720c */ /* 0x000fe20003fc6270 */
[----:B------:R-:W-:Y:S01]  /*2a10*/  IMAD.MOV.U32 R10, RZ, RZ, R11 ;  /* 0x000000ffff0a7224 */ /* 0x000fe200078e000b */
[----:B------:R0:W-:Y:S01]  /*2a20*/  STL [R1+0x110], R3 ;  /* 0x0001100301007387 */ /* 0x0001e20000100800 */
[----:B------:R-:W-:Y:S01]  /*2a30*/  IMAD.MOV.U32 R11, RZ, RZ, R2 ;  /* 0x000000ffff0b7224 */ /* 0x000fe200078e0002 */
[----:B------:R-:W-:-:S02]  /*2a40*/  IABS R8, R40 ;  /* 0x0000002800087213 */ /* 0x000fc40000000000 */
[----:B------:R-:W-:Y:S01]  /*2a50*/  ISETP.GE.AND P2, PT, R42, RZ, PT ;  /* 0x000000ff2a00720c */ /* 0x000fe20003f46270 */
[----:B------:R-:W-:Y:S01]  /*2a60*/  IMAD.MOV.U32 R42, RZ, RZ, R37 ;  /* 0x000000ffff2a7224 */ /* 0x000fe200078e0025 */
[C---:B------:R-:W-:Y:S01]  /*2a70*/  ISETP.GT.U32.AND P0, PT, R0.reuse, R5, PT ;  /* 0x000000050000720c */ /* 0x040fe20003f04070 */
[----:B------:R-:W-:Y:S01]  /*2a80*/  IMAD.MOV.U32 R37, RZ, RZ, R39 ;  /* 0x000000ffff257224 */ /* 0x000fe200078e0027 */
[----:B------:R-:W-:Y:S01]  /*2a90*/  ISETP.GE.AND P1, PT, R47, RZ, PT ;  /* 0x000000ff2f00720c */ /* 0x000fe20003f26270 */
[----:B0-----:R-:W-:Y:S02]  /*2aa0*/  IMAD.MOV.U32 R3, RZ, RZ, R4 ;  /* 0x000000ffff037224 */ /* 0x001fe400078e0004 */
[----:B------:R-:W-:Y:S02]  /*2ab0*/  @!P3 IMAD.MOV R11, RZ, RZ, -R11 ;  /* 0x000000ffff0bb224 */ /* 0x000fe400078e0a0b */
[----:B------:R-:W-:Y:S02]  /*2ac0*/  IMAD R6, R0, R6, R9 ;  /* 0x0000000600067224 */ /* 0x000fe400078e0209 */
[----:B------:R-:W-:-:S02]  /*2ad0*/  @!P5 IMAD.MOV R3, RZ, RZ, -R3 ;  /* 0x000000ffff03d224 */ /* 0x000fc400078e0a03 */
[----:B------:R-:W-:-:S04]  /*2ae0*/  IMAD.HI.U32 R9, R12, R8, RZ ;  /* 0x000000080c097227 */ /* 0x000fc800078e00ff */
[----:B------:R-:W-:Y:S01]  /*2af0*/  @!P4 IMAD.IADD R7, R7, 0x1, -R0 ;  /* 0x000000010707c824 */ /* 0x000fe200078e0a00 */
[----:B------:R-:W-:Y:S01]  /*2b00*/  ISETP.GE.AND P4, PT, R43, RZ, PT ;  /* 0x000000ff2b00720c */ /* 0x000fe20003f86270 */
[----:B------:R-:W-:-:S04]  /*2b10*/  IMAD.HI.U32 R2, R12, R10, RZ ;  /* 0x0000000a0c027227 */ /* 0x000fc800078e00ff */
[----:B------:R-:W-:Y:S02]  /*2b20*/  IMAD.MOV R9, RZ, RZ, -R9 ;  /* 0x000000ffff097224 */ /* 0x000fe400078e0a09 */
[----:B------:R-:W-:Y:S02]  /*2b30*/  IMAD.MOV R4, RZ, RZ, -R2 ;  /* 0x000000ffff047224 */ /* 0x000fe400078e0a02 */
[----:B------:R-:W-:Y:S02]  /*2b40*/  IMAD R2, R0, R9, R8 ;  /* 0x0000000900027224 */ /* 0x000fe400078e0208 */
[----:B------:R-:W-:Y:S02]  /*2b50*/  @!P0 IMAD.IADD R5, R5, 0x1, -R0 ;  /* 0x0000000105058824 */ /* 0x000fe400078e0a00 */
[----:B---3--:R-:W-:Y:S02]  /*2b60*/  IMAD.MOV.U32 R39, RZ, RZ, R30 ;  /* 0x000000ffff277224 */ /* 0x008fe400078e001e */
[----:B------:R-:W-:-:S02]  /*2b70*/  IMAD.MOV.U32 R30, RZ, RZ, R25 ;  /* 0x000000ffff1e7224 */ /* 0x000fc400078e0019 */
[----:B------:R-:W-:Y:S02]  /*2b80*/  IMAD.MOV.U32 R25, RZ, RZ, R23 ;  /* 0x000000ffff197224 */ /* 0x000fe400078e0017 */
[----:B--2---:R-:W-:Y:S02]  /*2b90*/  IMAD.MOV.U32 R41, RZ, RZ, R36 ;  /* 0x000000ffff297224 */ /* 0x004fe400078e0024 */
[----:B------:R-:W-:Y:S02]  /*2ba0*/  IMAD.MOV.U32 R36, RZ, RZ, R38 ;  /* 0x000000ffff247224 */ /* 0x000fe400078e0026 */
[----:B------:R-:W-:Y:S02]  /*2bb0*/  IMAD.MOV.U32 R38, RZ, RZ, R28 ;  /* 0x000000ffff267224 */ /* 0x000fe400078e001c */
[----:B------:R-:W-:Y:S02]  /*2bc0*/  IMAD.MOV.U32 R28, RZ, RZ, R31 ;  /* 0x000000ffff1c7224 */ /* 0x000fe400078e001f */
[----:B------:R-:W-:-:S02]  /*2bd0*/  IMAD.MOV.U32 R31, RZ, RZ, R26 ;  /* 0x000000ffff1f7224 */ /* 0x000fc400078e001a */
[----:B------:R-:W2:Y:S01]  /*2be0*/  LDL.LU R26, [R1+0xa8] ;  /* 0x0000a800011a7983 */ /* 0x000ea20000300800 */
[----:B------:R-:W-:-:S03]  /*2bf0*/  IMAD.MOV.U32 R43, RZ, RZ, R36 ;  /* 0x000000ffff2b7224 */ /* 0x000fc600078e0024 */
[----:B------:R-:W3:Y:S01]  /*2c00*/  LDL.LU R23, [R1+0xac] ;  /* 0x0000ac0001177983 */ /* 0x000ee20000300800 */
[----:B------:R-:W-:-:S03]  /*2c10*/  IMAD.MOV.U32 R36, RZ, RZ, R37 ;  /* 0x000000ffff247224 */ /* 0x000fc600078e0025 */
[----:B------:R-:W2:Y:S01]  /*2c20*/  LDL.LU R44, [R1+0x30] ;  /* 0x00003000012c7983 */ /* 0x000ea20000300800 */
[----:B------:R-:W-:-:S03]  /*2c30*/  IMAD.MOV.U32 R37, RZ, RZ, R38 ;  /* 0x000000ffff257224 */ /* 0x000fc600078e0026 */
[----:B------:R-:W-:Y:S01]  /*2c40*/  STL [R1+0x118], R11 ;  /* 0x0001180b01007387 */ /* 0x000fe20000100800 */
[----:B------:R-:W-:-:S03]  /*2c50*/  IMAD.MOV.U32 R38, RZ, RZ, R39 ;  /* 0x000000ffff267224 */ /* 0x000fc600078e0027 */
[----:B------:R0:W-:Y:S01]  /*2c60*/  STL [R1+0x11c], R3 ;  /* 0x00011c0301007387 */ /* 0x0001e20000100800 */
[----:B------:R-:W-:Y:S01]  /*2c70*/  IMAD.MOV.U32 R39, RZ, RZ, R28 ;  /* 0x000000ffff277224 */ /* 0x000fe200078e001c */
[----:B------:R-:W-:Y:S01]  /*2c80*/  ISETP.GE.AND P0, PT, R43, RZ, PT ;  /* 0x000000ff2b00720c */ /* 0x000fe20003f06270 */
[----:B------:R-:W-:Y:S01]  /*2c90*/  IMAD.MOV.U32 R28, RZ, RZ, R29 ;  /* 0x000000ffff1c7224 */ /* 0x000fe200078e001d */
[----:B------:R-:W-:Y:S01]  /*2ca0*/  IABS R9, R43 ;  /* 0x0000002b00097213 */ /* 0x000fe20000000000 */
[----:B------:R-:W-:Y:S02]  /*2cb0*/  IMAD.MOV.U32 R43, RZ, RZ, R36 ;  /* 0x000000ffff2b7224 */ /* 0x000fe400078e0024 */
[----:B0-----:R-:W-:Y:S02]  /*2cc0*/  IMAD.MOV.U32 R3, RZ, RZ, R7 ;  /* 0x000000ffff037224 */ /* 0x001fe400078e0007 */
[----:B------:R-:W-:Y:S02]  /*2cd0*/  IMAD.MOV.U32 R36, RZ, RZ, R37 ;  /* 0x000000ffff247224 */ /* 0x000fe400078e0025 */
[----:B------:R-:W-:-:S02]  /*2ce0*/  @!P1 IMAD.MOV R3, RZ, RZ, -R3 ;  /* 0x000000ffff039224 */ /* 0x000fc400078e0a03 */
[----:B------:R-:W-:Y:S02]  /*2cf0*/  IMAD.MOV.U32 R29, RZ, RZ, R34 ;  /* 0x000000ffff1d7224 */ /* 0x000fe400078e0022 */
[----:B------:R-:W-:Y:S01]  /*2d00*/  IMAD.MOV.U32 R37, RZ, RZ, R38 ;  /* 0x000000ffff257224 */ /* 0x000fe200078e0026 */
[----:B------:R-:W2:Y:S01]  /*2d10*/  LDL.LU R34, [R1+0xb8] ;  /* 0x0000b80001227983 */ /* 0x000ea20000300800 */
[----:B------:R-:W-:Y:S02]  /*2d20*/  IMAD.MOV.U32 R38, RZ, RZ, R39 ;  /* 0x000000ffff267224 */ /* 0x000fe400078e0027 */
[----:B------:R-:W-:Y:S01]  /*2d30*/  IMAD.MOV.U32 R39, RZ, RZ, R28 ;  /* 0x000000ffff277224 */ /* 0x000fe200078e001c */
[----:B------:R0:W-:Y:S04]  /*2d40*/  STL [R1+0x144], R3 ;  /* 0x0001440301007387 */ /* 0x0001e80000100800 */
[----:B------:R-:W2:Y:S01]  /*2d50*/  LDL.LU R28, [R1+0x74] ;  /* 0x00007400011c7983 */ /* 0x000ea20000300800 */
[----:B------:R-:W-:Y:S01]  /*2d60*/  ISETP.GT.U32.AND P3, PT, R0, R6, PT ;  /* 0x000000060000720c */ /* 0x000fe20003f64070 */
[----:B------:R-:W-:-:S02]  /*2d70*/  IMAD.MOV.U32 R46, RZ, RZ, R36 ;  /* 0x000000ffff2e7224 */ /* 0x000fc400078e0024 */
[----:B------:R-:W-:Y:S02]  /*2d80*/  IMAD.MOV.U32 R36, RZ, RZ, R37 ;  /* 0x000000ffff247224 */ /* 0x000fe400078e0025 */
[----:B------:R-:W-:Y:S02]  /*2d90*/  IMAD.MOV.U32 R37, RZ, RZ, R38 ;  /* 0x000000ffff257224 */ /* 0x000fe400078e0026 */
[----:B------:R-:W-:Y:S01]  /*2da0*/  IMAD.MOV.U32 R38, RZ, RZ, R39 ;  /* 0x000000ffff267224 */ /* 0x000fe200078e0027 */
[----:B------:R-:W-:Y:S01]  /*2db0*/  IABS R11, R43 ;  /* 0x0000002b000b7213 */ /* 0x000fe20000000000 */
[----:B------:R-:W-:Y:S02]  /*2dc0*/  IMAD.MOV.U32 R39, RZ, RZ, R18 ;  /* 0x000000ffff277224 */ /* 0x000fe400078e0012 */
[----:B------:R-:W3:Y:S02]  /*2dd0*/  LDL.LU R18, [R1+0xd0] ;  /* 0x0000d00001127983 */ /* 0x000ee40000300800 */
[----:B------:R-:W-:Y:S01]  /*2de0*/  @!P3 IMAD.IADD R6, R6, 0x1, -R0 ;  /* 0x000000010606b824 */ /* 0x000fe200078e0a00 */
[----:B------:R-:W-:-:S02]  /*2df0*/  ISETP.GE.AND P3, PT, R43, RZ, PT ;  /* 0x000000ff2b00720c */ /* 0x000fc40003f66270 */
[----:B------:R-:W3:Y:S02]  /*2e00*/  LDL.LU R43, [R1+0x38] ;  /* 0x00003800012b7983 */ /* 0x000ee40000300800 */
[----:B------:R-:W-:Y:S01]  /*2e10*/  ISETP.GT.U32.AND P1, PT, R0, R6, PT ;  /* 0x000000060000720c */ /* 0x000fe20003f24070 */
[----:B0-----:R-:W-:Y:S01]  /*2e20*/  IMAD.MOV.U32 R3, RZ, RZ, R5 ;  /* 0x000000ffff037224 */ /* 0x001fe200078e0005 */
[----:B------:R-:W3:Y:S03]  /*2e30*/  LDL.LU R45, [R1+0x3c] ;  /* 0x00003c00012d7983 */ /* 0x000ee60000300800 */
[----:B------:R-:W-:-:S05]  /*2e40*/  @!P6 IMAD.MOV R3, RZ, RZ, -R3 ;  /* 0x000000ffff03e224 */ /* 0x000fca00078e0a03 */
[----:B------:R0:W-:Y:S03]  /*2e50*/  STL [R1+0x140], R3 ;  /* 0x0001400301007387 */ /* 0x0001e60000100800 */
[----:B------:R-:W-:Y:S01]  /*2e60*/  @!P1 IMAD.IADD R6, R6, 0x1, -R0 ;  /* 0x0000000106069824 */ /* 0x000fe200078e0a00 */
[----:B------:R-:W-:-:S03]  /*2e70*/  ISETP.GE.AND P5, PT, R40, RZ, PT ;  /* 0x000000ff2800720c */ /* 0x000fc60003fa6270 */
[----:B0-----:R-:W-:Y:S02]  /*2e80*/  IMAD.MOV.U32 R3, RZ, RZ, R6 ;  /* 0x000000ffff037224 */ /* 0x001fe400078e0006 */
[----:B------:R-:W-:Y:S02]  /*2e90*/  IMAD.MOV.U32 R40, RZ, RZ, R36 ;  /* 0x000000ffff287224 */ /* 0x000fe400078e0024 */
[----:B------:R-:W-:Y:S02]  /*2ea0*/  @!P2 IMAD.MOV R3, RZ, RZ, -R3 ;  /* 0x000000ffff03a224 */ /* 0x000fe400078e0a03 */
[----:B------:R-:W-:-:S03]  /*2eb0*/  IMAD.MOV.U32 R36, RZ, RZ, R38 ;  /* 0x000000ffff247224 */ /* 0x000fc600078e0026 */
[----:B------:R0:W-:Y:S01]  /*2ec0*/  STL [R1+0x13c], R3 ;  /* 0x00013c0301007387 */ /* 0x0001e20000100800 */
[----:B------:R-:W-:Y:S01]  /*2ed0*/  ISETP.GT.U32.AND P6, PT, R0, R2, PT ;  /* 0x000000020000720c */ /* 0x000fe20003fc4070 */
[----:B------:R-:W-:-:S04]  /*2ee0*/  IMAD.HI.U32 R13, R12, R9, RZ ;  /* 0x000000090c0d7227 */ /* 0x000fc800078e00ff */
[----:B------:R-:W-:Y:S02]  /*2ef0*/  IMAD.MOV R13, RZ, RZ, -R13 ;  /* 0x000000ffff0d7224 */ /* 0x000fe400078e0a0d */
[C---:B------:R-:W-:Y:S02]  /*2f00*/  IMAD R8, R0.reuse, R4, R10 ;  /* 0x0000000400087224 */ /* 0x040fe400078e020a */
[----:B------:R-:W-:-:S04]  /*2f10*/  IMAD R9, R0, R13, R9 ;  /* 0x0000000d00097224 */ /* 0x000fc800078e0209 */
[----:B------:R-:W-:Y:S02]  /*2f20*/  @!P6 IMAD.IADD R2, R2, 0x1, -R0 ;  /* 0x000000010202e824 */ /* 0x000fe400078e0a00 */
[----:B--2---:R-:W-:Y:S02]  /*2f30*/  IMAD.MOV.U32 R38, RZ, RZ, R28 ;  /* 0x000000ffff267224 */ /* 0x004fe400078e001c */
[----:B------:R-:W-:Y:S02]  /*2f40*/  IMAD.MOV.U32 R28, RZ, RZ, R59 ;  /* 0x000000ffff1c7224 */ /* 0x000fe400078e003b */
[----:B------:R-:W2:Y:S01]  /*2f50*/  LDL.LU R59, [R1+0x7c] ;  /* 0x00007c00013b7983 */ /* 0x000ea20000300800 */
[C---:B------:R-:W-:Y:S02]  /*2f60*/  ISETP.GT.U32.AND P6, PT, R0.reuse, R9, PT ;  /* 0x000000090000720c */ /* 0x040fe40003fc4070 */
[----:B------:R-:W-:Y:S01]  /*2f70*/  ISETP.GT.U32.AND P1, PT, R0, R8, PT ;  /* 0x000000080000720c */ /* 0x000fe20003f24070 */
[----:B------:R-:W-:Y:S01]  /*2f80*/  IMAD.HI.U32 R4, R12, R11, RZ ;  /* 0x0000000b0c047227 */ /* 0x000fe200078e00ff */
[----:B------:R-:W-:-:S03]  /*2f90*/  IABS R5, R42 ;  /* 0x0000002a00057213 */ /* 0x000fc60000000000 */
[----:B------:R-:W-:-:S06]  /*2fa0*/  IMAD.MOV R4, RZ, RZ, -R4 ;  /* 0x000000ffff047224 */ /* 0x000fcc00078e0a04 */
[--C-:B------:R-:W-:Y:S02]  /*2fb0*/  @!P6 IMAD.IADD R9, R9, 0x1, -R0.reuse ;  /* 0x000000010909e824 */ /* 0x100fe400078e0a00 */
[----:B------:R-:W-:Y:S01]  /*2fc0*/  @!P1 IMAD.IADD R8, R8, 0x1, -R0 ;  /* 0x0000000108089824 */ /* 0x000fe200078e0a00 */
[C---:B------:R-:W-:Y:S01]  /*2fd0*/  ISETP.GT.U32.AND P1, PT, R0.reuse, R2, PT ;  /* 0x000000020000720c */ /* 0x040fe20003f24070 */
[C---:B------:R-:W-:Y:S01]  /*2fe0*/  IMAD R11, R0.reuse, R4, R11 ;  /* 0x00000004000b7224 */ /* 0x040fe200078e020b */
[----:B------:R-:W-:Y:S01]  /*2ff0*/  ISETP.GT.U32.AND P6, PT, R0, R9, PT ;  /* 0x000000090000720c */ /* 0x000fe20003fc4070 */
[----:B------:R-:W-:Y:S01]  /*3000*/  IMAD.HI.U32 R4, R12, R5, RZ ;  /* 0x000000050c047227 */ /* 0x000fe200078e00ff */
[----:B------:R-:W-:-:S03]  /*3010*/  IABS R10, R41 ;  /* 0x00000029000a7213 */ /* 0x000fc60000000000 */
[----:B------:R-:W-:Y:S01]  /*3020*/  IMAD.MOV R4, RZ, RZ, -R4 ;  /* 0x000000ffff047224 */ /* 0x000fe200078e0a04 */
[----:B------:R-:W-:Y:S01]  /*3030*/  ISETP.GT.U32.AND P2, PT, R0, R8, PT ;  /* 0x000000080000720c */ /* 0x000fe20003f44070 */
[----:B------:R-:W-:-:S04]  /*3040*/  IMAD.HI.U32 R14, R12, R10, RZ ;  /* 0x0000000a0c0e7227 */ /* 0x000fc800078e00ff */
[----:B------:R-:W-:Y:S02]  /*3050*/  IMAD R5, R0, R4, R5 ;  /* 0x0000000400057224 */ /* 0x000fe400078e0205 */
[----:B------:R-:W-:Y:S02]  /*3060*/  @!P1 IMAD.IADD R2, R2, 0x1, -R0 ;  /* 0x0000000102029824 */ /* 0x000fe400078e0a00 */
[----:B------:R-:W-:Y:S02]  /*3070*/  IMAD.MOV R14, RZ, RZ, -R14 ;  /* 0x000000ffff0e7224 */ /* 0x000fe400078e0a0e */
[----:B------:R-:W-:Y:S01]  /*3080*/  @!P6 IMAD.IADD R9, R9, 0x1, -R0 ;  /* 0x000000010909e824 */ /* 0x000fe200078e0a00 */
[C---:B------:R-:W-:Y:S01]  /*3090*/  ISETP.GT.U32.AND P6, PT, R0.reuse, R5, PT ;  /* 0x000000050000720c */ /* 0x040fe20003fc4070 */
[----:B0-----:R-:W-:Y:S02]  /*30a0*/  IMAD.MOV.U32 R3, RZ, RZ, R2 ;  /* 0x000000ffff037224 */ /* 0x001fe400078e0002 */
[----:B------:R-:W-:Y:S01]  /*30b0*/  IMAD R10, R0, R14, R10 ;  /* 0x0000000e000a7224 */ /* 0x000fe200078e020a */
[----:B---3--:R-:W-:Y:S01]  /*30c0*/  IABS R14, R43 ;  /* 0x0000002b000e7213 */ /* 0x008fe20000000000 */
[----:B------:R-:W-:-:S02]  /*30d0*/  IMAD.MOV.U32 R47, RZ, RZ, R37 ;  /* 0x000000ffff2f7224 */ /* 0x000fc400078e0025 */
[----:B------:R-:W-:Y:S02]  /*30e0*/  IMAD.MOV.U32 R37, RZ, RZ, R32 ;  /* 0x000000ffff257224 */ /* 0x000fe400078e0020 */
[----:B------:R-:W-:Y:S02]  /*30f0*/  IMAD.MOV.U32 R32, RZ, RZ, R33 ;  /* 0x000000ffff207224 */ /* 0x000fe400078e0021 */
[----:B------:R-:W-:Y:S02]  /*3100*/  @!P5 IMAD.MOV R3, RZ, RZ, -R3 ;  /* 0x000000ffff03d224 */ /* 0x000fe400078e0a03 */
[----:B------:R-:W-:Y:S02]  /*3110*/  IMAD.MOV.U32 R33, RZ, RZ, R20 ;  /* 0x000000ffff217224 */ /* 0x000fe400078e0014 */
[----:B------:R-:W-:Y:S02]  /*3120*/  IMAD.MOV.U32 R20, RZ, RZ, R48 ;  /* 0x000000ffff147224 */ /* 0x000fe400078e0030 */
[----:B------:R-:W-:-:S02]  /*3130*/  @!P2 IMAD.IADD R8, R8, 0x1, -R0 ;  /* 0x000000010808a824 */ /* 0x000fc400078e0a00 */
[----:B------:R-:W-:Y:S02]  /*3140*/  IMAD.MOV.U32 R48, RZ, RZ, R49 ;  /* 0x000000ffff307224 */ /* 0x000fe400078e0031 */
[----:B------:R-:W-:Y:S01]  /*3150*/  IMAD.MOV.U32 R6, RZ, RZ, R14 ;  /* 0x000000ffff067224 */ /* 0x000fe200078e000e */
[----:B------:R-:W3:Y:S01]  /*3160*/  LDL.LU R49, [R1+0xdc] ;  /* 0x0000dc0001317983 */ /* 0x000ee20000300800 */
[----:B------:R-:W-:-:S03]  /*3170*/  ISETP.GT.U32.AND P1, PT, R0, R11, PT ;  /* 0x0000000b0000720c */ /* 0x000fc60003f24070 */
[----:B------:R0:W-:Y:S01]  /*3180*/  STL [R1+0x138], R3 ;  /* 0x0001380301007387 */ /* 0x0001e20000100800 */
[----:B------:R-:W-:-:S04]  /*3190*/  IMAD.HI.U32 R15, R12, R6, RZ ;  /* 0x000000060c0f7227 */ /* 0x000fc800078e00ff */
[----:B------:R-:W-:Y:S02]  /*31a0*/  @!P6 IMAD.IADD R5, R5, 0x1, -R0 ;  /* 0x000000010505e824 */ /* 0x000fe400078e0a00 */
[----:B0-----:R-:W-:Y:S02]  /*31b0*/  IMAD.MOV.U32 R3, RZ, RZ, R8 ;  /* 0x000000ffff037224 */ /* 0x001fe400078e0008 */
[----:B------:R-:W-:Y:S02]  /*31c0*/  IMAD.MOV R15, RZ, RZ, -R15 ;  /* 0x000000ffff0f7224 */ /* 0x000fe400078e0a0f */
[----:B------:R-:W-:Y:S01]  /*31d0*/  @!P4 IMAD.MOV R3, RZ, RZ, -R3 ;  /* 0x000000ffff03c224 */ /* 0x000fe200078e0a03 */
[C---:B------:R-:W-:Y:S01]  /*31e0*/  ISETP.GT.U32.AND P4, PT, R0.reuse, R5, PT ;  /* 0x000000050000720c */ /* 0x040fe20003f84070 */
[----:B------:R-:W-:-:S03]  /*31f0*/  IMAD R6, R0, R15, R6 ;  /* 0x0000000f00067224 */ /* 0x000fc600078e0206 */
[----:B------:R0:W-:Y:S01]  /*3200*/  STL [R1+0x134], R3 ;  /* 0x0001340301007387 */ /* 0x0001e20000100800 */
[----:B------:R-:W-:Y:S01]  /*3210*/  @!P1 IMAD.IADD R11, R11, 0x1, -R0 ;  /* 0x000000010b0b9824 */ /* 0x000fe200078e0a00 */
[----:B------:R-:W-:Y:S01]  /*3220*/  ISETP.GE.AND P1, PT, R41, RZ, PT ;  /* 0x000000ff2900720c */ /* 0x000fe20003f26270 */
        /* <DEDUP_REMOVED lines=10> */
[----:B------:R-:W-:Y:S02]  /*32d0*/  IMAD.MOV.U32 R36, RZ, RZ, R37 ;  /* 0x000000ffff247224 */ /* 0x000fe400078e0025 */
[----:B------:R-:W-:Y:S02]  /*32e0*/  IMAD.MOV.U32 R37, RZ, RZ, R38 ;  /* 0x000000ffff257224 */ /* 0x000fe400078e0026 */
[----:B------:R-:W-:Y:S01]  /*32f0*/  @!P0 IMAD.IADD R6, R6, 0x1, -R0 ;  /* 0x0000000106068824 */ /* 0x000fe200078e0a00 */
[----:B------:R-:W-:Y:S01]  /*3300*/  ISETP.GE.AND P0, PT, R43, RZ, PT ;  /* 0x000000ff2b00720c */ /* 0x000fe20003f06270 */
[----:B------:R0:W-:Y:S01]  /*3310*/  STL [R1+0x130], R3 ;  /* 0x0001300301007387 */ /* 0x0001e20000100800 */
[----:B------:R-:W-:Y:S02]  /*3320*/  IMAD.MOV.U32 R43, RZ, RZ, R36 ;  /* 0x000000ffff2b7224 */ /* 0x000fe400078e0024 */
[----:B------:R-:W-:Y:S01]  /*3330*/  IMAD.MOV.U32 R36, RZ, RZ, R37 ;  /* 0x000000ffff247224 */ /* 0x000fe200078e0025 */
[----:B------:R-:W-:Y:S01]  /*3340*/  IABS R7, R44 ;  /* 0x0000002c00077213 */ /* 0x000fe20000000000 */
[----:B--2---:R-:W-:-:S02]  /*3350*/  IMAD.MOV.U32 R29, RZ, RZ, R59 ;  /* 0x000000ffff1d7224 */ /* 0x004fc400078e003b */
[----:B------:R-:W2:Y:S02]  /*3360*/  LDL.LU R59, [R1+0x9c] ;  /* 0x00009c00013b7983 */ /* 0x000ea40000300800 */
[----:B------:R-:W-:Y:S02]  /*3370*/  IMAD.MOV.U32 R38, RZ, RZ, R29 ;  /* 0x000000ffff267224 */ /* 0x000fe400078e001d */
[----:B------:R-:W-:Y:S02]  /*3380*/  IMAD.MOV.U32 R29, RZ, RZ, R30 ;  /* 0x000000ffff1d7224 */ /* 0x000fe400078e001e */
[----:B------:R-:W-:Y:S02]  /*3390*/  IMAD.MOV.U32 R30, RZ, RZ, R31 ;  /* 0x000000ffff1e7224 */ /* 0x000fe400078e001f */
[----:B------:R-:W-:Y:S02]  /*33a0*/  IMAD.MOV.U32 R31, RZ, RZ, R25 ;  /* 0x000000ffff1f7224 */ /* 0x000fe400078e0019 */
[----:B------:R-:W-:-:S02]  /*33b0*/  IMAD.MOV.U32 R25, RZ, RZ, R32 ;  /* 0x000000ffff197224 */ /* 0x000fc400078e0020 */
[----:B------:R-:W-:Y:S02]  /*33c0*/  IMAD.MOV.U32 R32, RZ, RZ, R34 ;  /* 0x000000ffff207224 */ /* 0x000fe400078e0022 */
[----:B------:R-:W-:Y:S02]  /*33d0*/  IMAD.MOV.U32 R34, RZ, RZ, R57 ;  /* 0x000000ffff227224 */ /* 0x000fe400078e0039 */
[----:B------:R-:W2:Y:S01]  /*33e0*/  LDL.LU R57, [R1+0xec] ;  /* 0x0000ec0001397983 */ /* 0x000ea20000300800 */
[----:B------:R-:W-:-:S03]  /*33f0*/  IMAD.MOV.U32 R37, RZ, RZ, R38 ;  /* 0x000000ffff257224 */ /* 0x000fc600078e0026 */
[----:B------:R-:W2:Y:S01]  /*3400*/  LDL.LU R38, [R1+0x80] ;  /* 0x0000800001267983 */ /* 0x000ea20000300800 */
[----:B------:R-:W-:-:S04]  /*3410*/  IMAD.HI.U32 R13, R12, R7, RZ ;  /* 0x000000070c0d7227 */ /* 0x000fc800078e00ff */
[----:B------:R-:W-:Y:S01]  /*3420*/  IMAD.MOV R13, RZ, RZ, -R13 ;  /* 0x000000ffff0d7224 */ /* 0x000fe200078e0a0d */
[----:B------:R-:W-:-:S03]  /*3430*/  ISETP.GT.U32.AND P5, PT, R0, R10, PT ;  /* 0x0000000a0000720c */ /* 0x000fc60003fa4070 */
[----:B------:R-:W-:-:S05]  /*3440*/  IMAD R7, R0, R13, R7 ;  /* 0x0000000d00077224 */ /* 0x000fca00078e0207 */
[----:B------:R-:W-:Y:S02]  /*3450*/  ISETP.GT.U32.AND P2, PT, R0, R7, PT ;  /* 0x000000070000720c */ /* 0x000fe40003f44070 */
[----:B------:R-:W-:-:S03]  /*3460*/  IABS R4, R45 ;  /* 0x0000002d00047213 */ /* 0x000fc60000000000 */
[----:B------:R-:W-:Y:S01]  /*3470*/  @!P5 IMAD.IADD R10, R10, 0x1, -R0 ;  /* 0x000000010a0ad824 */ /* 0x000fe200078e0a00 */
[----:B------:R-:W-:Y:S01]  /*3480*/  ISETP.GT.U32.AND P5, PT, R0, R11, PT ;  /* 0x0000000b0000720c */ /* 0x000fe20003fa4070 */
[----:B------:R-:W-:Y:S01]  /*3490*/  IMAD.HI.U32 R14, R12, R4, RZ ;  /* 0x000000040c0e7227 */ /* 0x000fe200078e00ff */
[----:B------:R-:W-:-:S05]  /*34a0*/  IABS R13, R46 ;  /* 0x0000002e000d7213 */ /* 0x000fca0000000000 */
[----:B------:R-:W-:Y:S01]  /*34b0*/  @!P2 IMAD.IADD R7, R7, 0x1, -R0 ;  /* 0x000000010707a824 */ /* 0x000fe200078e0a00 */
[----:B------:R-:W-:Y:S01]  /*34c0*/  ISETP.GT.U32.AND P2, PT, R0, R10, PT ;  /* 0x0000000a0000720c */ /* 0x000fe20003f44070 */
[----:B------:R-:W-:Y:S02]  /*34d0*/  IMAD.MOV R14, RZ, RZ, -R14 ;  /* 0x000000ffff0e7224 */ /* 0x000fe400078e0a0e */
[----:B------:R-:W-:Y:S01]  /*34e0*/  IMAD.HI.U32 R2, R12, R13, RZ ;  /* 0x0000000d0c027227 */ /* 0x000fe200078e00ff */
[----:B------:R-:W-:-:S03]  /*34f0*/  ISETP.GT.U32.AND P6, PT, R0, R7, PT ;  /* 0x000000070000720c */ /* 0x000fc60003fc4070 */
[C---:B------:R-:W-:Y:S01]  /*3500*/  IMAD R4, R0.reuse, R14, R4 ;  /* 0x0000000e00047224 */ /* 0x040fe200078e0204 */
[----:B------:R-:W-:Y:S01]  /*3510*/  IABS R8, R47 ;  /* 0x0000002f00087213 */ /* 0x000fe20000000000 */
[----:B------:R-:W-:Y:S02]  /*3520*/  IMAD.MOV R2, RZ, RZ, -R2 ;  /* 0x000000ffff027224 */ /* 0x000fe400078e0a02 */
[--C-:B------:R-:W-:Y:S01]  /*3530*/  @!P5 IMAD.IADD R11, R11, 0x1, -R0.reuse ;  /* 0x000000010b0bd824 */ /* 0x100fe200078e0a00 */
[----:B------:R-:W-:Y:S01]  /*3540*/  ISETP.GT.U32.AND P5, PT, R0, R4, PT ;  /* 0x000000040000720c */ /* 0x000fe20003fa4070 */
[----:B------:R-:W-:Y:S01]  /*3550*/  @!P2 IMAD.IADD R10, R10, 0x1, -R0 ;  /* 0x000000010a0aa824 */ /* 0x000fe200078e0a00 */
[----:B------:R-:W-:Y:S01]  /*3560*/  IABS R9, R40 ;  /* 0x0000002800097213 */ /* 0x000fe20000000000 */
[----:B------:R-:W-:Y:S01]  /*3570*/  IMAD R2, R0, R2, R13 ;  /* 0x0000000200027224 */ /* 0x000fe200078e020d */
[----:B------:R-:W-:Y:S01]  /*3580*/  ISETP.GE.AND P2, PT, R44, RZ, PT ;  /* 0x000000ff2c00720c */ /* 0x000fe20003f46270 */
[----:B------:R-:W-:-:S04]  /*3590*/  IMAD.HI.U32 R13, R12, R8, RZ ;  /* 0x000000080c0d7227 */ /* 0x000fc800078e00ff */
[----:B0-----:R-:W-:Y:S02]  /*35a0*/  IMAD.MOV.U32 R3, RZ, RZ, R10 ;  /* 0x000000ffff037224 */ /* 0x001fe400078e000a */
[----:B------:R-:W-:Y:S01]  /*35b0*/  @!P3 IMAD.MOV R11, RZ, RZ, -R11 ;  /* 0x000000ffff0bb224 */ /* 0x000fe200078e0a0b */
[----:B------:R-:W-:Y:S01]  /*35c0*/  ISETP.GT.U32.AND P3, PT, R0, R6, PT ;  /* 0x000000060000720c */ /* 0x000fe20003f64070 */
[----:B------:R-:W-:Y:S02]  /*35d0*/  IMAD.MOV R14, RZ, RZ, -R13 ;  /* 0x000000ffff0e7224 */ /* 0x000fe400078e0a0d */
[----:B------:R-:W-:Y:S02]  /*35e0*/  @!P6 IMAD.IADD R7, R7, 0x1, -R0 ;  /* 0x000000010707e824 */ /* 0x000fe400078e0a00 */
[----:B------:R-:W-:-:S04]  /*35f0*/  IMAD.HI.U32 R13, R12, R9, RZ ;  /* 0x000000090c0d7227 */ /* 0x000fc800078e00ff */
[----:B------:R-:W-:Y:S01]  /*3600*/  @!P1 IMAD.MOV R3, RZ, RZ, -R3 ;  /* 0x000000ffff039224 */ /* 0x000fe200078e0a03 */
[----:B------:R-:W-:Y:S01]  /*3610*/  STL [R1+0x12c], R11 ;  /* 0x00012c0b01007387 */ /* 0x000fe20000100800 */
[----:B------:R-:W-:Y:S02]  /*3620*/  @!P5 IMAD.IADD R4, R4, 0x1, -R0 ;  /* 0x000000010404d824 */ /* 0x000fe400078e0a00 */
[C---:B------:R-:W-:Y:S01]  /*3630*/  IMAD R8, R0.reuse, R14, R8 ;  /* 0x0000000e00087224 */ /* 0x040fe200078e0208 */
[----:B------:R0:W-:Y:S01]  /*3640*/  STL [R1+0x128], R3 ;  /* 0x0001280301007387 */ /* 0x0001e20000100800 */
[----:B------:R-:W-:Y:S02]  /*3650*/  IMAD.MOV R13, RZ, RZ, -R13 ;  /* 0x000000ffff0d7224 */ /* 0x000fe400078e0a0d */
[----:B------:R-:W-:Y:S01]  /*3660*/  IMAD.MOV.U32 R10, RZ, RZ, R7 ;  /* 0x000000ffff0a7224 */ /* 0x000fe200078e0007 */
[----:B------:R-:W-:-:S03]  /*3670*/  ISETP.GT.U32.AND P1, PT, R0, R4, PT ;  /* 0x000000040000720c */ /* 0x000fc60003f24070 */
[----:B------:R-:W-:Y:S02]  /*3680*/  @!P2 IMAD.MOV R10, RZ, RZ, -R10 ;  /* 0x000000ffff0aa224 */ /* 0x000fe400078e0a0a */
[----:B0-----:R-:W-:Y:S01]  /*3690*/  IMAD.MOV.U32 R3, RZ, RZ, R5 ;  /* 0x000000ffff037224 */ /* 0x001fe200078e0005 */
[C---:B------:R-:W-:Y:S01]  /*36a0*/  ISETP.GT.U32.AND P2, PT, R0.reuse, R8, PT ;  /* 0x000000080000720c */ /* 0x040fe20003f44070 */
[C---:B------:R-:W-:Y:S02]  /*36b0*/  IMAD R5, R0.reuse, R13, R9 ;  /* 0x0000000d00057224 */ /* 0x040fe400078e0209 */
[----:B------:R-:W-:Y:S01]  /*36c0*/  @!P4 IMAD.MOV R3, RZ, RZ, -R3 ;  /* 0x000000ffff03c224 */ /* 0x000fe200078e0a03 */
[----:B------:R-:W-:Y:S01]  /*36d0*/  ISETP.GT.U32.AND P6, PT, R0, R2, PT ;  /* 0x000000020000720c */ /* 0x000fe20003fc4070 */
[----:B------:R-:W-:Y:S01]  /*36e0*/  @!P3 IMAD.IADD R6, R6, 0x1, -R0 ;  /* 0x000000010606b824 */ /* 0x000fe200078e0a00 */
[----:B------:R-:W-:Y:S01]  /*36f0*/  IABS R7, R41 ;  /* 0x0000002900077213 */ /* 0x000fe20000000000 */
[----:B------:R0:W-:Y:S01]  /*3700*/  STL [R1+0x124], R10 ;  /* 0x0001240a01007387 */ /* 0x0001e20000100800 */
[----:B------:R-:W-:-:S03]  /*3710*/  ISETP.GT.U32.AND P3, PT, R0, R5, PT ;  /* 0x000000050000720c */ /* 0x000fc60003f64070 */
[----:B------:R1:W-:Y:S01]  /*3720*/  STL [R1+0x120], R3 ;  /* 0x0001200301007387 */ /* 0x0003e20000100800 */
[----:B------:R-:W-:Y:S01]  /*3730*/  ISETP.GE.AND P5, PT, R45, RZ, PT ;  /* 0x000000ff2d00720c */ /* 0x000fe20003fa6270 */
[----:B------:R-:W-:Y:S02]  /*3740*/  @!P1 IMAD.IADD R4, R4, 0x1, -R0 ;  /* 0x0000000104049824 */ /* 0x000fe400078e0a00 */
[----:B0-----:R-:W-:-:S04]  /*3750*/  IMAD.HI.U32 R10, R12, R7, RZ ;  /* 0x000000070c0a7227 */ /* 0x001fc800078e00ff */
[----:B-1----:R-:W-:Y:S02]  /*3760*/  IMAD.MOV.U32 R3, RZ, RZ, R6 ;  /* 0x000000ffff037224 */ /* 0x002fe400078e0006 */
[----:B------:R-:W-:Y:S02]  /*3770*/  @!P2 IMAD.IADD R8, R8, 0x1, -R0 ;  /* 0x000000010808a824 */ /* 0x000fe400078e0a00 */
[----:B------:R-:W-:Y:S02]  /*3780*/  @!P0 IMAD.MOV R3, RZ, RZ, -R3 ;  /* 0x000000ffff038224 */ /* 0x000fe400078e0a03 */
[----:B------:R-:W-:Y:S02]  /*3790*/  IMAD.MOV R6, RZ, RZ, -R10 ;  /* 0x000000ffff067224 */ /* 0x000fe400078e0a0a */
[--C-:B------:R-:W-:Y:S01]  /*37a0*/  @!P6 IMAD.IADD R2, R2, 0x1, -R0.reuse ;  /* 0x000000010202e824 */ /* 0x100fe200078e0a00 */
[----:B------:R0:W-:Y:S01]  /*37b0*/  STL [R1+0x114], R3 ;  /* 0x0001140301007387 */ /* 0x0001e20000100800 */
[----:B------:R-:W-:Y:S01]  /*37c0*/  @!P3 IMAD.IADD R5, R5, 0x1, -R0 ;  /* 0x000000010505b824 */ /* 0x000fe200078e0a00 */
[C---:B------:R-:W-:Y:S01]  /*37d0*/  ISETP.GT.U32.AND P3, PT, R0.reuse, R8, PT ;  /* 0x000000080000720c */ /* 0x040fe20003f64070 */
[C---:B------:R-:W-:Y:S01]  /*37e0*/  IMAD R6, R0.reuse, R6, R7 ;  /* 0x0000000600067224 */ /* 0x040fe200078e0207 */
[----:B------:R-:W-:Y:S01]  /*37f0*/  ISETP.GT.U32.AND P6, PT, R0, R2, PT ;  /* 0x000000020000720c */ /* 0x000fe20003fc4070 */
[----:B0-----:R-:W-:-:S04]  /*3800*/  IMAD.MOV.U32 R3, RZ, RZ, R4 ;  /* 0x000000ffff037224 */ /* 0x001fc800078e0004 */
[----:B------:R-:W-:Y:S01]  /*3810*/  @!P5 IMAD.MOV R3, RZ, RZ, -R3 ;  /* 0x000000ffff03d224 */ /* 0x000fe200078e0a03 */
[----:B------:R-:W-:Y:S02]  /*3820*/  ISETP.GT.U32.AND P5, PT, R0, R6, PT ;  /* 0x000000060000720c */ /* 0x000fe40003fa4070 */
[----:B------:R-:W-:Y:S02]  /*3830*/  ISETP.GE.AND P4, PT, R46, RZ, PT ;  /* 0x000000ff2e00720c */ /* 0x000fe40003f86270 */
[----:B------:R-:W-:Y:S02]  /*3840*/  ISETP.GE.AND P1, PT, R47, RZ, PT ;  /* 0x000000ff2f00720c */ /* 0x000fe40003f26270 */
[----:B------:R-:W-:Y:S01]  /*3850*/  ISETP.GT.U32.AND P0, PT, R0, R5, PT ;  /* 0x000000050000720c */ /* 0x000fe20003f04070 */
[--C-:B------:R-:W-:Y:S01]  /*3860*/  @!P3 IMAD.IADD R8, R8, 0x1, -R0.reuse ;  /* 0x000000010808b824 */ /* 0x100fe200078e0a00 */
[----:B------:R-:W-:Y:S02]  /*3870*/  IABS R9, R42 ;  /* 0x0000002a00097213 */ /* 0x000fe40000000000 */
[----:B------:R-:W-:Y:S01]  /*3880*/  IABS R11, R43 ;  /* 0x0000002b000b7213 */ /* 0x000fe20000000000 */
[--C-:B------:R-:W-:Y:S01]  /*3890*/  @!P6 IMAD.IADD R2, R2, 0x1, -R0.reuse ;  /* 0x000000010202e824 */ /* 0x100fe200078e0a00 */
[----:B------:R0:W-:Y:S01]  /*38a0*/  STL [R1+0x104], R3 ;  /* 0x0001040301007387 */ /* 0x0001e20000100800 */
[----:B------:R-:W-:Y:S01]  /*38b0*/  @!P5 IMAD.IADD R6, R6, 0x1, -R0 ;  /* 0x000000010606d824 */ /* 0x000fe200078e0a00 */
[----:B------:R-:W-:Y:S01]  /*38c0*/  ISETP.GE.AND P6, PT, R40, RZ, PT ;  /* 0x000000ff2800720c */ /* 0x000fe20003fc6270 */
[----:B------:R-:W-:-:S02]  /*38d0*/  IMAD.MOV.U32 R10, RZ, RZ, R11 ;  /* 0x000000ffff0a7224 */ /* 0x000fc400078e000b */
[----:B------:R-:W-:-:S04]  /*38e0*/  IMAD.HI.U32 R7, R12, R9, RZ ;  /* 0x000000090c077227 */ /* 0x000fc800078e00ff */
[----:B0-----:R-:W-:Y:S02]  /*38f0*/  IMAD.MOV.U32 R3, RZ, RZ, R8 ;  /* 0x000000ffff037224 */ /* 0x001fe400078e0008 */
[----:B------:R-:W-:Y:S02]  /*3900*/  @!P4 IMAD.MOV R2, RZ, RZ, -R2 ;  /* 0x000000ffff02c224 */ /* 0x000fe400078e0a02 */
[----:B------:R-:W-:Y:S01]  /*3910*/  @!P1 IMAD.MOV R3, RZ, RZ, -R3 ;  /* 0x000000ffff039224 */ /* 0x000fe200078e0a03 */
[----:B------:R-:W-:Y:S01]  /*3920*/  ISETP.GT.U32.AND P1, PT, R0, R6, PT ;  /* 0x000000060000720c */ /* 0x000fe20003f24070 */
[----:B------:R-:W-:Y:S01]  /*3930*/  IMAD.HI.U32 R4, R12, R10, RZ ;  /* 0x0000000a0c047227 */ /* 0x000fe200078e00ff */
[----:B------:R0:W-:Y:S03]  /*3940*/  STL [R1+0x100], R2 ;  /* 0x0001000201007387 */ /* 0x0001e60000100800 */
[----:B------:R-:W-:-:S02]  /*3950*/  IMAD.MOV R7, RZ, RZ, -R7 ;  /* 0x000000ffff077224 */ /* 0x000fc400078e0a07 */
[----:B------:R-:W-:Y:S01]  /*3960*/  @!P0 IMAD.IADD R5, R5, 0x1, -R0 ;  /* 0x0000000105058824 */ /* 0x000fe200078e0a00 */
[----:B------:R1:W-:Y:S01]  /*3970*/  STL [R1+0xf8], R3 ;  /* 0x0000f80301007387 */ /* 0x0003e20000100800 */
[----:B------:R-:W-:Y:S01]  /*3980*/  IMAD.MOV R4, RZ, RZ, -R4 ;  /* 0x000000ffff047224 */ /* 0x000fe200078e0a04 */
[----:B------:R-:W-:Y:S01]  /*3990*/  IABS R8, R36 ;  /* 0x0000002400087213 */ /* 0x000fe20000000000 */
[C---:B0-----:R-:W-:Y:S02]  /*39a0*/  IMAD R2, R0.reuse, R7, R9 ;  /* 0x0000000700027224 */ /* 0x041fe400078e0209 */
[----:B------:R-:W-:Y:S02]  /*39b0*/  IMAD R9, R0, R4, R10 ;  /* 0x0000000400097224 */ /* 0x000fe400078e020a */
[----:B-1----:R-:W-:-:S04]  /*39c0*/  IMAD.MOV.U32 R3, RZ, RZ, R5 ;  /* 0x000000ffff037224 */ /* 0x002fc800078e0005 */
[----:B------:R-:W-:Y:S01]  /*39d0*/  @!P6 IMAD.MOV R3, RZ, RZ, -R3 ;  /* 0x000000ffff03e224 */ /* 0x000fe200078e0a03 */
[----:B------:R-:W-:Y:S01]  /*39e0*/  ISETP.GT.U32.AND P6, PT, R0, R2, PT ;  /* 0x000000020000720c */ /* 0x000fe20003fc4070 */
[----:B------:R-:W-:-:S04]  /*39f0*/  IMAD.HI.U32 R13, R12, R8, RZ ;  /* 0x000000080c0d7227 */ /* 0x000fc800078e00ff */
[----:B------:R-:W-:Y:S01]  /*3a00*/  @!P1 IMAD.IADD R6, R6, 0x1, -R0 ;  /* 0x0000000106069824 */ /* 0x000fe200078e0a00 */
[----:B------:R-:W-:Y:S01]  /*3a10*/  ISETP.GT.U32.AND P1, PT, R0, R9, PT ;  /* 0x000000090000720c */ /* 0x000fe20003f24070 */
[----:B------:R-:W-:-:S04]  /*3a20*/  IMAD.MOV R13, RZ, RZ, -R13 ;  /* 0x000000ffff0d7224 */ /* 0x000fc800078e0a0d */
[----:B------:R-:W-:Y:S01]  /*3a30*/  IMAD R8, R0, R13, R8 ;  /* 0x0000000d00087224 */ /* 0x000fe200078e0208 */
[----:B------:R-:W-:Y:S01]  /*3a40*/  ISETP.GE.AND P2, PT, R41, RZ, PT ;  /* 0x000000ff2900720c */ /* 0x000fe20003f46270 */
[----:B------:R-:W-:-:S03]  /*3a50*/  @!P6 IMAD.IADD R2, R2, 0x1, -R0 ;  /* 0x000000010202e824 */ /* 0x000fc600078e0a00 */
[----:B------:R-:W-:-:S03]  /*3a60*/  ISETP.GT.U32.AND P6, PT, R0, R8, PT ;  /* 0x000000080000720c */ /* 0x000fc60003fc4070 */
[----:B------:R-:W-:Y:S01]  /*3a70*/  @!P1 IMAD.IADD R9, R9, 0x1, -R0 ;  /* 0x0000000109099824 */ /* 0x000fe200078e0a00 */
[----:B------:R-:W-:Y:S02]  /*3a80*/  ISETP.GT.U32.AND P1, PT, R0, R2, PT ;  /* 0x000000020000720c */ /* 0x000fe40003f24070 */
[----:B------:R-:W-:Y:S01]  /*3a90*/  IABS R11, R37 ;  /* 0x00000025000b7213 */ /* 0x000fe20000000000 */
[----:B------:R0:W-:Y:S01]  /*3aa0*/  STL [R1+0xf0], R3 ;  /* 0x0000f00301007387 */ /* 0x0001e20000100800 */
[----:B------:R-:W-:-:S03]  /*3ab0*/  ISETP.GE.AND P4, PT, R42, RZ, PT ;  /* 0x000000ff2a00720c */ /* 0x000fc60003f86270 */
[----:B------:R-:W-:-:S04]  /*3ac0*/  IMAD.HI.U32 R4, R12, R11, RZ ;  /* 0x0000000b0c047227 */ /* 0x000fc800078e00ff */
[----:B0-----:R-:W-:Y:S01]  /*3ad0*/  IMAD.MOV.U32 R3, RZ, RZ, R6 ;  /* 0x000000ffff037224 */ /* 0x001fe200078e0006 */
[----:B------:R-:W-:Y:S01]  /*3ae0*/  IABS R7, R39 ;  /* 0x0000002700077213 */ /* 0x000fe20000000000 */
[----:B------:R-:W-:Y:S02]  /*3af0*/  @!P6 IMAD.IADD R8, R8, 0x1, -R0 ;  /* 0x000000010808e824 */ /* 0x000fe400078e0a00 */
[----:B------:R-:W-:Y:S01]  /*3b00*/  @!P2 IMAD.MOV R3, RZ, RZ, -R3 ;  /* 0x000000ffff03a224 */ /* 0x000fe200078e0a03 */
[----:B------:R-:W-:Y:S01]  /*3b10*/  ISETP.GT.U32.AND P2, PT, R0, R9, PT ;  /* 0x000000090000720c */ /* 0x000fe20003f44070 */
[----:B------:R-:W-:Y:S01]  /*3b20*/  IMAD.MOV R4, RZ, RZ, -R4 ;  /* 0x000000ffff047224 */ /* 0x000fe200078e0a04 */
[----:B------:R-:W-:Y:S01]  /*3b30*/  IABS R5, R28 ;  /* 0x0000001c00057213 */ /* 0x000fe20000000000 */
[----:B------:R-:W-:Y:S01]  /*3b40*/  @!P1 IMAD.IADD R2, R2, 0x1, -R0 ;  /* 0x0000000102029824 */ /* 0x000fe200078e0a00 */
[C---:B------:R-:W-:Y:S01]  /*3b50*/  ISETP.GT.U32.AND P6, PT, R0.reuse, R8, PT ;  /* 0x000000080000720c */ /* 0x040fe20003fc4070 */
[----:B------:R-:W-:Y:S01]  /*3b60*/  IMAD R11, R0, R4, R11 ;  /* 0x00000004000b7224 */ /* 0x000fe200078e020b */
[----:B------:R0:W-:Y:S01]  /*3b70*/  STL [R1+0xe8], R3 ;  /* 0x0000e80301007387 */ /* 0x0001e20000100800 */
[----:B------:R-:W-:Y:S01]  /*3b80*/  IMAD.HI.U32 R13, R12, R7, RZ ;  /* 0x000000070c0d7227 */ /* 0x000fe200078e00ff */
[----:B------:R-:W-:-:S03]  /*3b90*/  ISETP.GE.AND P3, PT, R43, RZ, PT ;  /* 0x000000ff2b00720c */ /* 0x000fc60003f66270 */
[----:B------:R-:W-:-:S04]  /*3ba0*/  IMAD.HI.U32 R4, R12, R5, RZ ;  /* 0x000000050c047227 */ /* 0x000fc800078e00ff */
[----:B0-----:R-:W-:Y:S02]  /*3bb0*/  IMAD.MOV.U32 R3, RZ, RZ, R2 ;  /* 0x000000ffff037224 */ /* 0x001fe400078e0002 */
[----:B------:R-:W-:Y:S02]  /*3bc0*/  IMAD.MOV R13, RZ, RZ, -R13 ;  /* 0x000000ffff0d7224 */ /* 0x000fe400078e0a0d */
[----:B------:R-:W-:Y:S02]  /*3bd0*/  IMAD.MOV R4, RZ, RZ, -R4 ;  /* 0x000000ffff047224 */ /* 0x000fe400078e0a04 */
[----:B------:R-:W-:Y:S01]  /*3be0*/  @!P4 IMAD.MOV R3, RZ, RZ, -R3 ;  /* 0x000000ffff03c224 */ /* 0x000fe200078e0a03 */
[C---:B------:R-:W-:Y:S01]  /*3bf0*/  ISETP.GT.U32.AND P1, PT, R0.reuse, R11, PT ;  /* 0x0000000b0000720c */ /* 0x040fe20003f24070 */
[----:B------:R-:W-:Y:S02]  /*3c00*/  @!P2 IMAD.IADD R9, R9, 0x1, -R0 ;  /* 0x000000010909a824 */ /* 0x000fe400078e0a00 */
[----:B------:R-:W-:-:S02]  /*3c10*/  IMAD R7, R0, R13, R7 ;  /* 0x0000000d00077224 */ /* 0x000fc400078e0207 */
[----:B------:R-:W-:Y:S01]  /*3c20*/  IMAD R5, R0, R4, R5 ;  /* 0x0000000400057224 */ /* 0x000fe200078e0205 */
[----:B------:R0:W-:Y:S01]  /*3c30*/  STL [R1+0x74], R3 ;  /* 0x0000740301007387 */ /* 0x0001e20000100800 */
[----:B------:R-:W-:Y:S01]  /*3c40*/  ISETP.GE.AND P0, PT, R36, RZ, PT ;  /* 0x000000ff2400720c */ /* 0x000fe20003f06270 */
[----:B------:R-:W-:Y:S01]  /*3c50*/  @!P6 IMAD.IADD R8, R8, 0x1, -R0 ;  /* 0x000000010808e824 */ /* 0x000fe200078e0a00 */
[C---:B------:R-:W-:Y:S02]  /*3c60*/  ISETP.GT.U32.AND P2, PT, R0.reuse, R7, PT ;  /* 0x000000070000720c */ /* 0x040fe40003f44070 */
[----:B------:R-:W-:Y:S01]  /*3c70*/  ISETP.GT.U32.AND P6, PT, R0, R5, PT ;  /* 0x000000050000720c */ /* 0x000fe20003fc4070 */
[----:B0-----:R-:W-:-:S04]  /*3c80*/  IMAD.MOV.U32 R3, RZ, RZ, R9 ;  /* 0x000000ffff037224 */ /* 0x001fc800078e0009 */
[----:B------:R-:W-:Y:S01]  /*3c90*/  @!P3 IMAD.MOV R3, RZ, RZ, -R3 ;  /* 0x000000ffff03b224 */ /* 0x000fe200078e0a03 */
[----:B------:R-:W-:Y:S01]  /*3ca0*/  IABS R4, R30 ;  /* 0x0000001e00047213 */ /* 0x000fe20000000000 */
[----:B------:R-:W-:-:S03]  /*3cb0*/  @!P1 IMAD.IADD R11, R11, 0x1, -R0 ;  /* 0x000000010b0b9824 */ /* 0x000fc600078e0a00 */
[----:B------:R0:W-:Y:S01]  /*3cc0*/  STL [R1+0x6c], R3 ;  /* 0x00006c0301007387 */ /* 0x0001e20000100800 */
[----:B------:R-:W-:Y:S01]  /*3cd0*/  IABS R13, R31 ;  /* 0x0000001f000d7213 */ /* 0x000fe20000000000 */
[--C-:B------:R-:W-:Y:S02]  /*3ce0*/  @!P2 IMAD.IADD R7, R7, 0x1, -R0.reuse ;  /* 0x000000010707a824 */ /* 0x100fe400078e0a00 */
[----:B------:R-:W-:Y:S02]  /*3cf0*/  @!P6 IMAD.IADD R5, R5, 0x1, -R0 ;  /* 0x000000010505e824 */ /* 0x000fe400078e0a00 */
[----:B0-----:R-:W-:Y:S01]  /*3d00*/  IMAD.MOV.U32 R3, RZ, RZ, R8 ;  /* 0x000000ffff037224 */ /* 0x001fe200078e0008 */
[----:B--2---:R-:W-:-:S05]  /*3d10*/  IABS R10, R38 ;  /* 0x00000026000a7213 */ /* 0x004fca0000000000 */
[----:B------:R-:W-:-:S04]  /*3d20*/  IMAD.HI.U32 R14, R12, R10, RZ ;  /* 0x0000000a0c0e7227 */ /* 0x000fc800078e00ff */
[----:B------:R-:W-:-:S04]  /*3d30*/  IMAD.MOV R14, RZ, RZ, -R14 ;  /* 0x000000ffff0e7224 */ /* 0x000fc800078e0a0e */
[----:B------:R-:W-:Y:S01]  /*3d40*/  IMAD R10, R0, R14, R10 ;  /* 0x0000000e000a7224 */ /* 0x000fe200078e020a */
[----:B------:R-:W-:-:S04]  /*3d50*/  IABS R14, R29 ;  /* 0x0000001d000e7213 */ /* 0x000fc80000000000 */
[----:B------:R-:W-:Y:S01]  /*3d60*/  ISETP.GT.U32.AND P4, PT, R0, R10, PT ;  /* 0x0000000a0000720c */ /* 0x000fe20003f84070 */
[----:B------:R-:W-:-:S04]  /*3d70*/  IMAD.MOV.U32 R6, RZ, RZ, R14 ;  /* 0x000000ffff067224 */ /* 0x000fc800078e000e */
[----:B------:R-:W-:-:S04]  /*3d80*/  IMAD.HI.U32 R15, R12, R6, RZ ;  /* 0x000000060c0f7227 */ /* 0x000fc800078e00ff */
[----:B------:R-:W-:-:S04]  /*3d90*/  IMAD.MOV R15, RZ, RZ, -R15 ;  /* 0x000000ffff0f7224 */ /* 0x000fc800078e0a0f */
[----:B------:R-:W-:Y:S02]  /*3da0*/  IMAD R6, R0, R15, R6 ;  /* 0x0000000f00067224 */ /* 0x000fe400078e0206 */
[----:B------:R-:W-:Y:S01]  /*3db0*/  @!P4 IMAD.IADD R10, R10, 0x1, -R0 ;  /* 0x000000010a0ac824 */ /* 0x000fe200078e0a00 */
[C---:B------:R-:W-:Y:S01]  /*3dc0*/  ISETP.GT.U32.AND P4, PT, R0.reuse, R11, PT ;  /* 0x0000000b0000720c */ /* 0x040fe20003f84070 */
[----:B------:R-:W-:Y:S01]  /*3dd0*/  @!P0 IMAD.MOV R3, RZ, RZ, -R3 ;  /* 0x000000ffff038224 */ /* 0x000fe200078e0a03 */
[----:B------:R-:W-:Y:S01]  /*3de0*/  ISETP.GT.U32.AND P0, PT, R0, R6, PT ;  /* 0x000000060000720c */ /* 0x000fe20003f04070 */
[----:B------:R-:W-:Y:S01]  /*3df0*/  IMAD.HI.U32 R14, R12, R4, RZ ;  /* 0x000000040c0e7227 */ /* 0x000fe200078e00ff */
[C---:B------:R-:W-:Y:S02]  /*3e00*/  ISETP.GT.U32.AND P2, PT, R0.reuse, R10, PT ;  /* 0x0000000a0000720c */ /* 0x040fe40003f44070 */
[----:B------:R-:W-:Y:S01]  /*3e10*/  ISETP.GE.AND P5, PT, R37, RZ, PT ;  /* 0x000000ff2500720c */ /* 0x000fe20003fa6270 */
[----:B------:R-:W-:Y:S01]  /*3e20*/  IMAD.MOV R14, RZ, RZ, -R14 ;  /* 0x000000ffff0e7224 */ /* 0x000fe200078e0a0e */
[----:B------:R-:W-:Y:S01]  /*3e30*/  ISETP.GT.U32.AND P3, PT, R0, R5, PT ;  /* 0x000000050000720c */ /* 0x000fe20003f64070 */
[----:B------:R-:W-:Y:S01]  /*3e40*/  IMAD.HI.U32 R2, R12, R13, RZ ;  /* 0x0000000d0c027227 */ /* 0x000fe200078e00ff */
[----:B------:R-:W-:-:S02]  /*3e50*/  ISETP.GT.U32.AND P6, PT, R0, R7, PT ;  /* 0x000000070000720c */ /* 0x000fc40003fc4070 */
[----:B------:R-:W-:Y:S01]  /*3e60*/  ISETP.GE.AND P1, PT, R38, RZ, PT ;  /* 0x000000ff2600720c */ /* 0x000fe20003f26270 */
[C---:B------:R-:W-:Y:S01]  /*3e70*/  IMAD R4, R0.reuse, R14, R4 ;  /* 0x0000000e00047224 */ /* 0x040fe200078e0204 */
[----:B------:R-:W-:Y:S01]  /*3e80*/  IABS R8, R24 ;  /* 0x0000001800087213 */ /* 0x000fe20000000000 */
[----:B------:R-:W-:Y:S02]  /*3e90*/  IMAD.MOV R2, RZ, RZ, -R2 ;  /* 0x000000ffff027224 */ /* 0x000fe400078e0a02 */
[--C-:B------:R-:W-:Y:S01]  /*3ea0*/  @!P4 IMAD.IADD R11, R11, 0x1, -R0.reuse ;  /* 0x000000010b0bc824 */ /* 0x100fe200078e0a00 */
[C---:B------:R-:W-:Y:S01]  /*3eb0*/  ISETP.GT.U32.AND P4, PT, R0.reuse, R4, PT ;  /* 0x000000040000720c */ /* 0x040fe20003f84070 */
[----:B------:R-:W-:Y:S01]  /*3ec0*/  IMAD R2, R0, R2, R13 ;  /* 0x0000000200027224 */ /* 0x000fe200078e020d */
[----:B------:R-:W-:Y:S01]  /*3ed0*/  IABS R9, R59 ;  /* 0x0000003b00097213 */ /* 0x000fe20000000000 */
[--C-:B------:R-:W-:Y:S02]  /*3ee0*/  @!P0 IMAD.IADD R6, R6, 0x1, -R0.reuse ;  /* 0x0000000106068824 */ /* 0x100fe400078e0a00 */
[----:B------:R-:W-:-:S02]  /*3ef0*/  @!P2 IMAD.IADD R10, R10, 0x1, -R0 ;  /* 0x000000010a0aa824 */ /* 0x000fc400078e0a00 */
[----:B------:R-:W-:Y:S01]  /*3f00*/  IMAD.HI.U32 R13, R12, R8, RZ ;  /* 0x000000080c0d7227 */ /* 0x000fe200078e00ff */
[----:B------:R0:W-:Y:S01]  /*3f10*/  STL [R1+0x54], R3 ;  /* 0x0000540301007387 */ /* 0x0001e20000100800 */
[----:B------:R-:W-:Y:S02]  /*3f20*/  ISETP.GE.AND P2, PT, R39, RZ, PT ;  /* 0x000000ff2700720c */ /* 0x000fe40003f46270 */
[----:B------:R-:W-:Y:S01]  /*3f30*/  @!P5 IMAD.MOV R11, RZ, RZ, -R11 ;  /* 0x000000ffff0bd224 */ /* 0x000fe200078e0a0b */
[----:B------:R-:W-:Y:S01]  /*3f40*/  ISETP.GT.U32.AND P5, PT, R0, R6, PT ;  /* 0x000000060000720c */ /* 0x000fe20003fa4070 */
[----:B------:R-:W-:Y:S01]  /*3f50*/  @!P3 IMAD.IADD R5, R5, 0x1, -R0 ;  /* 0x000000010505b824 */ /* 0x000fe200078e0a00 */
[----:B------:R-:W-:Y:S01]  /*3f60*/  ISETP.GE.AND P3, PT, R28, RZ, PT ;  /* 0x000000ff1c00720c */ /* 0x000fe20003f66270 */
[----:B------:R-:W-:Y:S02]  /*3f70*/  IMAD.MOV R14, RZ, RZ, -R13 ;  /* 0x000000ffff0e7224 */ /* 0x000fe400078e0a0d */
[----:B------:R-:W-:-:S04]  /*3f80*/  IMAD.HI.U32 R13, R12, R9, RZ ;  /* 0x000000090c0d7227 */ /* 0x000fc800078e00ff */
[----:B0-----:R-:W-:Y:S02]  /*3f90*/  IMAD.MOV.U32 R3, RZ, RZ, R10 ;  /* 0x000000ffff037224 */ /* 0x001fe400078e000a */
[--C-:B------:R-:W-:Y:S01]  /*3fa0*/  @!P6 IMAD.IADD R7, R7, 0x1, -R0.reuse ;  /* 0x000000010707e824 */ /* 0x100fe200078e0a00 */
[----:B------:R-:W-:Y:S01]  /*3fb0*/  ISETP.GT.U32.AND P6, PT, R0, R2, PT ;  /* 0x000000020000720c */ /* 0x000fe20003fc4070 */
[----:B------:R-:W-:Y:S02]  /*3fc0*/  @!P1 IMAD.MOV R3, RZ, RZ, -R3 ;  /* 0x000000ffff039224 */ /* 0x000fe400078e0a03 */
[----:B------:R-:W-:Y:S01]  /*3fd0*/  IMAD.MOV R13, RZ, RZ, -R13 ;  /* 0x000000ffff0d7224 */ /* 0x000fe200078e0a0d */
[----:B------:R-:W-:Y:S01]  /*3fe0*/  STL [R1+0x4c], R11 ;  /* 0x00004c0b01007387 */ /* 0x000fe20000100800 */
[----:B------:R-:W-:Y:S02]  /*3ff0*/  @!P4 IMAD.IADD R4, R4, 0x1, -R0 ;  /* 0x000000010404c824 */ /* 0x000fe400078e0a00 */
[----:B------:R-:W-:Y:S01]  /*4000*/  IMAD R8, R0, R14, R8 ;  /* 0x0000000e00087224 */ /* 0x000fe200078e0208 */
[----:B------:R0:W-:Y:S01]  /*4010*/  STL [R1+0x2c], R3 ;  /* 0x00002c0301007387 */ /* 0x0001e20000100800 */
[----:B------:R-:W-:-:S02]  /*4020*/  IMAD.MOV.U32 R10, RZ, RZ, R7 ;  /* 0x000000ffff0a7224 */ /* 0x000fc400078e0007 */
[C---:B------:R-:W-:Y:S01]  /*4030*/  IMAD R9, R0.reuse, R13, R9 ;  /* 0x0000000d00097224 */ /* 0x040fe200078e0209 */
[----:B------:R-:W-:Y:S01]  /*4040*/  ISETP.GE.AND P0, PT, R29, RZ, PT ;  /* 0x000000ff1d00720c */ /* 0x000fe20003f06270 */
[----:B------:R-:W-:Y:S01]  /*4050*/  @!P2 IMAD.MOV R10, RZ, RZ, -R10 ;  /* 0x000000ffff0aa224 */ /* 0x000fe200078e0a0a */
[----:B------:R-:W-:Y:S01]  /*4060*/  ISETP.GT.U32.AND P1, PT, R0, R4, PT ;  /* 0x000000040000720c */ /* 0x000fe20003f24070 */
[--C-:B------:R-:W-:Y:S02]  /*4070*/  @!P5 IMAD.IADD R6, R6, 0x1, -R0.reuse ;  /* 0x000000010606d824 */ /* 0x100fe400078e0a00 */
[----:B0-----:R-:W-:Y:S01]  /*4080*/  IMAD.MOV.U32 R3, RZ, RZ, R5 ;  /* 0x000000ffff037224 */ /* 0x001fe200078e0005 */
[C---:B------:R-:W-:Y:S02]  /*4090*/  ISETP.GT.U32.AND P2, PT, R0.reuse, R8, PT ;  /* 0x000000080000720c */ /* 0x040fe40003f44070 */
[----:B------:R-:W-:Y:S01]  /*40a0*/  ISETP.GT.U32.AND P5, PT, R0, R9, PT ;  /* 0x000000090000720c */ /* 0x000fe20003fa4070 */
[----:B------:R-:W-:Y:S01]  /*40b0*/  @!P3 IMAD.MOV R3, RZ, RZ, -R3 ;  /* 0x000000ffff03b224 */ /* 0x000fe200078e0a03 */
[----:B------:R-:W-:Y:S01]  /*40c0*/  IABS R7, R58 ;  /* 0x0000003a00077213 */ /* 0x000fe20000000000 */
[----:B------:R-:W-:Y:S01]  /*40d0*/  @!P6 IMAD.IADD R2, R2, 0x1, -R0 ;  /* 0x000000010202e824 */ /* 0x000fe200078e0a00 */
[----:B------:R-:W-:Y:S01]  /*40e0*/  STL [R1+0x18], R10 ;  /* 0x0000180a01007387 */ /* 0x000fe20000100800 */
[----:B------:R-:W-:-:S03]  /*40f0*/  ISETP.GE.AND P4, PT, R30, RZ, PT ;  /* 0x000000ff1e00720c */ /* 0x000fc60003f86270 */
[----:B------:R0:W-:Y:S01]  /*4100*/  STL [R1+0x14], R3 ;  /* 0x0000140301007387 */ /* 0x0001e20000100800 */
[----:B------:R-:W-:Y:S01]  /*4110*/  ISETP.GT.U32.AND P6, PT, R0, R2, PT ;  /* 0x000000020000720c */ /* 0x000fe20003fc4070 */
[----:B------:R-:W-:-:S04]  /*4120*/  IMAD.HI.U32 R5, R12, R7, RZ ;  /* 0x000000070c057227 */ /* 0x000fc800078e00ff */
[----:B0-----:R-:W-:Y:S02]  /*4130*/  IMAD.MOV.U32 R3, RZ, RZ, R6 ;  /* 0x000000ffff037224 */ /* 0x001fe400078e0006 */
[--C-:B------:R-:W-:Y:S02]  /*4140*/  @!P1 IMAD.IADD R4, R4, 0x1, -R0.reuse ;  /* 0x0000000104049824 */ /* 0x100fe400078e0a00 */
[----:B------:R-:W-:Y:S02]  /*4150*/  @!P0 IMAD.MOV R3, RZ, RZ, -R3 ;  /* 0x000000ffff038224 */ /* 0x000fe400078e0a03 */
[--C-:B------:R-:W-:Y:S02]  /*4160*/  @!P2 IMAD.IADD R8, R8, 0x1, -R0.reuse ;  /* 0x000000010808a824 */ /* 0x100fe400078e0a00 */
[----:B------:R-:W-:Y:S02]  /*4170*/  IMAD.MOV R5, RZ, RZ, -R5 ;  /* 0x000000ffff057224 */ /* 0x000fe400078e0a05 */
[----:B------:R-:W-:Y:S01]  /*4180*/  @!P5 IMAD.IADD R9, R9, 0x1, -R0 ;  /* 0x000000010909d824 */ /* 0x000fe200078e0a00 */
[----:B------:R-:W-:Y:S01]  /*4190*/  ISETP.GE.AND P3, PT, R31, RZ, PT ;  /* 0x000000ff1f00720c */ /* 0x000fe20003f66270 */
[----:B------:R0:W-:Y:S01]  /*41a0*/  STL [R1+0x10], R3 ;  /* 0x0000100301007387 */ /* 0x0001e20000100800 */
[C---:B------:R-:W-:Y:S01]  /*41b0*/  IMAD R61, R0.reuse, R5, R7 ;  /* 0x00000005003d7224 */ /* 0x040fe200078e0207 */
[----:B------:R-:W-:-:S02]  /*41c0*/  ISETP.GT.U32.AND P5, PT, R0, R8, PT ;  /* 0x000000080000720c */ /* 0x000fc40003fa4070 */
[----:B------:R-:W-:Y:S01]  /*41d0*/  ISETP.GT.U32.AND P0, PT, R0, R9, PT ;  /* 0x000000090000720c */ /* 0x000fe20003f04070 */
[----:B------:R-:W-:Y:S02]  /*41e0*/  @!P6 IMAD.IADD R2, R2, 0x1, -R0 ;  /* 0x000000010202e824 */ /* 0x000fe400078e0a00 */
[----:B0-----:R-:W-:Y:S01]  /*41f0*/  IMAD.MOV.U32 R3, RZ, RZ, R4 ;  /* 0x000000ffff037224 */ /* 0x001fe200078e0004 */
[----:B------:R-:W-:-:S03]  /*4200*/  ISETP.GE.AND P6, PT, R59, RZ, PT ;  /* 0x000000ff3b00720c */ /* 0x000fc60003fc6270 */
[----:B------:R-:W-:Y:S01]  /*4210*/  @!P4 IMAD.MOV R3, RZ, RZ, -R3 ;  /* 0x000000ffff03c224 */ /* 0x000fe200078e0a03 */
[----:B------:R-:W-:Y:S02]  /*4220*/  ISETP.GT.U32.AND P4, PT, R0, R61, PT ;  /* 0x0000003d0000720c */ /* 0x000fe40003f84070 */
[----:B------:R-:W-:Y:S02]  /*4230*/  IABS R59, R25 ;  /* 0x00000019003b7213 */ /* 0x000fe40000000000 */
[----:B------:R-:W-:Y:S02]  /*4240*/  ISETP.GE.AND P1, PT, R24, RZ, PT ;  /* 0x000000ff1800720c */ /* 0x000fe40003f26270 */
[----:B------:R-:W-:Y:S01]  /*4250*/  ISETP.GE.AND P2, PT, R58, RZ, PT ;  /* 0x000000ff3a00720c */ /* 0x000fe20003f46270 */
[----:B------:R-:W-:Y:S01]  /*4260*/  IMAD.HI.U32 R5, R12, R59, RZ ;  /* 0x0000003b0c057227 */ /* 0x000fe200078e00ff */
[----:B------:R-:W-:-:S03]  /*4270*/  IABS R58, R26 ;  /* 0x0000001a003a7213 */ /* 0x000fc60000000000 */
[----:B------:R-:W-:Y:S02]  /*4280*/  @!P3 IMAD.MOV R2, RZ, RZ, -R2 ;  /* 0x000000ffff02b224 */ /* 0x000fe400078e0a02 */
[--C-:B------:R-:W-:Y:S01]  /*4290*/  @!P5 IMAD.IADD R8, R8, 0x1, -R0.reuse ;  /* 0x000000010808d824 */ /* 0x100fe200078e0a00 */
[----:B------:R0:W-:Y:S01]  /*42a0*/  STL [R1+0xc], R3 ;  /* 0x00000c0301007387 */ /* 0x0001e20000100800 */
[----:B------:R-:W-:Y:S02]  /*42b0*/  IMAD.MOV R5, RZ, RZ, -R5 ;  /* 0x000000ffff057224 */ /* 0x000fe400078e0a05 */
[----:B------:R-:W-:Y:S01]  /*42c0*/  @!P0 IMAD.IADD R9, R9, 0x1, -R0 ;  /* 0x0000000109098824 */ /* 0x000fe200078e0a00 */
[----:B------:R1:W-:Y:S01]  /*42d0*/  STL [R1+0x8], R2 ;  /* 0x0000080201007387 */ /* 0x0003e20000100800 */
[----:B------:R-:W-:Y:S01]  /*42e0*/  IMAD.HI.U32 R4, R12, R58, RZ ;  /* 0x0000003a0c047227 */ /* 0x000fe200078e00ff */
[----:B------:R-:W-:-:S03]  /*42f0*/  ISETP.GE.AND P0, PT, R23, RZ, PT ;  /* 0x000000ff1700720c */ /* 0x000fc60003f06270 */
[----:B------:R-:W-:Y:S01]  /*4300*/  @!P4 IMAD.IADD R61, R61, 0x1, -R0 ;  /* 0x000000013d3dc824 */ /* 0x000fe200078e0a00 */
[----:B------:R-:W-:Y:S01]  /*4310*/  IABS R23, R23 ;  /* 0x0000001700177213 */ /* 0x000fe20000000000 */
[C---:B------:R-:W-:Y:S02]  /*4320*/  IMAD R59, R0.reuse, R5, R59 ;  /* 0x00000005003b7224 */ /* 0x040fe400078e023b */
[----:B0-----:R-:W-:Y:S02]  /*4330*/  IMAD.MOV.U32 R3, RZ, RZ, R9 ;  /* 0x000000ffff037224 */ /* 0x001fe400078e0009 */
[----:B-1----:R-:W-:Y:S02]  /*4340*/  IMAD.MOV.U32 R2, RZ, RZ, R8 ;  /* 0x000000ffff027224 */ /* 0x002fe400078e0008 */
[----:B------:R-:W-:Y:S02]  /*4350*/  IMAD.MOV R4, RZ, RZ, -R4 ;  /* 0x000000ffff047224 */ /* 0x000fe400078e0a04 */
[----:B------:R-:W-:Y:S01]  /*4360*/  @!P1 IMAD.MOV R2, RZ, RZ, -R2 ;  /* 0x000000ffff029224 */ /* 0x000fe200078e0a02 */
[C---:B------:R-:W-:Y:S01]  /*4370*/  ISETP.GT.U32.AND P1, PT, R0.reuse, R61, PT ;  /* 0x0000003d0000720c */ /* 0x040fe20003f24070 */
[----:B------:R-:W-:Y:S01]  /*4380*/  @!P6 IMAD.MOV R3, RZ, RZ, -R3 ;  /* 0x000000ffff03e224 */ /* 0x000fe200078e0a03 */
[C---:B------:R-:W-:Y:S01]  /*4390*/  ISETP.GT.U32.AND P6, PT, R0.reuse, R59, PT ;  /* 0x0000003b0000720c */ /* 0x040fe20003fc4070 */
[----:B------:R-:W-:-:S02]  /*43a0*/  IMAD R58, R0, R4, R58 ;  /* 0x00000004003a7224 */ /* 0x000fc400078e023a */
[----:B------:R-:W-:-:S04]  /*43b0*/  IMAD.HI.U32 R4, R12, R23, RZ ;  /* 0x000000170c047227 */ /* 0x000fc800078e00ff */
[----:B------:R-:W-:-:S04]  /*43c0*/  IMAD.MOV R4, RZ, RZ, -R4 ;  /* 0x000000ffff047224 */ /* 0x000fc800078e0a04 */
[C---:B------:R-:W-:Y:S02]  /*43d0*/  IMAD R23, R0.reuse, R4, R23 ;  /* 0x0000000400177224 */ /* 0x040fe400078e0217 */
[--C-:B------:R-:W-:Y:S01]  /*43e0*/  @!P1 IMAD.IADD R61, R61, 0x1, -R0.reuse ;  /* 0x000000013d3d9824 */ /* 0x100fe200078e0a00 */
[C---:B------:R-:W-:Y:S01]  /*43f0*/  ISETP.GT.U32.AND P1, PT, R0.reuse, R58, PT ;  /* 0x0000003a0000720c */ /* 0x040fe20003f24070 */
[----:B------:R-:W-:Y:S01]  /*4400*/  @!P6 IMAD.IADD R59, R59, 0x1, -R0 ;  /* 0x000000013b3be824 */ /* 0x000fe200078e0a00 */
[----:B------:R-:W-:Y:S02]  /*4410*/  ISETP.GT.U32.AND P6, PT, R0, R23, PT ;  /* 0x000000170000720c */ /* 0x000fe40003fc4070 */
[----:B------:R-:W-:Y:S01]  /*4420*/  IABS R24, R27 ;  /* 0x0000001b00187213 */ /* 0x000fe20000000000 */
[----:B------:R0:W-:Y:S01]  /*4430*/  STL [R1+0x4], R2 ;  /* 0x0000040201007387 */ /* 0x0001e20000100800 */
[----:B------:R-:W-:Y:S02]  /*4440*/  ISETP.GE.AND P3, PT, R25, RZ, PT ;  /* 0x000000ff1900720c */ /* 0x000fe40003f66270 */
[----:B------:R-:W-:-:S02]  /*4450*/  IABS R25, R33 ;  /* 0x0000002100197213 */ /* 0x000fc40000000000 */
[----:B------:R-:W-:-:S03]  /*4460*/  IABS R28, R34 ;  /* 0x00000022001c7213 */ /* 0x000fc60000000000 */
[----:B------:R-:W-:Y:S02]  /*4470*/  @!P1 IMAD.IADD R58, R58, 0x1, -R0 ;  /* 0x000000013a3a9824 */ /* 0x000fe400078e0a00 */
[----:B0-----:R-:W-:Y:S01]  /*4480*/  IMAD.HI.U32 R2, R12, R24, RZ ;  /* 0x000000180c027227 */ /* 0x001fe200078e00ff */
[----:B------:R-:W-:-:S03]  /*4490*/  ISETP.GT.U32.AND P1, PT, R0, R59, PT ;  /* 0x0000003b0000720c */ /* 0x000fc60003f24070 */
[----:B------:R-:W-:Y:S02]  /*44a0*/  @!P6 IMAD.IADD R23, R23, 0x1, -R0 ;  /* 0x000000011717e824 */ /* 0x000fe400078e0a00 */
[----:B------:R-:W-:Y:S01]  /*44b0*/  IMAD.MOV R2, RZ, RZ, -R2 ;  /* 0x000000ffff027224 */ /* 0x000fe200078e0a02 */
[----:B------:R-:W-:Y:S01]  /*44c0*/  ISETP.GE.AND P5, PT, R26, RZ, PT ;  /* 0x000000ff1a00720c */ /* 0x000fe20003fa6270 */
[----:B------:R-:W-:Y:S01]  /*44d0*/  IMAD.HI.U32 R5, R12, R25, RZ ;  /* 0x000000190c057227 */ /* 0x000fe200078e00ff */
[----:B------:R-:W-:Y:S02]  /*44e0*/  IABS R26, R32 ;  /* 0x00000020001a7213 */ /* 0x000fe40000000000 */
[C---:B------:R-:W-:Y:S01]  /*44f0*/  ISETP.GT.U32.AND P6, PT, R0.reuse, R23, PT ;  /* 0x000000170000720c */ /* 0x040fe20003fc4070 */
[----:B------:R-:W-:Y:S02]  /*4500*/  IMAD R24, R0, R2, R24 ;  /* 0x0000000200187224 */ /* 0x000fe400078e0218 */
[----:B------:R-:W-:-:S04]  /*4510*/  IMAD.HI.U32 R2, R12, R28, RZ ;  /* 0x0000001c0c027227 */ /* 0x000fc800078e00ff */
[----:B------:R-:W-:Y:S01]  /*4520*/  @!P2 IMAD.MOV R61, RZ, RZ, -R61 ;  /* 0x000000ffff3da224 */ /* 0x000fe200078e0a3d */
[----:B------:R-:W-:Y:S01]  /*4530*/  ISETP.GT.U32.AND P2, PT, R0, R58, PT ;  /* 0x0000003a0000720c */ /* 0x000fe20003f44070 */
[----:B------:R-:W-:-:S04]  /*4540*/  IMAD.HI.U32 R4, R12, R26, RZ ;  /* 0x0000001a0c047227 */ /* 0x000fc800078e00ff */
[----:B------:R-:W-:Y:S02]  /*4550*/  IMAD.MOV R5, RZ, RZ, -R5 ;  /* 0x000000ffff057224 */ /* 0x000fe400078e0a05 */
[----:B------:R-:W-:Y:S02]  /*4560*/  IMAD.MOV R2, RZ, RZ, -R2 ;  /* 0x000000ffff027224 */ /* 0x000fe400078e0a02 */
[----:B------:R-:W-:Y:S02]  /*4570*/  IMAD.MOV R4, RZ, RZ, -R4 ;  /* 0x000000ffff047224 */ /* 0x000fe400078e0a04 */
[C---:B------:R-:W-:Y:S02]  /*4580*/  IMAD R25, R0.reuse, R5, R25 ;  /* 0x0000000500197224 */ /* 0x040fe400078e0219 */
[----:B------:R-:W-:Y:S02]  /*4590*/  @!P1 IMAD.IADD R59, R59, 0x1, -R0 ;  /* 0x000000013b3b9824 */ /* 0x000fe400078e0a00 */
[----:B------:R-:W-:-:S02]  /*45a0*/  IMAD R28, R0, R2, R28 ;  /* 0x00000002001c7224 */ /* 0x000fc400078e021c */
[C---:B------:R-:W-:Y:S02]  /*45b0*/  IMAD R26, R0.reuse, R4, R26 ;  /* 0x00000004001a7224 */ /* 0x040fe400078e021a */
[----:B------:R-:W-:Y:S01]  /*45c0*/  @!P3 IMAD.MOV R59, RZ, RZ, -R59 ;  /* 0x000000ffff3bb224 */ /* 0x000fe200078e0a3b */
[C---:B------:R-:W-:Y:S01]  /*45d0*/  ISETP.GT.U32.AND P3, PT, R0.reuse, R25, PT ;  /* 0x000000190000720c */ /* 0x040fe20003f64070 */
[--C-:B------:R-:W-:Y:S01]  /*45e0*/  @!P6 IMAD.IADD R23, R23, 0x1, -R0.reuse ;  /* 0x000000011717e824 */ /* 0x100fe200078e0a00 */
[----:B------:R-:W-:Y:S01]  /*45f0*/  ISETP.GT.U32.AND P6, PT, R0, R28, PT ;  /* 0x0000001c0000720c */ /* 0x000fe20003fc4070 */
[----:B------:R-:W-:Y:S01]  /*4600*/  @!P2 IMAD.IADD R58, R58, 0x1, -R0 ;  /* 0x000000013a3aa824 */ /* 0x000fe200078e0a00 */
[C---:B------:R-:W-:Y:S02]  /*4610*/  ISETP.GT.U32.AND P2, PT, R0.reuse, R26, PT ;  /* 0x0000001a0000720c */ /* 0x040fe40003f44070 */
[----:B------:R-:W-:Y:S02]  /*4620*/  ISETP.GT.U32.AND P1, PT, R0, R24, PT ;  /* 0x000000180000720c */ /* 0x000fe40003f24070 */
[----:B------:R-:W-:-:S05]  /*4630*/  IABS R29, R35 ;  /* 0x00000023001d7213 */ /* 0x000fca0000000000 */
[--C-:B------:R-:W-:Y:S02]  /*4640*/  @!P3 IMAD.IADD R25, R25, 0x1, -R0.reuse ;  /* 0x000000011919b824 */ /* 0x100fe400078e0a00 */
[--C-:B------:R-:W-:Y:S02]  /*4650*/  @!P6 IMAD.IADD R28, R28, 0x1, -R0.reuse ;  /* 0x000000011c1ce824 */ /* 0x100fe400078e0a00 */
[--C-:B------:R-:W-:Y:S01]  /*4660*/  @!P2 IMAD.IADD R26, R26, 0x1, -R0.reuse ;  /* 0x000000011a1aa824 */ /* 0x100fe200078e0a00 */
[----:B------:R-:W-:Y:S01]  /*4670*/  ISETP.GT.U32.AND P2, PT, R0, R25, PT ;  /* 0x000000190000720c */ /* 0x000fe20003f44070 */
[----:B------:R-:W-:Y:S01]  /*4680*/  @!P1 IMAD.IADD R24, R24, 0x1, -R0 ;  /* 0x0000000118189824 */ /* 0x000fe200078e0a00 */
[----:B------:R-:W-:Y:S02]  /*4690*/  IABS R30, R20 ;  /* 0x00000014001e7213 */ /* 0x000fe40000000000 */
[----:B------:R-:W-:Y:S01]  /*46a0*/  ISETP.GT.U32.AND P6, PT, R0, R28, PT ;  /* 0x0000001c0000720c */ /* 0x000fe20003fc4070 */
[----:B------:R-:W-:Y:S01]  /*46b0*/  IMAD.HI.U32 R5, R12, R29, RZ ;  /* 0x0000001d0c057227 */ /* 0x000fe200078e00ff */
[----:B------:R-:W-:-:S03]  /*46c0*/  ISETP.GT.U32.AND P3, PT, R0, R24, PT ;  /* 0x000000180000720c */ /* 0x000fc60003f64070 */
[----:B------:R-:W-:-:S04]  /*46d0*/  IMAD.HI.U32 R4, R12, R30, RZ ;  /* 0x0000001e0c047227 */ /* 0x000fc800078e00ff */
[----:B------:R-:W-:Y:S02]  /*46e0*/  IMAD.MOV R5, RZ, RZ, -R5 ;  /* 0x000000ffff057224 */ /* 0x000fe400078e0a05 */
[----:B------:R-:W-:Y:S01]  /*46f0*/  @!P5 IMAD.MOV R58, RZ, RZ, -R58 ;  /* 0x000000ffff3ad224 */ /* 0x000fe200078e0a3a */
[C---:B------:R-:W-:Y:S01]  /*4700*/  ISETP.GT.U32.AND P5, PT, R0.reuse, R26, PT ;  /* 0x0000001a0000720c */ /* 0x040fe20003fa4070 */
[----:B------:R-:W-:Y:S01]  /*4710*/  IMAD.MOV R4, RZ, RZ, -R4 ;  /* 0x000000ffff047224 */ /* 0x000fe200078e0a04 */
[----:B------:R-:W-:Y:S01]  /*4720*/  ISETP.GE.AND P4, PT, R27, RZ, PT ;  /* 0x000000ff1b00720c */ /* 0x000fe20003f86270 */
[----:B------:R-:W-:Y:S01]  /*4730*/  IMAD R29, R0, R5, R29 ;  /* 0x00000005001d7224 */ /* 0x000fe200078e021d */
[----:B------:R-:W-:Y:S01]  /*4740*/  ISETP.GE.AND P1, PT, R33, RZ, PT ;  /* 0x000000ff2100720c */ /* 0x000fe20003f26270 */
[----:B------:R-:W-:Y:S01]  /*4750*/  @!P2 IMAD.IADD R25, R25, 0x1, -R0 ;  /* 0x000000011919a824 */ /* 0x000fe200078e0a00 */
[----:B------:R-:W-:Y:S01]  /*4760*/  ISETP.GE.AND P2, PT, R32, RZ, PT ;  /* 0x000000ff2000720c */ /* 0x000fe20003f46270 */
[----:B------:R-:W-:-:S02]  /*4770*/  IMAD R30, R0, R4, R30 ;  /* 0x00000004001e7224 */ /* 0x000fc400078e021e */
[--C-:B------:R-:W-:Y:S01]  /*4780*/  @!P6 IMAD.IADD R28, R28, 0x1, -R0.reuse ;  /* 0x000000011c1ce824 */ /* 0x100fe200078e0a00 */
[----:B------:R-:W-:Y:S01]  /*4790*/  ISETP.GE.AND P6, PT, R34, RZ, PT ;  /* 0x000000ff2200720c */ /* 0x000fe20003fc6270 */
[----:B------:R-:W-:Y:S01]  /*47a0*/  @!P0 IMAD.MOV R23, RZ, RZ, -R23 ;  /* 0x000000ffff178224 */ /* 0x000fe200078e0a17 */
[----:B----4-:R-:W-:Y:S02]  /*47b0*/  IABS R31, R21 ;  /* 0x00000015001f7213 */ /* 0x010fe40000000000 */
[----:B------:R-:W-:Y:S01]  /*47c0*/  ISETP.GT.U32.AND P0, PT, R0, R29, PT ;  /* 0x0000001d0000720c */ /* 0x000fe20003f04070 */
[----:B------:R-:W-:Y:S01]  /*47d0*/  @!P3 IMAD.IADD R24, R24, 0x1, -R0 ;  /* 0x000000011818b824 */ /* 0x000fe200078e0a00 */
[----:B------:R-:W-:Y:S01]  /*47e0*/  ISETP.GT.U32.AND P3, PT, R0, R30, PT ;  /* 0x0000001e0000720c */ /* 0x000fe20003f64070 */
[----:B------:R-:W-:Y:S01]  /*47f0*/  IMAD.HI.U32 R2, R12, R31, RZ ;  /* 0x0000001f0c027227 */ /* 0x000fe200078e00ff */
[----:B------:R-:W-:Y:S01]  /*4800*/  STL [R1], R3 ;  /* 0x0000000301007387 */ /* 0x000fe20000100800 */
[----:B------:R-:W-:-:S02]  /*4810*/  IABS R33, R22 ;  /* 0x0000001600217213 */ /* 0x000fc40000000000 */
[----:B------:R-:W-:Y:S01]  /*4820*/  @!P5 IMAD.IADD R26, R26, 0x1, -R0 ;  /* 0x000000011a1ad824 */ /* 0x000fe200078e0a00 */
[----:B------:R-:W-:Y:S01]  /*4830*/  STL [R1+0xbd8], R61 ;  /* 0x000bd83d01007387 */ /* 0x000fe20000100800 */
[----:B------:R-:W-:Y:S02]  /*4840*/  IMAD.MOV R2, RZ, RZ, -R2 ;  /* 0x000000ffff027224 */ /* 0x000fe400078e0a02 */
[----:B------:R-:W-:Y:S01]  /*4850*/  @!P4 IMAD.MOV R24, RZ, RZ, -R24 ;  /* 0x000000ffff18c224 */ /* 0x000fe200078e0a18 */
[----:B------:R-:W-:Y:S01]  /*4860*/  STL [R1+0xbdc], R59 ;  /* 0x000bdc3b01007387 */ /* 0x000fe20000100800 */
[----:B------:R-:W-:Y:S02]  /*4870*/  @!P1 IMAD.MOV R25, RZ, RZ, -R25 ;  /* 0x000000ffff199224 */ /* 0x000fe400078e0a19 */
[----:B------:R-:W-:Y:S01]  /*4880*/  @!P2 IMAD.MOV R26, RZ, RZ, -R26 ;  /* 0x000000ffff1aa224 */ /* 0x000fe200078e0a1a */
[----:B------:R-:W-:Y:S01]  /*4890*/  STL [R1+0xbe0], R58 ;  /* 0x000be03a01007387 */ /* 0x000fe20000100800 */
[----:B------:R-:W-:-:S02]  /*48a0*/  @!P6 IMAD.MOV R28, RZ, RZ, -R28 ;  /* 0x000000ffff1ce224 */ /* 0x000fc400078e0a1c */
[----:B------:R-:W-:Y:S01]  /*48b0*/  IMAD R31, R0, R2, R31 ;  /* 0x00000002001f7224 */ /* 0x000fe200078e021f */
[----:B------:R-:W-:Y:S01]  /*48c0*/  STL [R1+0xbe4], R23 ;  /* 0x000be41701007387 */ /* 0x000fe20000100800 */
[--C-:B------:R-:W-:Y:S01]  /*48d0*/  @!P0 IMAD.IADD R29, R29, 0x1, -R0.reuse ;  /* 0x000000011d1d8824 */ /* 0x100fe200078e0a00 */
[----:B------:R-:W-:Y:S01]  /*48e0*/  IABS R2, R18 ;  /* 0x0000001200027213 */ /* 0x000fe20000000000 */
[----:B------:R-:W-:Y:S01]  /*48f0*/  IMAD.HI.U32 R4, R12, R33, RZ ;  /* 0x000000210c047227 */ /* 0x000fe200078e00ff */
[----:B------:R-:W-:Y:S01]  /*4900*/  STL [R1+0xbe8], R24 ;  /* 0x000be81801007387 */ /* 0x000fe20000100800 */
[----:B------:R-:W-:Y:S02]  /*4910*/  ISETP.GE.AND P6, PT, R21, RZ, PT ;  /* 0x000000ff1500720c */ /* 0x000fe40003fc6270 */
[----:B------:R-:W-:Y:S01]  /*4920*/  @!P3 IMAD.IADD R30, R30, 0x1, -R0 ;  /* 0x000000011e1eb824 */ /* 0x000fe200078e0a00 */
[----:B------:R-:W-:Y:S01]  /*4930*/  STL [R1+0xbec], R25 ;  /* 0x000bec1901007387 */ /* 0x000fe20000100800 */
[----:B------:R-:W-:Y:S01]  /*4940*/  ISETP.GE.AND P3, PT, R20, RZ, PT ;  /* 0x000000ff1400720c */ /* 0x000fe20003f66270 */
[----:B------:R-:W-:-:S02]  /*4950*/  IMAD.MOV R5, RZ, RZ, -R4 ;  /* 0x000000ffff057224 */ /* 0x000fc400078e0a04 */
[----:B------:R-:W-:Y:S01]  /*4960*/  STL [R1+0xbf0], R26 ;  /* 0x000bf01a01007387 */ /* 0x000fe20000100800 */
[----:B------:R-:W-:Y:S01]  /*4970*/  ISETP.GT.U32.AND P4, PT, R0, R29, PT ;  /* 0x0000001d0000720c */ /* 0x000fe20003f84070 */
[----:B------:R-:W-:Y:S02]  /*4980*/  IMAD.HI.U32 R4, R12, R2, RZ ;  /* 0x000000020c047227 */ /* 0x000fe400078e00ff */
[----:B------:R-:W-:Y:S04]  /*4990*/  STL [R1+0xbf4], R28 ;  /* 0x000bf41c01007387 */ /* 0x000fe80000100800 */
[----:B------:R-:W2:Y:S04]  /*49a0*/  LDL.LU R20, [R1+0x190] ;  /* 0x0001900001147983 */ /* 0x000ea80000300800 */
[----:B------:R-:W4:Y:S01]  /*49b0*/  LDL.LU R21, [R1+0x194] ;  /* 0x0001940001157983 */ /* 0x000f220000300800 */
[----:B------:R-:W-:-:S02]  /*49c0*/  IMAD R33, R0, R5, R33 ;  /* 0x0000000500217224 */ /* 0x000fc400078e0221 */
[----:B------:R-:W-:Y:S01]  /*49d0*/  IMAD.MOV R4, RZ, RZ, -R4 ;  /* 0x000000ffff047224 */ /* 0x000fe200078e0a04 */
[C---:B------:R-:W-:Y:S02]  /*49e0*/  ISETP.GT.U32.AND P5, PT, R0.reuse, R31, PT ;  /* 0x0000001f0000720c */ /* 0x040fe40003fa4070 */
[C---:B------:R-:W-:Y:S01]  /*49f0*/  ISETP.GT.U32.AND P2, PT, R0.reuse, R33, PT ;  /* 0x000000210000720c */ /* 0x040fe20003f44070 */
[----:B------:R-:W-:Y:S02]  /*4a00*/  IMAD R2, R0, R4, R2 ;  /* 0x0000000400027224 */ /* 0x000fe400078e0202 */
[----:B------:R-:W-:-:S03]  /*4a10*/  @!P4 IMAD.IADD R29, R29, 0x1, -R0 ;  /* 0x000000011d1dc824 */ /* 0x000fc600078e0a00 */
[C---:B------:R-:W-:Y:S02]  /*4a20*/  ISETP.GT.U32.AND P4, PT, R0.reuse, R2, PT ;  /* 0x000000020000720c */ /* 0x040fe40003f84070 */
[----:B------:R-:W-:-:S03]  /*4a30*/  ISETP.GT.U32.AND P1, PT, R0, R30, PT ;  /* 0x0000001e0000720c */ /* 0x000fc60003f24070 */
[--C-:B------:R-:W-:Y:S02]  /*4a40*/  @!P5 IMAD.IADD R31, R31, 0x1, -R0.reuse ;  /* 0x000000011f1fd824 */ /* 0x100fe400078e0a00 */
[----:B------:R-:W-:Y:S01]  /*4a50*/  @!P2 IMAD.IADD R33, R33, 0x1, -R0 ;  /* 0x000000012121a824 */ /* 0x000fe200078e0a00 */
[----:B------:R-:W-:Y:S02]  /*4a60*/  ISETP.GE.AND P0, PT, R35, RZ, PT ;  /* 0x000000ff2300720c */ /* 0x000fe40003f06270 */
[----:B------:R-:W-:-:S03]  /*4a70*/  ISETP.GT.U32.AND P5, PT, R0, R31, PT ;  /* 0x0000001f0000720c */ /* 0x000fc60003fa4070 */
[--C-:B------:R-:W-:Y:S01]  /*4a80*/  @!P4 IMAD.IADD R2, R2, 0x1, -R0.reuse ;  /* 0x000000010202c824 */ /* 0x100fe200078e0a00 */
[----:B------:R-:W-:Y:S01]  /*4a90*/  ISETP.GT.U32.AND P4, PT, R0, R33, PT ;  /* 0x000000210000720c */ /* 0x000fe20003f84070 */
[----:B------:R-:W-:Y:S01]  /*4aa0*/  @!P1 IMAD.IADD R30, R30, 0x1, -R0 ;  /* 0x000000011e1e9824 */ /* 0x000fe200078e0a00 */
[----:B------:R-:W-:-:S03]  /*4ab0*/  ISETP.GE.AND P1, PT, R22, RZ, PT ;  /* 0x000000ff1600720c */ /* 0x000fc60003f26270 */
[----:B------:R-:W-:Y:S02]  /*4ac0*/  @!P3 IMAD.MOV R30, RZ, RZ, -R30 ;  /* 0x000000ffff1eb224 */ /* 0x000fe400078e0a1e */
[----:B------:R-:W-:Y:S02]  /*4ad0*/  @!P0 IMAD.MOV R29, RZ, RZ, -R29 ;  /* 0x000000ffff1d8224 */ /* 0x000fe400078e0a1d */
[----:B------:R-:W-:-:S04]  /*4ae0*/  @!P5 IMAD.IADD R31, R31, 0x1, -R0 ;  /* 0x000000011f1fd824 */ /* 0x000fc800078e0a00 */
[----:B------:R-:W-:Y:S02]  /*4af0*/  @!P4 IMAD.IADD R33, R33, 0x1, -R0 ;  /* 0x000000012121c824 */ /* 0x000fe400078e0a00 */
[----:B------:R-:W-:Y:S02]  /*4b00*/  @!P6 IMAD.MOV R31, RZ, RZ, -R31 ;  /* 0x000000ffff1fe224 */ /* 0x000fe400078e0a1f */
[----:B------:R-:W-:Y:S01]  /*4b10*/  @!P1 IMAD.MOV R33, RZ, RZ, -R33 ;  /* 0x000000ffff219224 */ /* 0x000fe200078e0a21 */
[----:B------:R-:W-:Y:S01]  /*4b20*/  STL [R1+0xbf8], R29 ;  /* 0x000bf81d01007387 */ /* 0x000fe20000100800 */
[----:B------:R-:W-:-:S03]  /*4b30*/  IABS R5, R19 ;  /* 0x0000001300057213 */ /* 0x000fc60000000000 */
[----:B------:R-:W-:Y:S04]  /*4b40*/  STL [R1+0xbfc], R30 ;  /* 0x000bfc1e01007387 */ /* 0x000fe80000100800 */
[----:B------:R-:W-:Y:S04]  /*4b50*/  STL [R1+0xc00], R31 ;  /* 0x000c001f01007387 */ /* 0x000fe80000100800 */
[----:B------:R-:W-:Y:S04]  /*4b60*/  STL [R1+0xc04], R33 ;  /* 0x000c042101007387 */ /* 0x000fe80000100800 */
[----:B------:R-:W2:Y:S01]  /*4b70*/  LDL.LU R22, [R1+0x198] ;  /* 0x0001980001167983 */ /* 0x000ea20000300800 */
[----:B------:R-:W-:Y:S01]  /*4b80*/  IMAD.HI.U32 R4, R12, R5, RZ ;  /* 0x000000050c047227 */ /* 0x000fe200078e00ff */
[----:B------:R-:W-:-:S02]  /*4b90*/  ISETP.GE.AND P5, PT, R18, RZ, PT ;  /* 0x000000ff1200720c */ /* 0x000fc40003fa6270 */
[----:B------:R-:W2:Y:S01]  /*4ba0*/  LDL.LU R18, [R1+0x1a0] ;  /* 0x0001a00001127983 */ /* 0x000ea20000300800 */
[----:B------:R-:W-:-:S04]  /*4bb0*/  IMAD.MOV R4, RZ, RZ, -R4 ;  /* 0x000000ffff047224 */ /* 0x000fc800078e0a04 */
[----:B------:R-:W-:-:S05]  /*4bc0*/  IMAD R35, R0, R4, R5 ;  /* 0x0000000400237224 */ /* 0x000fca00078e0205 */
[C---:B------:R-:W-:Y:S02]  /*4bd0*/  ISETP.GT.U32.AND P3, PT, R0.reuse, R35, PT ;  /* 0x000000230000720c */ /* 0x040fe40003f64070 */
[----:B------:R-:W-:Y:S02]  /*4be0*/  ISETP.GT.U32.AND P0, PT, R0, R2, PT ;  /* 0x000000020000720c */ /* 0x000fe40003f04070 */
[----:B------:R-:W-:Y:S02]  /*4bf0*/  IABS R36, R48 ;  /* 0x0000003000247213 */ /* 0x000fe40000000000 */
[----:B---3--:R-:W-:-:S03]  /*4c00*/  IABS R38, R49 ;  /* 0x0000003100267213 */ /* 0x008fc60000000000 */
[----:B------:R-:W-:-:S04]  /*4c10*/  IMAD.HI.U32 R4, R12, R36, RZ ;  /* 0x000000240c047227 */ /* 0x000fc800078e00ff */
[----:B------:R-:W-:Y:S02]  /*4c20*/  @!P3 IMAD.IADD R35, R35, 0x1, -R0 ;  /* 0x000000012323b824 */ /* 0x000fe400078e0a00 */
[----:B------:R-:W-:-:S03]  /*4c30*/  IMAD.HI.U32 R5, R12, R38, RZ ;  /* 0x000000260c057227 */ /* 0x000fc600078e00ff */
[----:B------:R-:W-:Y:S01]  /*4c40*/  ISETP.GT.U32.AND P3, PT, R0, R35, PT ;  /* 0x000000230000720c */ /* 0x000fe20003f64070 */
[----:B------:R-:W-:Y:S02]  /*4c50*/  IMAD.MOV R4, RZ, RZ, -R4 ;  /* 0x000000ffff047224 */ /* 0x000fe400078e0a04 */
[----:B------:R-:W-:Y:S02]  /*4c60*/  @!P0 IMAD.IADD R2, R2, 0x1, -R0 ;  /* 0x0000000102028824 */ /* 0x000fe400078e0a00 */
[----:B------:R-:W-:Y:S02]  /*4c70*/  IMAD.MOV R5, RZ, RZ, -R5 ;  /* 0x000000ffff057224 */ /* 0x000fe400078e0a05 */
[C---:B------:R-:W-:Y:S02]  /*4c80*/  IMAD R36, R0.reuse, R4, R36 ;  /* 0x0000000400247224 */ /* 0x040fe400078e0224 */
[----:B------:R-:W-:Y:S02]  /*4c90*/  IMAD.MOV.U32 R34, RZ, RZ, R2 ;  /* 0x000000ffff227224 */ /* 0x000fe400078e0002 */
[----:B------:R-:W-:-:S02]  /*4ca0*/  IMAD R38, R0, R5, R38 ;  /* 0x0000000500267224 */ /* 0x000fc400078e0226 */
[----:B------:R-:W-:Y:S01]  /*4cb0*/  @!P5 IMAD.MOV R34, RZ, RZ, -R34 ;  /* 0x000000ffff22d224 */ /* 0x000fe200078e0a22 */
[C---:B------:R-:W-:Y:S01]  /*4cc0*/  ISETP.GT.U32.AND P5, PT, R0.reuse, R36, PT ;  /* 0x000000240000720c */ /* 0x040fe20003fa4070 */
[----:B------:R-:W-:Y:S01]  /*4cd0*/  @!P3 IMAD.IADD R35, R35, 0x1, -R0 ;  /* 0x000000012323b824 */ /* 0x000fe200078e0a00 */
[----:B------:R-:W-:Y:S02]  /*4ce0*/  ISETP.GT.U32.AND P3, PT, R0, R38, PT ;  /* 0x000000260000720c */ /* 0x000fe40003f64070 */
[----:B------:R-:W-:Y:S02]  /*4cf0*/  ISETP.GE.AND P2, PT, R19, RZ, PT ;  /* 0x000000ff1300720c */ /* 0x000fe40003f46270 */
[----:B------:R-:W-:Y:S01]  /*4d00*/  ISETP.GE.AND P1, PT, R51, RZ, PT ;  /* 0x000000ff3300720c */ /* 0x000fe20003f26270 */
[----:B------:R-:W3:Y:S01]  /*4d10*/  LDL.LU R19, [R1+0x1a4] ;  /* 0x0001a40001137983 */ /* 0x000ee20000300800 */
[----:B------:R-:W-:Y:S01]  /*4d20*/  IABS R40, R51 ;  /* 0x0000003300287213 */ /* 0x000fe20000000000 */
[----:B------:R-:W-:-:S02]  /*4d30*/  IMAD.MOV.U32 R51, RZ, RZ, R56 ;  /* 0x000000ffff337224 */ /* 0x000fc400078e0038 */
[----:B------:R-:W3:Y:S02]  /*4d40*/  LDL.LU R56, [R1+0x1a8] ;  /* 0x0001a80001387983 */ /* 0x000ee40000300800 */
[--C-:B------:R-:W-:Y:S02]  /*4d50*/  @!P5 IMAD.IADD R36, R36, 0x1, -R0.reuse ;  /* 0x000000012424d824 */ /* 0x100fe400078e0a00 */
[----:B------:R-:W-:Y:S02]  /*4d60*/  @!P3 IMAD.IADD R38, R38, 0x1, -R0 ;  /* 0x000000012626b824 */ /* 0x000fe400078e0a00 */
[----:B------:R-:W-:Y:S01]  /*4d70*/  IMAD.HI.U32 R2, R12, R40, RZ ;  /* 0x000000280c027227 */ /* 0x000fe200078e00ff */
[----:B------:R-:W-:-:S03]  /*4d80*/  ISETP.GT.U32.AND P3, PT, R0, R36, PT ;  /* 0x000000240000720c */ /* 0x000fc60003f64070 */
[----:B------:R-:W-:Y:S01]  /*4d90*/  IMAD.MOV R2, RZ, RZ, -R2 ;  /* 0x000000ffff027224 */ /* 0x000fe200078e0a02 */
[----:B------:R-:W-:-:S03]  /*4da0*/  ISETP.GE.AND P6, PT, R48, RZ, PT ;  /* 0x000000ff3000720c */ /* 0x000fc60003fc6270 */
[----:B------:R-:W-:-:S06]  /*4db0*/  IMAD R40, R0, R2, R40 ;  /* 0x0000000200287224 */ /* 0x000fcc00078e0228 */
[----:B------:R-:W-:Y:S01]  /*4dc0*/  @!P3 IMAD.IADD R36, R36, 0x1, -R0 ;  /* 0x000000012424b824 */ /* 0x000fe200078e0a00 */
[----:B------:R-:W-:Y:S01]  /*4dd0*/  ISETP.GT.U32.AND P3, PT, R0, R40, PT ;  /* 0x000000280000720c */ /* 0x000fe20003f64070 */
[----:B------:R-:W-:Y:S02]  /*4de0*/  @!P2 IMAD.MOV R35, RZ, RZ, -R35 ;  /* 0x000000ffff23a224 */ /* 0x000fe400078e0a23 */
[----:B------:R-:W-:Y:S01]  /*4df0*/  @!P6 IMAD.MOV R36, RZ, RZ, -R36 ;  /* 0x000000ffff24e224 */ /* 0x000fe200078e0a24 */
[----:B------:R-:W-:Y:S01]  /*4e00*/  STL [R1+0xc08], R34 ;  /* 0x000c082201007387 */ /* 0x000fe20000100800 */
[----:B------:R-:W-:-:S03]  /*4e10*/  IABS R41, R57 ;  /* 0x0000003900297213 */ /* 0x000fc60000000000 */
[----:B------:R-:W-:Y:S04]  /*4e20*/  STL [R1+0xc0c], R35 ;  /* 0x000c0c2301007387 */ /* 0x000fe80000100800 */
[----:B------:R-:W-:Y:S01]  /*4e30*/  STL [R1+0xc10], R36 ;  /* 0x000c102401007387 */ /* 0x000fe20000100800 */
[----:B------:R-:W-:Y:S01]  /*4e40*/  @!P3 IMAD.IADD R40, R40, 0x1, -R0 ;  /* 0x000000012828b824 */ /* 0x000fe200078e0a00 */
[----:B------:R-:W-:Y:S02]  /*4e50*/  ISETP.GE.AND P3, PT, R57, RZ, PT ;  /* 0x000000ff3900720c */ /* 0x000fe40003f66270 */
[----:B------:R-:W3:Y:S01]  /*4e60*/  LDL.LU R57, [R1+0x1ac] ;  /* 0x0001ac0001397983 */ /* 0x000ee20000300800 */
[----:B------:R-:W-:-:S05]  /*4e70*/  IABS R39, R50 ;  /* 0x0000003200277213 */ /* 0x000fca0000000000 */
[----:B------:R-:W-:-:S04]  /*4e80*/  IMAD.HI.U32 R4, R12, R39, RZ ;  /* 0x000000270c047227 */ /* 0x000fc800078e00ff */
[----:B------:R-:W-:-:S04]  /*4e90*/  IMAD.MOV R4, RZ, RZ, -R4 ;  /* 0x000000ffff047224 */ /* 0x000fc800078e0a04 */
[----:B------:R-:W-:-:S05]  /*4ea0*/  IMAD R39, R0, R4, R39 ;  /* 0x0000000400277224 */ /* 0x000fca00078e0227 */
[----:B------:R-:W-:-:S13]  /*4eb0*/  ISETP.GT.U32.AND P5, PT, R0, R39, PT ;  /* 0x000000270000720c */ /* 0x000fda0003fa4070 */
[----:B------:R-:W-:-:S05]  /*4ec0*/  @!P5 IMAD.IADD R39, R39, 0x1, -R0 ;  /* 0x000000012727d824 */ /* 0x000fca00078e0a00 */
[C---:B------:R-:W-:Y:S02]  /*4ed0*/  ISETP.GT.U32.AND P5, PT, R0.reuse, R39, PT ;  /* 0x000000270000720c */ /* 0x040fe40003fa4070 */
[----:B------:R-:W-:-:S11]  /*4ee0*/  ISETP.GT.U32.AND P2, PT, R0, R38, PT ;  /* 0x000000260000720c */ /* 0x000fd60003f44070 */
[--C-:B------:R-:W-:Y:S01]  /*4ef0*/  @!P5 IMAD.IADD R39, R39, 0x1, -R0.reuse ;  /* 0x000000012727d824 */ /* 0x100fe200078e0a00 */
[----:B------:R-:W-:Y:S02]  /*4f00*/  ISETP.GE.AND P4, PT, R49, RZ, PT ;  /* 0x000000ff3100720c */ /* 0x000fe40003f86270 */
[----:B------:R-:W-:Y:S01]  /*4f10*/  ISETP.GE.AND P0, PT, R50, RZ, PT ;  /* 0x000000ff3200720c */ /* 0x000fe20003f06270 */
[----:B------:R-:W-:Y:S02]  /*4f20*/  @!P2 IMAD.IADD R38, R38, 0x1, -R0 ;  /* 0x000000012626a824 */ /* 0x000fe400078e0a00 */
[----:B------:R-:W-:-:S08]  /*4f30*/  IMAD.HI.U32 R5, R12, R41, RZ ;  /* 0x000000290c057227 */ /* 0x000fd000078e00ff */
[----:B------:R-:W-:Y:S02]  /*4f40*/  @!P4 IMAD.MOV R38, RZ, RZ, -R38 ;  /* 0x000000ffff26c224 */ /* 0x000fe400078e0a26 */
[----:B------:R-:W-:Y:S02]  /*4f50*/  @!P0 IMAD.MOV R39, RZ, RZ, -R39 ;  /* 0x000000ffff278224 */ /* 0x000fe400078e0a27 */
[----:B------:R-:W-:Y:S01]  /*4f60*/  IMAD.MOV R5, RZ, RZ, -R5 ;  /* 0x000000ffff057224 */ /* 0x000fe200078e0a05 */
[----:B------:R-:W-:Y:S04]  /*4f70*/  STL [R1+0xc14], R38 ;  /* 0x000c142601007387 */ /* 0x000fe80000100800 */
[----:B------:R-:W-:Y:S01]  /*4f80*/  STL [R1+0xc18], R39 ;  /* 0x000c182701007387 */ /* 0x000fe20000100800 */
[----:B------:R-:W-:-:S05]  /*4f90*/  IMAD R41, R0, R5, R41 ;  /* 0x0000000500297224 */ /* 0x000fca00078e0229 */
[----:B------:R-:W-:Y:S02]  /*4fa0*/  ISETP.GT.U32.AND P6, PT, R0, R41, PT ;  /* 0x000000290000720c */ /* 0x000fe40003fc4070 */
[----:B----4-:R-:W-:-:S05]  /*4fb0*/  IABS R44, R21 ;  /* 0x00000015002c7213 */ /* 0x010fca0000000000 */
[----:B------:R-:W-:-:S04]  /*4fc0*/  IMAD.HI.U32 R2, R12, R44, RZ ;  /* 0x0000002c0c027227 */ /* 0x000fc800078e00ff */
[----:B------:R-:W-:-:S04]  /*4fd0*/  IMAD.MOV R2, RZ, RZ, -R2 ;  /* 0x000000ffff027224 */ /* 0x000fc800078e0a02 */
[----:B------:R-:W-:-:S05]  /*4fe0*/  IMAD R44, R0, R2, R44 ;  /* 0x00000002002c7224 */ /* 0x000fca00078e022c */
[----:B------:R-:W-:Y:S02]  /*4ff0*/  ISETP.GT.U32.AND P5, PT, R0, R44, PT ;  /* 0x0000002c0000720c */ /* 0x000fe40003fa4070 */
[----:B--2---:R-:W-:-:S05]  /*5000*/  IABS R43, R20 ;  /* 0x00000014002b7213 */ /* 0x004fca0000000000 */
[----:B------:R-:W-:-:S06]  /*5010*/  IMAD.HI.U32 R4, R12, R43, RZ ;  /* 0x0000002b0c047227 */ /* 0x000fcc00078e00ff */
[----:B------:R-:W-:Y:S02]  /*5020*/  @!P5 IMAD.IADD R44, R44, 0x1, -R0 ;  /* 0x000000012c2cd824 */ /* 0x000fe400078e0a00 */
[----:B------:R-:W-:-:S03]  /*5030*/  IMAD.MOV R4, RZ, RZ, -R4 ;  /* 0x000000ffff047224 */ /* 0x000fc600078e0a04 */
[C---:B------:R-:W-:Y:S01]  /*5040*/  ISETP.GT.U32.AND P5, PT, R0.reuse, R44, PT ;  /* 0x0000002c0000720c */ /* 0x040fe20003fa4070 */
[----:B------:R-:W-:-:S05]  /*5050*/  IMAD R43, R0, R4, R43 ;  /* 0x00000004002b7224 */ /* 0x000fca00078e022b */
[----:B------:R-:W-:-:S07]  /*5060*/  ISETP.GT.U32.AND P2, PT, R0, R43, PT ;  /* 0x0000002b0000720c */ /* 0x000fce0003f44070 */
[--C-:B------:R-:W-:Y:S01]  /*5070*/  @!P5 IMAD.IADD R44, R44, 0x1, -R0.reuse ;  /* 0x000000012c2cd824 */ /* 0x100fe200078e0a00 */
[----:B------:R-:W-:Y:S02]  /*5080*/  ISETP.GE.AND P5, PT, R21, RZ, PT ;  /* 0x000000ff1500720c */ /* 0x000fe40003fa6270 */
[----:B------:R-:W2:Y:S01]  /*5090*/  LDL.LU R21, [R1+0x1b0] ;  /* 0x0001b00001157983 */ /* 0x000ea20000300800 */
[----:B------:R-:W-:Y:S02]  /*50a0*/  IABS R45, R22 ;  /* 0x00000016002d7213 */ /* 0x000fe40000000000 */
[----:B------:R-:W-:-:S03]  /*50b0*/  @!P2 IMAD.IADD R43, R43, 0x1, -R0 ;  /* 0x000000012b2ba824 */ /* 0x000fc600078e0a00 */
[----:B------:R-:W-:Y:S01]  /*50c0*/  IMAD.HI.U32 R5, R12, R45, RZ ;  /* 0x0000002d0c057227 */ /* 0x000fe200078e00ff */
[----:B------:R-:W-:-:S03]  /*50d0*/  IABS R48, R18 ;  /* 0x0000001200307213 */ /* 0x000fc60000000000 */
[----:B------:R-:W-:Y:S01]  /*50e0*/  IMAD.MOV R5, RZ, RZ, -R5 ;  /* 0x000000ffff057224 */ /* 0x000fe200078e0a05 */
[----:B------:R-:W-:Y:S01]  /*50f0*/  ISETP.GT.U32.AND P4, PT, R0, R43, PT ;  /* 0x0000002b0000720c */ /* 0x000fe20003f84070 */
[----:B------:R-:W-:-:S04]  /*5100*/  IMAD.HI.U32 R2, R12, R48, RZ ;  /* 0x000000300c027227 */ /* 0x000fc800078e00ff */
[----:B------:R-:W-:Y:S02]  /*5110*/  IMAD R45, R0, R5, R45 ;  /* 0x00000005002d7224 */ /* 0x000fe400078e022d */
[----:B------:R-:W-:-:S03]  /*5120*/  IMAD.MOV R2, RZ, RZ, -R2 ;  /* 0x000000ffff027224 */ /* 0x000fc600078e0a02 */
[C---:B------:R-:W-:Y:S01]  /*5130*/  ISETP.GT.U32.AND P0, PT, R0.reuse, R45, PT ;  /* 0x0000002d0000720c */ /* 0x040fe20003f04070 */
[----:B------:R-:W-:Y:S02]  /*5140*/  @!P6 IMAD.IADD R41, R41, 0x1, -R0 ;  /* 0x000000012929e824 */ /* 0x000fe400078e0a00 */
[C---:B------:R-:W-:Y:S02]  /*5150*/  IMAD R48, R0.reuse, R2, R48 ;  /* 0x0000000200307224 */ /* 0x040fe400078e0230 */
[----:B------:R-:W-:Y:S01]  /*5160*/  @!P4 IMAD.IADD R43, R43, 0x1, -R0 ;  /* 0x000000012b2bc824 */ /* 0x000fe200078e0a00 */
[C---:B------:R-:W-:Y:S02]  /*5170*/  ISETP.GT.U32.AND P2, PT, R0.reuse, R41, PT ;  /* 0x000000290000720c */ /* 0x040fe40003f44070 */
[C---:B------:R-:W-:Y:S02]  /*5180*/  ISETP.GT.U32.AND P4, PT, R0.reuse, R48, PT ;  /* 0x000000300000720c */ /* 0x040fe40003f84070 */
[----:B------:R-:W-:-:S03]  /*5190*/  ISETP.GT.U32.AND P6, PT, R0, R40, PT ;  /* 0x000000280000720c */ /* 0x000fc60003fc4070 */
[--C-:B------:R-:W-:Y:S01]  /*51a0*/  @!P0 IMAD.IADD R45, R45, 0x1, -R0.reuse ;  /* 0x000000012d2d8824 */ /* 0x100fe200078e0a00 */
[----:B------:R-:W-:Y:S02]  /*51b0*/  ISETP.GE.AND P0, PT, R22, RZ, PT ;  /* 0x000000ff1600720c */ /* 0x000fe40003f06270 */
[----:B------:R-:W4:Y:S03]  /*51c0*/  LDL.LU R22, [R1+0x1b4] ;  /* 0x0001b40001167983 */ /* 0x000f260000300800 */
[--C-:B------:R-:W-:Y:S01]  /*51d0*/  @!P2 IMAD.IADD R41, R41, 0x1, -R0.reuse ;  /* 0x000000012929a824 */ /* 0x100fe200078e0a00 */
[----:B------:R-:W-:Y:S01]  /*51e0*/  ISETP.GE.AND P2, PT, R20, RZ, PT ;  /* 0x000000ff1400720c */ /* 0x000fe20003f46270 */
[----:B------:R-:W-:Y:S02]  /*51f0*/  @!P4 IMAD.IADD R48, R48, 0x1, -R0 ;  /* 0x000000013030c824 */ /* 0x000fe400078e0a00 */
[----:B------:R-:W-:-:S02]  /*5200*/  @!P3 IMAD.MOV R41, RZ, RZ, -R41 ;  /* 0x000000ffff29b224 */ /* 0x000fc400078e0a29 */
[----:B------:R-:W-:Y:S01]  /*5210*/  @!P6 IMAD.IADD R40, R40, 0x1, -R0 ;  /* 0x000000012828e824 */ /* 0x000fe200078e0a00 */
[----:B------:R-:W-:Y:S02]  /*5220*/  ISETP.GT.U32.AND P3, PT, R0, R48, PT ;  /* 0x000000300000720c */ /* 0x000fe40003f64070 */
[----:B------:R-:W-:Y:S01]  /*5230*/  IABS R46, R51 ;  /* 0x00000033002e7213 */ /* 0x000fe20000000000 */
[----:B------:R-:W-:Y:S02]  /*5240*/  @!P1 IMAD.MOV R40, RZ, RZ, -R40 ;  /* 0x000000ffff289224 */ /* 0x000fe400078e0a28 */
[----:B------:R-:W-:Y:S02]  /*5250*/  @!P5 IMAD.MOV R44, RZ, RZ, -R44 ;  /* 0x000000ffff2cd224 */ /* 0x000fe400078e0a2c */
[----:B------:R-:W-:Y:S01]  /*5260*/  @!P2 IMAD.MOV R43, RZ, RZ, -R43 ;  /* 0x000000ffff2ba224 */ /* 0x000fe200078e0a2b */
[----:B------:R-:W-:Y:S01]  /*5270*/  STL [R1+0xc1c], R40 ;  /* 0x000c1c2801007387 */ /* 0x000fe20000100800 */
[----:B------:R-:W-:Y:S01]  /*5280*/  IMAD.HI.U32 R4, R12, R46, RZ ;  /* 0x0000002e0c047227 */ /* 0x000fe200078e00ff */
[----:B------:R-:W-:-:S02]  /*5290*/  ISETP.GE.AND P5, PT, R18, RZ, PT ;  /* 0x000000ff1200720c */ /* 0x000fc40003fa6270 */
[----:B------:R-:W-:Y:S01]  /*52a0*/  STL [R1+0xc20], R41 ;  /* 0x000c202901007387 */ /* 0x000fe20000100800 */
[----:B------:R-:W-:Y:S01]  /*52b0*/  @!P3 IMAD.IADD R48, R48, 0x1, -R0 ;  /* 0x000000013030b824 */ /* 0x000fe200078e0a00 */
[----:B---3--:R-:W-:Y:S02]  /*52c0*/  IABS R49, R19 ;  /* 0x0000001300317213 */ /* 0x008fe40000000000 */
[----:B------:R-:W-:Y:S01]  /*52d0*/  STL [R1+0xc24], R43 ;  /* 0x000c242b01007387 */ /* 0x000fe20000100800 */
[----:B------:R-:W-:Y:S01]  /*52e0*/  IMAD.MOV R4, RZ, RZ, -R4 ;  /* 0x000000ffff047224 */ /* 0x000fe200078e0a04 */
[----:B------:R-:W-:Y:S02]  /*52f0*/  IABS R50, R56 ;  /* 0x0000003800327213 */ /* 0x000fe40000000000 */
[----:B------:R-:W-:Y:S01]  /*5300*/  STL [R1+0xc28], R44 ;  /* 0x000c282c01007387 */ /* 0x000fe20000100800 */
[----:B------:R-:W-:-:S03]  /*5310*/  ISETP.GE.AND P3, PT, R56, RZ, PT ;  /* 0x000000ff3800720c */ /* 0x000fc60003f66270 */
[----:B------:R-:W3:Y:S01]  /*5320*/  LDL.LU R18, [R1+0x1b8] ;  /* 0x0001b80001127983 */ /* 0x000ee20000300800 */
[----:B------:R-:W-:-:S03]  /*5330*/  IMAD R46, R0, R4, R46 ;  /* 0x00000004002e7224 */ /* 0x000fc600078e022e */
[----:B------:R-:W3:Y:S01]  /*5340*/  LDL.LU R56, [R1+0x1bc] ;  /* 0x0001bc0001387983 */ /* 0x000ee20000300800 */
[----:B------:R-:W-:-:S04]  /*5350*/  IMAD.HI.U32 R4, R12, R49, RZ ;  /* 0x000000310c047227 */ /* 0x000fc800078e00ff */
[----:B------:R-:W-:-:S04]  /*5360*/  IMAD.MOV R4, RZ, RZ, -R4 ;  /* 0x000000ffff047224 */ /* 0x000fc800078e0a04 */
[C---:B------:R-:W-:Y:S01]  /*5370*/  IMAD R49, R0.reuse, R4, R49 ;  /* 0x0000000400317224 */ /* 0x040fe200078e0231 */
[----:B------:R-:W-:-:S04]  /*5380*/  ISETP.GT.U32.AND P6, PT, R0, R46, PT ;  /* 0x0000002e0000720c */ /* 0x000fc80003fc4070 */
[----:B------:R-:W-:-:S09]  /*5390*/  ISETP.GT.U32.AND P2, PT, R0, R49, PT ;  /* 0x000000310000720c */ /* 0x000fd20003f44070 */
[--C-:B------:R-:W-:Y:S01]  /*53a0*/  @!P6 IMAD.IADD R46, R46, 0x1, -R0.reuse ;  /* 0x000000012e2ee824 */ /* 0x100fe200078e0a00 */
[----:B------:R-:W-:Y:S02]  /*53b0*/  ISETP.GE.AND P6, PT, R51, RZ, PT ;  /* 0x000000ff3300720c */ /* 0x000fe40003fc6270 */
[----:B------:R-:W-:Y:S01]  /*53c0*/  IABS R51, R57 ;  /* 0x0000003900337213 */ /* 0x000fe20000000000 */
[----:B------:R-:W-:Y:S01]  /*53d0*/  @!P2 IMAD.IADD R49, R49, 0x1, -R0 ;  /* 0x000000013131a824 */ /* 0x000fe200078e0a00 */
[----:B------:R-:W-:Y:S02]  /*53e0*/  ISETP.GE.AND P2, PT, R57, RZ, PT ;  /* 0x000000ff3900720c */ /* 0x000fe40003f46270 */
[----:B------:R-:W3:Y:S01]  /*53f0*/  LDL.LU R57, [R1+0x1c0] ;  /* 0x0001c00001397983 */ /* 0x000ee20000300800 */
[----:B------:R-:W-:Y:S01]  /*5400*/  ISETP.GT.U32.AND P1, PT, R0, R45, PT ;  /* 0x0000002d0000720c */ /* 0x000fe20003f24070 */
[----:B------:R-:W-:Y:S01]  /*5410*/  IMAD.HI.U32 R2, R12, R50, RZ ;  /* 0x000000320c027227 */ /* 0x000fe200078e00ff */
[----:B------:R-:W-:Y:S01]  /*5420*/  ISETP.GT.U32.AND P4, PT, R0, R46, PT ;  /* 0x0000002e0000720c */ /* 0x000fe20003f84070 */
[----:B------:R-:W3:Y:S02]  /*5430*/  LDL.LU R37, [R1+0x1c4] ;  /* 0x0001c40001257983 */ /* 0x000ee40000300800 */
[----:B------:R-:W-:-:S02]  /*5440*/  IMAD.MOV R2, RZ, RZ, -R2 ;  /* 0x000000ffff027224 */ /* 0x000fc400078e0a02 */
[----:B------:R-:W3:Y:S02]  /*5450*/  LDL.LU R20, [R1+0x1c8] ;  /* 0x0001c80001147983 */ /* 0x000ee40000300800 */
[----:B------:R-:W-:-:S04]  /*5460*/  IMAD R50, R0, R2, R50 ;  /* 0x0000000200327224 */ /* 0x000fc800078e0232 */
[--C-:B------:R-:W-:Y:S01]  /*5470*/  @!P1 IMAD.IADD R45, R45, 0x1, -R0.reuse ;  /* 0x000000012d2d9824 */ /* 0x100fe200078e0a00 */
[----:B------:R-:W-:Y:S01]  /*5480*/  ISETP.GT.U32.AND P1, PT, R0, R50, PT ;  /* 0x000000320000720c */ /* 0x000fe20003f24070 */
[----:B------:R-:W-:Y:S01]  /*5490*/  @!P4 IMAD.IADD R46, R46, 0x1, -R0 ;  /* 0x000000012e2ec824 */ /* 0x000fe200078e0a00 */
[----:B------:R-:W-:-:S11]  /*54a0*/  ISETP.GE.AND P4, PT, R19, RZ, PT ;  /* 0x000000ff1300720c */ /* 0x000fd60003f86270 */
[----:B------:R-:W-:Y:S01]  /*54b0*/  @!P1 IMAD.IADD R50, R50, 0x1, -R0 ;  /* 0x0000000132329824 */ /* 0x000fe200078e0a00 */
[----:B------:R-:W-:Y:S01]  /*54c0*/  ISETP.GT.U32.AND P1, PT, R0, R49, PT ;  /* 0x000000310000720c */ /* 0x000fe20003f24070 */
[----:B------:R-:W-:Y:S02]  /*54d0*/  @!P0 IMAD.MOV R45, RZ, RZ, -R45 ;  /* 0x000000ffff2d8224 */ /* 0x000fe400078e0a2d */
[----:B------:R-:W-:Y:S02]  /*54e0*/  @!P6 IMAD.MOV R46, RZ, RZ, -R46 ;  /* 0x000000ffff2ee224 */ /* 0x000fe400078e0a2e */
[----:B------:R-:W-:Y:S01]  /*54f0*/  @!P5 IMAD.MOV R48, RZ, RZ, -R48 ;  /* 0x000000ffff30d224 */ /* 0x000fe200078e0a30 */
[----:B------:R-:W-:Y:S07]  /*5500*/  STL [R1+0xc2c], R45 ;  /* 0x000c2c2d01007387 */ /* 0x000fee0000100800 */
[----:B------:R-:W-:Y:S01]  /*5510*/  @!P1 IMAD.IADD R49, R49, 0x1, -R0 ;  /* 0x0000000131319824 */ /* 0x000fe200078e0a00 */
[----:B------:R-:W-:Y:S03]  /*5520*/  STL [R1+0xc30], R46 ;  /* 0x000c302e01007387 */ /* 0x000fe60000100800 */
[----:B------:R-:W-:Y:S01]  /*5530*/  @!P4 IMAD.MOV R49, RZ, RZ, -R49 ;  /* 0x000000ffff31c224 */ /* 0x000fe200078e0a31 */
[----:B------:R-:W-:Y:S04]  /*5540*/  STL [R1+0xc34], R48 ;  /* 0x000c343001007387 */ /* 0x000fe80000100800 */
[----:B------:R-:W-:Y:S04]  /*5550*/  STL [R1+0xc38], R49 ;  /* 0x000c383101007387 */ /* 0x000fe80000100800 */
[----:B------:R-:W3:Y:S01]  /*5560*/  LDL.LU R27, [R1+0x1cc] ;  /* 0x0001cc00011b7983 */ /* 0x000ee20000300800 */
[----:B------:R-:W-:-:S04]  /*5570*/  IMAD.HI.U32 R2, R12, R51, RZ ;  /* 0x000000330c027227 */ /* 0x000fc800078e00ff */
[----:B------:R-:W-:-:S04]  /*5580*/  IMAD.MOV R2, RZ, RZ, -R2 ;  /* 0x000000ffff027224 */ /* 0x000fc800078e0a02 */
[----:B------:R-:W-:-:S05]  /*5590*/  IMAD R51, R0, R2, R51 ;  /* 0x0000000200337224 */ /* 0x000fca00078e0233 */
[C---:B------:R-:W-:Y:S02]  /*55a0*/  ISETP.GT.U32.AND P6, PT, R0.reuse, R51, PT ;  /* 0x000000330000720c */ /* 0x040fe40003fc4070 */
[----:B------:R-:W-:-:S11]  /*55b0*/  ISETP.GT.U32.AND P0, PT, R0, R50, PT ;  /* 0x000000320000720c */ /* 0x000fd60003f04070 */
[----:B------:R-:W-:-:S05]  /*55c0*/  @!P6 IMAD.IADD R51, R51, 0x1, -R0 ;  /* 0x000000013333e824 */ /* 0x000fca00078e0a00 */
[----:B------:R-:W-:Y:S01]  /*55d0*/  ISETP.GT.U32.AND P6, PT, R0, R51, PT ;  /* 0x000000330000720c */ /* 0x000fe20003fc4070 */
[----:B------:R-:W-:-:S04]  /*55e0*/  @!P0 IMAD.IADD R50, R50, 0x1, -R0 ;  /* 0x0000000132328824 */ /* 0x000fc800078e0a00 */
[----:B------:R-:W-:-:S08]  /*55f0*/  @!P3 IMAD.MOV R50, RZ, RZ, -R50 ;  /* 0x000000ffff32b224 */ /* 0x000fd000078e0a32 */
[----:B------:R-:W-:Y:S01]  /*5600*/  @!P6 IMAD.IADD R51, R51, 0x1, -R0 ;  /* 0x000000013333e824 */ /* 0x000fe200078e0a00 */
[----:B--2---:R-:W-:Y:S02]  /*5610*/  IABS R19, R21 ;  /* 0x0000001500137213 */ /* 0x004fe40000000000 */
[----:B------:R-:W-:Y:S02]  /*5620*/  ISETP.GE.AND P5, PT, R21, RZ, PT ;  /* 0x000000ff1500720c */ /* 0x000fe40003fa6270 */
[----:B------:R-:W2:Y:S04]  /*5630*/  LDL.LU R21, [R1+0x1d0] ;  /* 0x0001d00001157983 */ /* 0x000ea80000300800 */
[----:B------:R-:W2:Y:S01]  /*5640*/  LDL.LU R32, [R1+0x1d4] ;  /* 0x0001d40001207983 */ /* 0x000ea20000300800 */
[----:B------:R-:W-:-:S04]  /*5650*/  IMAD.HI.U32 R5, R12, R19, RZ ;  /* 0x000000130c057227 */ /* 0x000fc800078e00ff */
[----:B------:R-:W-:-:S04]  /*5660*/  IMAD.MOV R5, RZ, RZ, -R5 ;  /* 0x000000ffff057224 */ /* 0x000fc800078e0a05 */
[----:B------:R-:W-:-:S05]  /*5670*/  IMAD R19, R0, R5, R19 ;  /* 0x0000000500137224 */ /* 0x000fca00078e0213 */
[----:B------:R-:W-:Y:S02]  /*5680*/  ISETP.GT.U32.AND P3, PT, R0, R19, PT ;  /* 0x000000130000720c */ /* 0x000fe40003f64070 */
[----:B----4-:R-:W-:-:S05]  /*5690*/  IABS R4, R22 ;  /* 0x0000001600047213 */ /* 0x010fca0000000000 */
[----:B------:R-:W-:-:S04]  /*56a0*/  IMAD.HI.U32 R2, R12, R4, RZ ;  /* 0x000000040c027227 */ /* 0x000fc800078e00ff */
[----:B------:R-:W-:-:S04]  /*56b0*/  IMAD.MOV R2, RZ, RZ, -R2 ;  /* 0x000000ffff027224 */ /* 0x000fc800078e0a02 */
[----:B------:R-:W-:-:S05]  /*56c0*/  IMAD R4, R0, R2, R4 ;  /* 0x0000000200047224 */ /* 0x000fca00078e0204 */
[----:B------:R-:W-:Y:S01]  /*56d0*/  ISETP.GT.U32.AND P6, PT, R0, R4, PT ;  /* 0x000000040000720c */ /* 0x000fe20003fc4070 */
[--C-:B------:R-:W-:Y:S01]  /*56e0*/  @!P3 IMAD.IADD R19, R19, 0x1, -R0.reuse ;  /* 0x000000011313b824 */ /* 0x100fe200078e0a00 */
[----:B------:R-:W-:Y:S02]  /*56f0*/  ISETP.GE.AND P1, PT, R22, RZ, PT ;  /* 0x000000ff1600720c */ /* 0x000fe40003f26270 */
[----:B------:R-:W4:Y:S09]  /*5700*/  LDL.LU R22, [R1+0x1d8] ;  /* 0x0001d80001167983 */ /* 0x000f320000300800 */
[----:B------:R-:W-:Y:S01]  /*5710*/  @!P6 IMAD.IADD R4, R4, 0x1, -R0 ;  /* 0x000000010404e824 */ /* 0x000fe200078e0a00 */
[----:B------:R-:W-:-:S02]  /*5720*/  ISETP.GT.U32.AND P6, PT, R0, R19, PT ;  /* 0x000000130000720c */ /* 0x000fc40003fc4070 */
[----:B---3--:R-:W-:Y:S02]  /*5730*/  ISETP.GE.AND P4, PT, R56, RZ, PT ;  /* 0x000000ff3800720c */ /* 0x008fe40003f86270 */
[----:B------:R-:W-:Y:S02]  /*5740*/  IABS R6, R56 ;  /* 0x0000003800067213 */ /* 0x000fe40000000000 */
[----:B------:R-:W3:Y:S03]  /*5750*/  LDL.LU R56, [R1+0x1dc] ;  /* 0x0001dc0001387983 */ /* 0x000ee60000300800 */
[----:B------:R-:W-:-:S04]  /*5760*/  IMAD.HI.U32 R2, R12, R6, RZ ;  /* 0x000000060c027227 */ /* 0x000fc800078e00ff */
[----:B------:R-:W-:-:S04]  /*5770*/  IMAD.MOV R2, RZ, RZ, -R2 ;  /* 0x000000ffff027224 */ /* 0x000fc800078e0a02 */
[----:B------:R-:W-:Y:S02]  /*5780*/  IMAD R6, R0, R2, R6 ;  /* 0x0000000200067224 */ /* 0x000fe400078e0206 */
[----:B------:R-:W-:-:S03]  /*5790*/  @!P6 IMAD.IADD R19, R19, 0x1, -R0 ;  /* 0x000000011313e824 */ /* 0x000fc600078e0a00 */
[----:B------:R-:W-:Y:S01]  /*57a0*/  ISETP.GT.U32.AND P6, PT, R0, R6, PT ;  /* 0x000000060000720c */ /* 0x000fe20003fc4070 */
[----:B------:R-:W-:Y:S02]  /*57b0*/  @!P2 IMAD.MOV R51, RZ, RZ, -R51 ;  /* 0x000000ffff33a224 */ /* 0x000fe400078e0a33 */
[----:B------:R-:W-:Y:S01]  /*57c0*/  @!P5 IMAD.MOV R19, RZ, RZ, -R19 ;  /* 0x000000ffff13d224 */ /* 0x000fe200078e0a13 */
[----:B------:R-:W-:Y:S04]  /*57d0*/  STL [R1+0xc3c], R50 ;  /* 0x000c3c3201007387 */ /* 0x000fe80000100800 */
[----:B------:R-:W-:Y:S01]  /*57e0*/  STL [R1+0xc40], R51 ;  /* 0x000c403301007387 */ /* 0x000fe20000100800 */
[----:B------:R-:W-:-:S03]  /*57f0*/  IABS R8, R57 ;  /* 0x0000003900087213 */ /* 0x000fc60000000000 */
        /* <DEDUP_REMOVED lines=8> */
[----:B------:R-:W-:Y:S01]  /*5880*/  ISETP.GT.U32.AND P3, PT, R0, R5, PT ;  /* 0x000000050000720c */ /* 0x000fe20003f64070 */
[----:B------:R-:W-:Y:S01]  /*5890*/  IMAD.HI.U32 R11, R12, R8, RZ ;  /* 0x000000080c0b7227 */ /* 0x000fe200078e00ff */
[----:B------:R-:W-:Y:S02]  /*58a0*/  IABS R9, R37 ;  /* 0x0000002500097213 */ /* 0x000fe40000000000 */
[----:B------:R-:W-:Y:S01]  /*58b0*/  IABS R10, R20 ;  /* 0x00000014000a7213 */ /* 0x000fe20000000000 */
[----:B------:R-:W-:Y:S01]  /*58c0*/  IMAD.MOV R11, RZ, RZ, -R11 ;  /* 0x000000ffff0b7224 */ /* 0x000fe200078e0a0b */
[----:B------:R-:W-:Y:S01]  /*58d0*/  ISETP.GT.U32.AND P2, PT, R0, R4, PT ;  /* 0x000000040000720c */ /* 0x000fe20003f44070 */
[----:B------:R-:W-:-:S06]  /*58e0*/  IMAD.HI.U32 R7, R12, R9, RZ ;  /* 0x000000090c077227 */ /* 0x000fcc00078e00ff */
[----:B------:R-:W-:Y:S02]  /*58f0*/  @!P3 IMAD.IADD R5, R5, 0x1, -R0 ;  /* 0x000000010505b824 */ /* 0x000fe400078e0a00 */
[----:B------:R-:W-:-:S03]  /*5900*/  IMAD.HI.U32 R2, R12, R10, RZ ;  /* 0x0000000a0c027227 */ /* 0x000fc600078e00ff */
[C---:B------:R-:W-:Y:S01]  /*5910*/  ISETP.GT.U32.AND P3, PT, R0.reuse, R5, PT ;  /* 0x000000050000720c */ /* 0x040fe20003f64070 */
[C---:B------:R-:W-:Y:S02]  /*5920*/  IMAD R8, R0.reuse, R11, R8 ;  /* 0x0000000b00087224 */ /* 0x040fe400078e0208 */
[----:B------:R-:W-:Y:S02]  /*5930*/  IMAD.MOV R7, RZ, RZ, -R7 ;  /* 0x000000ffff077224 */ /* 0x000fe400078e0a07 */
[----:B------:R-:W-:Y:S01]  /*5940*/  IMAD.MOV R2, RZ, RZ, -R2 ;  /* 0x000000ffff027224 */ /* 0x000fe200078e0a02 */
[C---:B------:R-:W-:Y:S01]  /*5950*/  ISETP.GT.U32.AND P5, PT, R0.reuse, R8, PT ;  /* 0x000000080000720c */ /* 0x040fe20003fa4070 */
[C---:B------:R-:W-:Y:S02]  /*5960*/  IMAD R9, R0.reuse, R7, R9 ;  /* 0x0000000700097224 */ /* 0x040fe400078e0209 */
[----:B------:R-:W-:Y:S02]  /*5970*/  IMAD R10, R0, R2, R10 ;  /* 0x00000002000a7224 */ /* 0x000fe400078e020a */
[--C-:B------:R-:W-:Y:S01]  /*5980*/  @!P2 IMAD.IADD R4, R4, 0x1, -R0.reuse ;  /* 0x000000010404a824 */ /* 0x100fe200078e0a00 */
[C---:B------:R-:W-:Y:S01]  /*5990*/  ISETP.GT.U32.AND P2, PT, R0.reuse, R9, PT ;  /* 0x000000090000720c */ /* 0x040fe20003f44070 */
[----:B------:R-:W-:Y:S01]  /*59a0*/  @!P3 IMAD.IADD R5, R5, 0x1, -R0 ;  /* 0x000000010505b824 */ /* 0x000fe200078e0a00 */
[----:B------:R-:W-:-:S05]  /*59b0*/  ISETP.GT.U32.AND P3, PT, R0, R10, PT ;  /* 0x0000000a0000720c */ /* 0x000fca0003f64070 */
[----:B------:R-:W-:Y:S01]  /*59c0*/  @!P5 IMAD.IADD R8, R8, 0x1, -R0 ;  /* 0x000000010808d824 */ /* 0x000fe200078e0a00 */
[----:B------:R-:W-:Y:S02]  /*59d0*/  ISETP.GT.U32.AND P5, PT, R0, R6, PT ;  /* 0x000000060000720c */ /* 0x000fe40003fa4070 */
[----:B------:R-:W-:-:S03]  /*59e0*/  ISETP.GE.AND P0, PT, R18, RZ, PT ;  /* 0x000000ff1200720c */ /* 0x000fc60003f06270 */
[--C-:B------:R-:W-:Y:S02]  /*59f0*/  @!P2 IMAD.IADD R9, R9, 0x1, -R0.reuse ;  /* 0x000000010909a824 */ /* 0x100fe400078e0a00 */
[----:B------:R-:W-:Y:S02]  /*5a00*/  @!P3 IMAD.IADD R10, R10, 0x1, -R0 ;  /* 0x000000010a0ab824 */ /* 0x000fe400078e0a00 */
[----:B------:R-:W-:Y:S01]  /*5a10*/  @!P1 IMAD.MOV R4, RZ, RZ, -R4 ;  /* 0x000000ffff049224 */ /* 0x000fe200078e0a04 */
[C---:B------:R-:W-:Y:S02]  /*5a20*/  ISETP.GT.U32.AND P3, PT, R0.reuse, R9, PT ;  /* 0x000000090000720c */ /* 0x040fe40003f64070 */
[----:B------:R-:W-:Y:S01]  /*5a30*/  ISETP.GT.U32.AND P1, PT, R0, R10, PT ;  /* 0x0000000a0000720c */ /* 0x000fe20003f24070 */
[----:B------:R-:W-:Y:S02]  /*5a40*/  @!P5 IMAD.IADD R6, R6, 0x1, -R0 ;  /* 0x000000010606d824 */ /* 0x000fe400078e0a00 */
[----:B------:R-:W-:Y:S01]  /*5a50*/  @!P0 IMAD.MOV R5, RZ, RZ, -R5 ;  /* 0x000000ffff058224 */ /* 0x000fe200078e0a05 */
[----:B------:R0:W-:Y:S01]  /*5a60*/  STL [R1+0xc48], R4 ;  /* 0x000c480401007387 */ /* 0x0001e20000100800 */
[----:B------:R-:W-:-:S03]  /*5a70*/  ISETP.GT.U32.AND P2, PT, R0, R8, PT ;  /* 0x000000080000720c */ /* 0x000fc60003f44070 */
[----:B------:R-:W-:Y:S03]  /*5a80*/  STL [R1+0xc4c], R5 ;  /* 0x000c4c0501007387 */ /* 0x000fe60000100800 */
[--C-:B------:R-:W-:Y:S02]  /*5a90*/  @!P3 IMAD.IADD R9, R9, 0x1, -R0.reuse ;  /* 0x000000010909b824 */ /* 0x100fe400078e0a00 */
[--C-:B------:R-:W-:Y:S01]  /*5aa0*/  @!P1 IMAD.IADD R10, R10, 0x1, -R0.reuse ;  /* 0x000000010a0a9824 */ /* 0x100fe200078e0a00 */
[----:B------:R-:W-:Y:S02]  /*5ab0*/  ISETP.GE.AND P1, PT, R20, RZ, PT ;  /* 0x000000ff1400720c */ /* 0x000fe40003f26270 */
[----:B------:R-:W3:Y:S02]  /*5ac0*/  LDL.LU R20, [R1+0x1e4] ;  /* 0x0001e40001147983 */ /* 0x000ee40000300800 */
[----:B------:R-:W-:-:S02]  /*5ad0*/  @!P2 IMAD.IADD R8, R8, 0x1, -R0 ;  /* 0x000000010808a824 */ /* 0x000fc400078e0a00 */
[----:B------:R-:W-:Y:S01]  /*5ae0*/  @!P4 IMAD.MOV R6, RZ, RZ, -R6 ;  /* 0x000000ffff06c224 */ /* 0x000fe200078e0a06 */
[----:B------:R-:W-:Y:S01]  /*5af0*/  IABS R11, R27 ;  /* 0x0000001b000b7213 */ /* 0x000fe20000000000 */
[----:B------:R-:W-:-:S04]  /*5b00*/  @!P6 IMAD.MOV R8, RZ, RZ, -R8 ;  /* 0x000000ffff08e224 */ /* 0x000fc800078e0a08 */
[----:B------:R-:W-:-:S04]  /*5b10*/  IMAD.HI.U32 R14, R12, R11, RZ ;  /* 0x0000000b0c0e7227 */ /* 0x000fc800078e00ff */
[----:B------:R-:W-:-:S04]  /*5b20*/  IMAD.MOV R14, RZ, RZ, -R14 ;  /* 0x000000ffff0e7224 */ /* 0x000fc800078e0a0e */
[----:B------:R-:W-:Y:S01]  /*5b30*/  IMAD R11, R0, R14, R11 ;  /* 0x0000000e000b7224 */ /* 0x000fe200078e020b */
[----:B------:R-:W-:Y:S02]  /*5b40*/  ISETP.GE.AND P2, PT, R37, RZ, PT ;  /* 0x000000ff2500720c */ /* 0x000fe40003f46270 */
[----:B--2---:R-:W-:-:S05]  /*5b50*/  IABS R7, R21 ;  /* 0x0000001500077213 */ /* 0x004fca0000000000 */
[----:B------:R-:W-:Y:S01]  /*5b60*/  IMAD.HI.U32 R13, R12, R7, RZ ;  /* 0x000000070c0d7227 */ /* 0x000fe200078e00ff */
[----:B------:R-:W-:-:S03]  /*5b70*/  IABS R18, R32 ;  /* 0x0000002000127213 */ /* 0x000fc60000000000 */
[----:B------:R-:W-:Y:S02]  /*5b80*/  IMAD.MOV R13, RZ, RZ, -R13 ;  /* 0x000000ffff0d7224 */ /* 0x000fe400078e0a0d */
[----:B------:R-:W-:-:S04]  /*5b90*/  IMAD.HI.U32 R2, R12, R18, RZ ;  /* 0x000000120c027227 */ /* 0x000fc800078e00ff */
[----:B------:R-:W-:Y:S02]  /*5ba0*/  IMAD R7, R0, R13, R7 ;  /* 0x0000000d00077224 */ /* 0x000fe400078e0207 */
[----:B------:R-:W-:-:S03]  /*5bb0*/  IMAD.MOV R2, RZ, RZ, -R2 ;  /* 0x000000ffff027224 */ /* 0x000fc600078e0a02 */
[C---:B------:R-:W-:Y:S01]  /*5bc0*/  ISETP.GT.U32.AND P5, PT, R0.reuse, R7, PT ;  /* 0x000000070000720c */ /* 0x040fe20003fa4070 */
[----:B------:R-:W-:-:S05]  /*5bd0*/  IMAD R18, R0, R2, R18 ;  /* 0x0000000200127224 */ /* 0x000fca00078e0212 */
[----:B------:R-:W-:-:S07]  /*5be0*/  ISETP.GT.U32.AND P3, PT, R0, R18, PT ;  /* 0x000000120000720c */ /* 0x000fce0003f64070 */
[--C-:B------:R-:W-:Y:S01]  /*5bf0*/  @!P5 IMAD.IADD R7, R7, 0x1, -R0.reuse ;  /* 0x000000010707d824 */ /* 0x100fe200078e0a00 */
[----:B------:R-:W-:Y:S02]  /*5c00*/  ISETP.GE.AND P5, PT, R21, RZ, PT ;  /* 0x000000ff1500720c */ /* 0x000fe40003fa6270 */
[----:B------:R-:W2:Y:S03]  /*5c10*/  LDL.LU R21, [R1+0x1e8] ;  /* 0x0001e80001157983 */ /* 0x000ea60000300800 */
[----:B------:R-:W-:Y:S01]  /*5c20*/  @!P3 IMAD.IADD R18, R18, 0x1, -R0 ;  /* 0x000000011212b824 */ /* 0x000fe200078e0a00 */
[----:B------:R-:W-:-:S04]  /*5c30*/  ISETP.GT.U32.AND P4, PT, R0, R7, PT ;  /* 0x000000070000720c */ /* 0x000fc80003f84070 */
[----:B------:R-:W-:-:S09]  /*5c40*/  ISETP.GT.U32.AND P6, PT, R0, R18, PT ;  /* 0x000000120000720c */ /* 0x000fd20003fc4070 */
[----:B------:R-:W-:-:S04]  /*5c50*/  @!P4 IMAD.IADD R7, R7, 0x1, -R0 ;  /* 0x000000010707c824 */ /* 0x000fc800078e0a00 */
[----:B------:R-:W-:Y:S01]  /*5c60*/  @!P6 IMAD.IADD R18, R18, 0x1, -R0 ;  /* 0x000000011212e824 */ /* 0x000fe200078e0a00 */
[----:B----4-:R-:W-:Y:S02]  /*5c70*/  IABS R2, R22 ;  /* 0x0000001600027213 */ /* 0x010fe40000000000 */
[----:B------:R-:W-:Y:S02]  /*5c80*/  ISETP.GE.AND P4, PT, R22, RZ, PT ;  /* 0x000000ff1600720c */ /* 0x000fe40003f86270 */
[----:B------:R-:W4:Y:S01]  /*5c90*/  LDL.LU R22, [R1+0x1ec] ;  /* 0x0001ec0001167983 */ /* 0x000f220000300800 */
[----:B------:R-:W-:-:S04]  /*5ca0*/  IMAD.HI.U32 R15, R12, R2, RZ ;  /* 0x000000020c0f7227 */ /* 0x000fc800078e00ff */
[----:B------:R-:W-:Y:S01]  /*5cb0*/  IMAD.MOV R15, RZ, RZ, -R15 ;  /* 0x000000ffff0f7224 */ /* 0x000fe200078e0a0f */
[----:B---3--:R-:W-:Y:S02]  /*5cc0*/  IABS R14, R56 ;  /* 0x00000038000e7213 */ /* 0x008fe40000000000 */
[----:B------:R-:W-:Y:S02]  /*5cd0*/  ISETP.GE.AND P6, PT, R56, RZ, PT ;  /* 0x000000ff3800720c */ /* 0x000fe40003fc6270 */
[----:B------:R-:W3:Y:S01]  /*5ce0*/  LDL.LU R56, [R1+0x1f0] ;  /* 0x0001f00001387983 */ /* 0x000ee20000300800 */
[----:B------:R-:W-:Y:S02]  /*5cf0*/  IMAD R2, R0, R15, R2 ;  /* 0x0000000f00027224 */ /* 0x000fe400078e0202 */
[----:B------:R-:W-:-:S03]  /*5d00*/  @!P2 IMAD.MOV R9, RZ, RZ, -R9 ;  /* 0x000000ffff09a224 */ /* 0x000fc600078e0a09 */
[----:B------:R-:W-:-:S13]  /*5d10*/  ISETP.GT.U32.AND P2, PT, R0, R2, PT ;  /* 0x000000020000720c */ /* 0x000fda0003f44070 */
[--C-:B------:R-:W-:Y:S01]  /*5d20*/  @!P2 IMAD.IADD R2, R2, 0x1, -R0.reuse ;  /* 0x000000010202a824 */ /* 0x100fe200078e0a00 */
[----:B------:R-:W-:Y:S02]  /*5d30*/  IABS R16, R57 ;  /* 0x0000003900107213 */ /* 0x000fe40000000000 */
[----:B------:R-:W-:Y:S02]  /*5d40*/  ISETP.GE.AND P2, PT, R57, RZ, PT ;  /* 0x000000ff3900720c */ /* 0x000fe40003f46270 */
[----:B------:R-:W3:Y:S01]  /*5d50*/  LDL.LU R57, [R1+0x1f4] ;  /* 0x0001f40001397983 */ /* 0x000ee20000300800 */
[----:B------:R-:W-:Y:S01]  /*5d60*/  ISETP.GT.U32.AND P0, PT, R0, R11, PT ;  /* 0x0000000b0000720c */ /* 0x000fe20003f04070 */
[----:B------:R-:W-:Y:S02]  /*5d70*/  IMAD.HI.U32 R13, R12, R14, RZ ;  /* 0x0000000e0c0d7227 */ /* 0x000fe400078e00ff */
[----:B------:R-:W3:Y:S10]  /*5d80*/  LDL.LU R55, [R1+0x1f8] ;  /* 0x0001f80001377983 */ /* 0x000ef40000300800 */
[----:B------:R-:W-:Y:S01]  /*5d90*/  @!P0 IMAD.IADD R11, R11, 0x1, -R0 ;  /* 0x000000010b0b8824 */ /* 0x000fe200078e0a00 */
[----:B------:R-:W3:Y:S04]  /*5da0*/  LDL.LU R42, [R1+0x1fc] ;  /* 0x0001fc00012a7983 */ /* 0x000ee80000300800 */
[----:B------:R-:W-:Y:S01]  /*5db0*/  ISETP.GT.U32.AND P3, PT, R0, R11, PT ;  /* 0x0000000b0000720c */ /* 0x000fe20003f64070 */
[----:B------:R-:W-:-:S04]  /*5dc0*/  IMAD.MOV R13, RZ, RZ, -R13 ;  /* 0x000000ffff0d7224 */ /* 0x000fc800078e0a0d */
[----:B------:R-:W-:-:S08]  /*5dd0*/  IMAD R14, R0, R13, R14 ;  /* 0x0000000d000e7224 */ /* 0x000fd000078e020e */
[----:B------:R-:W-:Y:S01]  /*5de0*/  @!P3 IMAD.IADD R11, R11, 0x1, -R0 ;  /* 0x000000010b0bb824 */ /* 0x000fe200078e0a00 */
[----:B------:R-:W-:Y:S01]  /*5df0*/  ISETP.GT.U32.AND P3, PT, R0, R14, PT ;  /* 0x0000000e0000720c */ /* 0x000fe20003f64070 */
[----:B------:R-:W-:Y:S01]  /*5e00*/  @!P1 IMAD.MOV R10, RZ, RZ, -R10 ;  /* 0x000000ffff0a9224 */ /* 0x000fe200078e0a0a */
[----:B------:R-:W-:Y:S01]  /*5e10*/  ISETP.GE.AND P1, PT, R32, RZ, PT ;  /* 0x000000ff2000720c */ /* 0x000fe20003f26270 */
[----:B0-----:R-:W-:Y:S02]  /*5e20*/  IMAD.MOV.U32 R4, RZ, RZ, R7 ;  /* 0x000000ffff047224 */ /* 0x001fe400078e0007 */
[----:B------:R-:W-:-:S08]  /*5e30*/  IMAD.MOV.U32 R3, RZ, RZ, R18 ;  /* 0x000000ffff037224 */ /* 0x000fd000078e0012 */
[----:B------:R-:W-:Y:S01]  /*5e40*/  @!P3 IMAD.IADD R14, R14, 0x1, -R0 ;  /* 0x000000010e0eb824 */ /* 0x000fe200078e0a00 */
[----:B------:R-:W-:Y:S01]  /*5e50*/  ISETP.GT.U32.AND P3, PT, R0, R2, PT ;  /* 0x000000020000720c */ /* 0x000fe20003f64070 */
[----:B------:R-:W-:Y:S02]  /*5e60*/  @!P5 IMAD.MOV R4, RZ, RZ, -R4 ;  /* 0x000000ffff04d224 */ /* 0x000fe400078e0a04 */
[----:B------:R-:W-:-:S03]  /*5e70*/  @!P1 IMAD.MOV R3, RZ, RZ, -R3 ;  /* 0x000000ffff039224 */ /* 0x000fc600078e0a03 */
[----:B------:R-:W-:Y:S04]  /*5e80*/  STL [R1+0xd0], R4 ;  /* 0x0000d00401007387 */ /* 0x000fe80000100800 */
[----:B------:R0:W-:Y:S03]  /*5e90*/  STL [R1+0xd8], R3 ;  /* 0x0000d80301007387 */ /* 0x0001e60000100800 */
[----:B------:R-:W-:Y:S01]  /*5ea0*/  @!P3 IMAD.IADD R2, R2, 0x1, -R0 ;  /* 0x000000010202b824 */ /* 0x000fe200078e0a00 */
[----:B------:R-:W3:Y:S03]  /*5eb0*/  LDL.LU R54, [R1+0x200] ;  /* 0x0002000001367983 */ /* 0x000ee60000300800 */
[----:B0-----:R-:W-:-:S04]  /*5ec0*/  IMAD.MOV.U32 R3, RZ, RZ, R2 ;  /* 0x000000ffff037224 */ /* 0x001fc800078e0002 */
[----:B------:R-:W-:-:S05]  /*5ed0*/  @!P4 IMAD.MOV R3, RZ, RZ, -R3 ;  /* 0x000000ffff03c224 */ /* 0x000fca00078e0a03 */
[----:B------:R0:W-:Y:S04]  /*5ee0*/  STL [R1+0xdc], R3 ;  /* 0x0000dc0301007387 */ /* 0x0001e80000100800 */
[----:B------:R-:W3:Y:S01]  /*5ef0*/  LDL.LU R37, [R1+0x204] ;  /* 0x0002040001257983 */ /* 0x000ee20000300800 */
[----:B------:R-:W-:Y:S01]  /*5f00*/  IMAD.HI.U32 R17, R12, R16, RZ ;  /* 0x000000100c117227 */ /* 0x000fe200078e00ff */
[----:B------:R-:W-:Y:S02]  /*5f10*/  ISETP.GE.AND P0, PT, R27, RZ, PT ;  /* 0x000000ff1b00720c */ /* 0x000fe40003f06270 */
[----:B------:R-:W3:Y:S01]  /*5f20*/  LDL.LU R47, [R1+0x208] ;  /* 0x00020800012f7983 */ /* 0x000ee20000300800 */
[----:B------:R-:W-:-:S04]  /*5f30*/  IMAD.MOV R17, RZ, RZ, -R17 ;  /* 0x000000ffff117224 */ /* 0x000fc800078e0a11 */
[----:B------:R-:W-:-:S05]  /*5f40*/  IMAD R16, R0, R17, R16 ;  /* 0x0000001100107224 */ /* 0x000fca00078e0210 */
[C---:B------:R-:W-:Y:S01]  /*5f50*/  ISETP.GT.U32.AND P5, PT, R0.reuse, R16, PT ;  /* 0x000000100000720c */ /* 0x040fe20003fa4070 */
[----:B------:R-:W-:Y:S01]  /*5f60*/  @!P0 IMAD.MOV R11, RZ, RZ, -R11 ;  /* 0x000000ffff0b8224 */ /* 0x000fe200078e0a0b */
[----:B------:R-:W-:Y:S02]  /*5f70*/  ISETP.GT.U32.AND P0, PT, R0, R14, PT ;  /* 0x0000000e0000720c */ /* 0x000fe40003f04070 */
[----:B------:R-:W-:-:S05]  /*5f80*/  IABS R13, R20 ;  /* 0x00000014000d7213 */ /* 0x000fca0000000000 */
[----:B------:R-:W-:-:S04]  /*5f90*/  IMAD.HI.U32 R17, R12, R13, RZ ;  /* 0x0000000d0c117227 */ /* 0x000fc800078e00ff */
[--C-:B------:R-:W-:Y:S02]  /*5fa0*/  @!P5 IMAD.IADD R16, R16, 0x1, -R0.reuse ;  /* 0x000000011010d824 */ /* 0x100fe400078e0a00 */
[----:B------:R-:W-:Y:S02]  /*5fb0*/  IMAD.MOV R17, RZ, RZ, -R17 ;  /* 0x000000ffff117224 */ /* 0x000fe400078e0a11 */
[----:B------:R-:W-:Y:S01]  /*5fc0*/  @!P0 IMAD.IADD R14, R14, 0x1, -R0 ;  /* 0x000000010e0e8824 */ /* 0x000fe200078e0a00 */
[C---:B------:R-:W-:Y:S01]  /*5fd0*/  ISETP.GT.U32.AND P5, PT, R0.reuse, R16, PT ;  /* 0x000000100000720c */ /* 0x040fe20003fa4070 */
[----:B------:R-:W-:Y:S02]  /*5fe0*/  IMAD R13, R0, R17, R13 ;  /* 0x00000011000d7224 */ /* 0x000fe400078e020d */
[----:B0-----:R-:W-:-:S04]  /*5ff0*/  IMAD.MOV.U32 R3, RZ, RZ, R14 ;  /* 0x000000ffff037224 */ /* 0x001fc800078e000e */
[----:B------:R-:W-:Y:S01]  /*6000*/  @!P6 IMAD.MOV R3, RZ, RZ, -R3 ;  /* 0x000000ffff03e224 */ /* 0x000fe200078e0a03 */
[----:B------:R-:W-:-:S05]  /*6010*/  ISETP.GT.U32.AND P6, PT, R0, R13, PT ;  /* 0x0000000d0000720c */ /* 0x000fca0003fc4070 */
[--C-:B------:R-:W-:Y:S01]  /*6020*/  @!P5 IMAD.IADD R16, R16, 0x1, -R0.reuse ;  /* 0x000000011010d824 */ /* 0x100fe200078e0a00 */
[----:B------:R0:W-:Y:S04]  /*6030*/  STL [R1+0xe0], R3 ;  /* 0x0000e00301007387 */ /* 0x0001e80000100800 */
[----:B------:R-:W3:Y:S03]  /*6040*/  LDL.LU R32, [R1+0x20c] ;  /* 0x00020c0001207983 */ /* 0x000ee60000300800 */
[----:B------:R-:W-:Y:S01]  /*6050*/  @!P6 IMAD.IADD R13, R13, 0x1, -R0 ;  /* 0x000000010d0de824 */ /* 0x000fe200078e0a00 */
[----:B------:R-:W-:Y:S01]  /*6060*/  ISETP.GE.AND P1, PT, R20, RZ, PT ;  /* 0x000000ff1400720c */ /* 0x000fe20003f26270 */
[----:B0-----:R-:W-:-:S04]  /*6070*/  IMAD.MOV.U32 R3, RZ, RZ, R16 ;  /* 0x000000ffff037224 */ /* 0x001fc800078e0010 */
[----:B------:R-:W-:Y:S01]  /*6080*/  @!P2 IMAD.MOV R3, RZ, RZ, -R3 ;  /* 0x000000ffff03a224 */ /* 0x000fe200078e0a03 */
[----:B--2---:R-:W-:-:S05]  /*6090*/  IABS R15, R21 ;  /* 0x00000015000f7213 */ /* 0x004fca0000000000 */
[----:B------:R-:W-:-:S04]  /*60a0*/  IMAD.HI.U32 R7, R12, R15, RZ ;  /* 0x0000000f0c077227 */ /* 0x000fc800078e00ff */
[----:B------:R-:W-:-:S04]  /*60b0*/  IMAD.MOV R7, RZ, RZ, -R7 ;  /* 0x000000ffff077224 */ /* 0x000fc800078e0a07 */
[----:B------:R-:W-:-:S05]  /*60c0*/  IMAD R15, R0, R7, R15 ;  /* 0x00000007000f7224 */ /* 0x000fca00078e020f */
[----:B------:R-:W-:Y:S02]  /*60d0*/  ISETP.GT.U32.AND P5, PT, R0, R15, PT ;  /* 0x0000000f0000720c */ /* 0x000fe40003fa4070 */
[----:B----4-:R-:W-:Y:S02]  /*60e0*/  ISETP.GE.AND P0, PT, R22, RZ, PT ;  /* 0x000000ff1600720c */ /* 0x010fe40003f06270 */
[----:B------:R-:W-:-:S09]  /*60f0*/  IABS R2, R22 ;  /* 0x0000001600027213 */ /* 0x000fd20000000000 */
[----:B------:R-:W-:Y:S01]  /*6100*/  @!P5 IMAD.IADD R15, R15, 0x1, -R0 ;  /* 0x000000010f0fd824 */ /* 0x000fe200078e0a00 */
[----:B------:R-:W-:Y:S02]  /*6110*/  ISETP.GT.U32.AND P5, PT, R0, R13, PT ;  /* 0x0000000d0000720c */ /* 0x000fe40003fa4070 */
[----:B---3--:R-:W-:Y:S02]  /*6120*/  ISETP.GE.AND P4, PT, R56, RZ, PT ;  /* 0x000000ff3800720c */ /* 0x008fe40003f86270 */
[----:B------:R-:W-:Y:S02]  /*6130*/  IABS R22, R56 ;  /* 0x0000003800167213 */ /* 0x000fe40000000000 */
[----:B------:R-:W2:Y:S03]  /*6140*/  LDL.LU R56, [R1+0x260] ;  /* 0x0002600001387983 */ /* 0x000ea60000300800 */
[----:B------:R-:W-:-:S04]  /*6150*/  IMAD.HI.U32 R14, R12, R22, RZ ;  /* 0x000000160c0e7227 */ /* 0x000fc800078e00ff */
[----:B------:R-:W-:-:S04]  /*6160*/  IMAD.MOV R14, RZ, RZ, -R14 ;  /* 0x000000ffff0e7224 */ /* 0x000fc800078e0a0e */
[----:B------:R-:W-:Y:S02]  /*6170*/  IMAD R22, R0, R14, R22 ;  /* 0x0000000e00167224 */ /* 0x000fe400078e0216 */
[----:B------:R-:W-:-:S03]  /*6180*/  @!P5 IMAD.IADD R13, R13, 0x1, -R0 ;  /* 0x000000010d0dd824 */ /* 0x000fc600078e0a00 */
[----:B------:R-:W-:Y:S01]  /*6190*/  ISETP.GT.U32.AND P5, PT, R0, R22, PT ;  /* 0x000000160000720c */ /* 0x000fe20003fa4070 */
[----:B------:R0:W-:Y:S01]  /*61a0*/  STL [R1+0xc0], R3 ;  /* 0x0000c00301007387 */ /* 0x0001e20000100800 */
[----:B------:R-:W-:Y:S01]  /*61b0*/  ISETP.GE.AND P3, PT, R21, RZ, PT ;  /* 0x000000ff1500720c */ /* 0x000fe20003f66270 */
[----:B0-----:R-:W-:-:S04]  /*61c0*/  IMAD.MOV.U32 R3, RZ, RZ, R13 ;  /* 0x000000ffff037224 */ /* 0x001fc800078e000d */
[----:B------:R-:W-:Y:S01]  /*61d0*/  @!P1 IMAD.MOV R3, RZ, RZ, -R3 ;  /* 0x000000ffff039224 */ /* 0x000fe200078e0a03 */
[----:B------:R-:W-:-:S05]  /*61e0*/  IABS R21, R57 ;  /* 0x0000003900157213 */ /* 0x000fca0000000000 */
[----:B------:R-:W-:Y:S01]  /*61f0*/  @!P5 IMAD.IADD R22, R22, 0x1, -R0 ;  /* 0x000000011616d824 */ /* 0x000fe200078e0a00 */
[----:B------:R-:W-:Y:S01]  /*6200*/  ISETP.GE.AND P5, PT, R57, RZ, PT ;  /* 0x000000ff3900720c */ /* 0x000fe20003fa6270 */
[----:B------:R0:W-:Y:S04]  /*6210*/  STL [R1+0xc4], R3 ;  /* 0x0000c40301007387 */ /* 0x0001e80000100800 */
[----:B------:R-:W3:Y:S01]  /*6220*/  LDL.LU R57, [R1+0x264] ;  /* 0x0002640001397983 */ /* 0x000ee20000300800 */
[----:B------:R-:W-:-:S04]  /*6230*/  IMAD.HI.U32 R17, R12, R2, RZ ;  /* 0x000000020c117227 */ /* 0x000fc800078e00ff */
[----:B------:R-:W-:-:S04]  /*6240*/  IMAD.MOV R17, RZ, RZ, -R17 ;  /* 0x000000ffff117224 */ /* 0x000fc800078e0a11 */
[----:B------:R-:W-:-:S05]  /*6250*/  IMAD R2, R0, R17, R2 ;  /* 0x0000001100027224 */ /* 0x000fca00078e0202 */
[----:B------:R-:W-:Y:S02]  /*6260*/  ISETP.GT.U32.AND P6, PT, R0, R2, PT ;  /* 0x000000020000720c */ /* 0x000fe40003fc4070 */
[----:B------:R-:W-:-:S05]  /*6270*/  IABS R18, R42 ;  /* 0x0000002a00127213 */ /* 0x000fca0000000000 */
[----:B------:R-:W-:-:S06]  /*6280*/  IMAD.HI.U32 R14, R12, R18, RZ ;  /* 0x000000120c0e7227 */ /* 0x000fcc00078e00ff */
[----:B------:R-:W-:-:S05]  /*6290*/  @!P6 IMAD.IADD R2, R2, 0x1, -R0 ;  /* 0x000000010202e824 */ /* 0x000fca00078e0a00 */
[----:B------:R-:W-:Y:S01]  /*62a0*/  ISETP.GT.U32.AND P6, PT, R0, R2, PT ;  /* 0x000000020000720c */ /* 0x000fe20003fc4070 */
[----:B------:R-:W-:-:S04]  /*62b0*/  IMAD.MOV R14, RZ, RZ, -R14 ;  /* 0x000000ffff0e7224 */ /* 0x000fc800078e0a0e */
[C---:B------:R-:W-:Y:S01]  /*62c0*/  IMAD R18, R0.reuse, R14, R18 ;  /* 0x0000000e00127224 */ /* 0x040fe200078e0212 */
[----:B------:R-:W-:Y:S01]  /*62d0*/  ISETP.GT.U32.AND P2, PT, R0, R15, PT ;  /* 0x0000000f0000720c */ /* 0x000fe20003f44070 */
[----:B------:R-:W-:-:S06]  /*62e0*/  IMAD.HI.U32 R20, R12, R21, RZ ;  /* 0x000000150c147227 */ /* 0x000fcc00078e00ff */
[----:B------:R-:W-:Y:S01]  /*62f0*/  @!P6 IMAD.IADD R2, R2, 0x1, -R0 ;  /* 0x000000010202e824 */ /* 0x000fe200078e0a00 */
[----:B------:R-:W-:Y:S01]  /*6300*/  ISETP.GT.U32.AND P6, PT, R0, R18, PT ;  /* 0x000000120000720c */ /* 0x000fe20003fc4070 */
[----:B------:R-:W-:Y:S01]  /*6310*/  IMAD.MOV R20, RZ, RZ, -R20 ;  /* 0x000000ffff147224 */ /* 0x000fe200078e0a14 */
[----:B------:R-:W-:-:S03]  /*6320*/  IABS R7, R55 ;  /* 0x0000003700077213 */ /* 0x000fc60000000000 */
[----:B------:R-:W-:Y:S02]  /*6330*/  IMAD R21, R0, R20, R21 ;  /* 0x0000001400157224 */ /* 0x000fe400078e0215 */
[----:B------:R-:W-:Y:S02]  /*6340*/  @!P2 IMAD.IADD R15, R15, 0x1, -R0 ;  /* 0x000000010f0fa824 */ /* 0x000fe400078e0a00 */
[----:B------:R-:W-:Y:S01]  /*6350*/  IMAD.HI.U32 R17, R12, R7, RZ ;  /* 0x000000070c117227 */ /* 0x000fe200078e00ff */
[----:B------:R-:W-:-:S03]  /*6360*/  ISETP.GT.U32.AND P1, PT, R0, R21, PT ;  /* 0x000000150000720c */ /* 0x000fc60003f24070 */
[----:B------:R-:W-:Y:S02]  /*6370*/  @!P6 IMAD.IADD R18, R18, 0x1, -R0 ;  /* 0x000000011212e824 */ /* 0x000fe400078e0a00 */
[----:B------:R-:W-:Y:S02]  /*6380*/  @!P3 IMAD.MOV R15, RZ, RZ, -R15 ;  /* 0x000000ffff0fb224 */ /* 0x000fe400078e0a0f */
[----:B------:R-:W-:Y:S01]  /*6390*/  IMAD.MOV R17, RZ, RZ, -R17 ;  /* 0x000000ffff117224 */ /* 0x000fe200078e0a11 */
[C---:B------:R-:W-:Y:S01]  /*63a0*/  ISETP.GT.U32.AND P3, PT, R0.reuse, R18, PT ;  /* 0x000000120000720c */ /* 0x040fe20003f64070 */
[----:B0-----:R-:W-:Y:S02]  /*63b0*/  IMAD.MOV.U32 R3, RZ, RZ, R2 ;  /* 0x000000ffff037224 */ /* 0x001fe400078e0002 */
[C---:B------:R-:W-:Y:S01]  /*63c0*/  IMAD R7, R0.reuse, R17, R7 ;  /* 0x0000001100077224 */ /* 0x040fe200078e0207 */
[----:B------:R-:W-:Y:S01]  /*63d0*/  IABS R14, R37 ;  /* 0x00000025000e7213 */ /* 0x000fe20000000000 */
[----:B------:R-:W-:Y:S01]  /*63e0*/  @!P1 IMAD.IADD R21, R21, 0x1, -R0 ;  /* 0x0000000115159824 */ /* 0x000fe200078e0a00 */
[C---:B------:R-:W-:Y:S01]  /*63f0*/  ISETP.GT.U32.AND P1, PT, R0.reuse, R22, PT ;  /* 0x000000160000720c */ /* 0x040fe20003f24070 */
[----:B------:R-:W-:Y:S01]  /*6400*/  @!P0 IMAD.MOV R3, RZ, RZ, -R3 ;  /* 0x000000ffff038224 */ /* 0x000fe200078e0a03 */
[----:B------:R-:W-:Y:S01]  /*6410*/  ISETP.GT.U32.AND P2, PT, R0, R7, PT ;  /* 0x000000070000720c */ /* 0x000fe20003f44070 */
[----:B------:R-:W-:-:S03]  /*6420*/  IMAD.HI.U32 R16, R12, R14, RZ ;  /* 0x0000000e0c107227 */ /* 0x000fc600078e00ff */
[----:B------:R0:W-:Y:S01]  /*6430*/  STL [R1+0xb4], R3 ;  /* 0x0000b40301007387 */ /* 0x0001e20000100800 */
[----:B------:R-:W-:Y:S01]  /*6440*/  @!P3 IMAD.IADD R18, R18, 0x1, -R0 ;  /* 0x000000011212b824 */ /* 0x000fe200078e0a00 */
[----:B------:R-:W-:Y:S01]  /*6450*/  ISETP.GE.AND P3, PT, R42, RZ, PT ;  /* 0x000000ff2a00720c */ /* 0x000fe20003f66270 */
[----:B------:R-:W-:Y:S01]  /*6460*/  IMAD.MOV R16, RZ, RZ, -R16 ;  /* 0x000000ffff107224 */ /* 0x000fe200078e0a10 */
[----:B------:R-:W4:Y:S03]  /*6470*/  LDL.LU R42, [R1+0x268] ;  /* 0x00026800012a7983 */ /* 0x000f260000300800 */
[----:B------:R-:W-:Y:S01]  /*6480*/  IMAD R14, R0, R16, R14 ;  /* 0x00000010000e7224 */ /* 0x000fe200078e020e */
[----:B------:R-:W-:Y:S01]  /*6490*/  IABS R17, R47 ;  /* 0x0000002f00117213 */ /* 0x000fe20000000000 */
[--C-:B------:R-:W-:Y:S02]  /*64a0*/  @!P2 IMAD.IADD R7, R7, 0x1, -R0.reuse ;  /* 0x000000010707a824 */ /* 0x100fe400078e0a00 */
[----:B------:R-:W-:Y:S01]  /*64b0*/  @!P1 IMAD.IADD R22, R22, 0x1, -R0 ;  /* 0x0000000116169824 */ /* 0x000fe200078e0a00 */
[----:B------:R-:W-:Y:S01]  /*64c0*/  ISETP.GT.U32.AND P1, PT, R0, R14, PT ;  /* 0x0000000e0000720c */ /* 0x000fe20003f24070 */
[----:B------:R-:W-:Y:S01]  /*64d0*/  IMAD.HI.U32 R13, R12, R17, RZ ;  /* 0x000000110c0d7227 */ /* 0x000fe200078e00ff */
[----:B------:R-:W-:-:S03]  /*64e0*/  ISETP.GT.U32.AND P6, PT, R0, R7, PT ;  /* 0x000000070000720c */ /* 0x000fc60003fc4070 */
[----:B------:R-:W-:Y:S01]  /*64f0*/  IMAD.MOV R13, RZ, RZ, -R13 ;  /* 0x000000ffff0d7224 */ /* 0x000fe200078e0a0d */
[----:B------:R-:W-:-:S03]  /*6500*/  ISETP.GT.U32.AND P2, PT, R0, R21, PT ;  /* 0x000000150000720c */ /* 0x000fc60003f44070 */
[----:B------:R-:W-:-:S04]  /*6510*/  IMAD R17, R0, R13, R17 ;  /* 0x0000000d00117224 */ /* 0x000fc800078e0211 */
[--C-:B------:R-:W-:Y:S01]  /*6520*/  @!P1 IMAD.IADD R14, R14, 0x1, -R0.reuse ;  /* 0x000000010e0e9824 */ /* 0x100fe200078e0a00 */
[----:B------:R-:W-:Y:S02]  /*6530*/  ISETP.GE.AND P1, PT, R37, RZ, PT ;  /* 0x000000ff2500720c */ /* 0x000fe40003f26270 */
[----:B------:R-:W4:Y:S01]  /*6540*/  LDL.LU R37, [R1+0x26c] ;  /* 0x00026c0001257983 */ /* 0x000f220000300800 */
[--C-:B------:R-:W-:Y:S01]  /*6550*/  @!P6 IMAD.IADD R7, R7, 0x1, -R0.reuse ;  /* 0x000000010707e824 */ /* 0x100fe200078e0a00 */
[----:B------:R-:W-:Y:S01]  /*6560*/  ISETP.GT.U32.AND P6, PT, R0, R17, PT ;  /* 0x000000110000720c */ /* 0x000fe20003fc4070 */
[----:B------:R-:W-:Y:S01]  /*6570*/  @!P2 IMAD.IADD R21, R21, 0x1, -R0 ;  /* 0x000000011515a824 */ /* 0x000fe200078e0a00 */
[----:B------:R-:W-:Y:S01]  /*6580*/  ISETP.GE.AND P2, PT, R55, RZ, PT ;  /* 0x000000ff3700720c */ /* 0x000fe20003f46270 */
[----:B------:R-:W-:Y:S02]  /*6590*/  IMAD.MOV.U32 R4, RZ, RZ, R22 ;  /* 0x000000ffff047224 */ /* 0x000fe400078e0016 */
[----:B0-----:R-:W-:-:S02]  /*65a0*/  IMAD.MOV.U32 R3, RZ, RZ, R21 ;  /* 0x000000ffff037224 */ /* 0x001fc400078e0015 */
[----:B------:R-:W-:Y:S02]  /*65b0*/  @!P4 IMAD.MOV R4, RZ, RZ, -R4 ;  /* 0x000000ffff04c224 */ /* 0x000fe400078e0a04 */
[----:B------:R-:W-:-:S04]  /*65c0*/  @!P5 IMAD.MOV R3, RZ, RZ, -R3 ;  /* 0x000000ffff03d224 */ /* 0x000fc800078e0a03 */
[----:B------:R-:W-:Y:S01]  /*65d0*/  @!P6 IMAD.IADD R17, R17, 0x1, -R0 ;  /* 0x000000011111e824 */ /* 0x000fe200078e0a00 */
[C---:B------:R-:W-:Y:S01]  /*65e0*/  ISETP.GT.U32.AND P6, PT, R0.reuse, R14, PT ;  /* 0x0000000e0000720c */ /* 0x040fe20003fc4070 */
[----:B------:R0:W-:Y:S03]  /*65f0*/  STL [R1+0x7c], R4 ;  /* 0x00007c0401007387 */ /* 0x0001e60000100800 */
[----:B------:R-:W-:Y:S01]  /*6600*/  ISETP.GT.U32.AND P5, PT, R0, R17, PT ;  /* 0x000000110000720c */ /* 0x000fe20003fa4070 */
[----:B------:R1:W-:Y:S01]  /*6610*/  STL [R1+0x88], R3 ;  /* 0x0000880301007387 */ /* 0x0003e20000100800 */
[----:B------:R-:W-:Y:S01]  /*6620*/  IABS R20, R54 ;  /* 0x0000003600147213 */ /* 0x000fe20000000000 */
[----:B0-----:R-:W-:Y:S02]  /*6630*/  IMAD.MOV.U32 R4, RZ, RZ, R7 ;  /* 0x000000ffff047224 */ /* 0x001fe400078e0007 */
[----:B-1----:R-:W-:-:S02]  /*6640*/  IMAD.MOV.U32 R3, RZ, RZ, R18 ;  /* 0x000000ffff037224 */ /* 0x002fc400078e0012 */
[----:B------:R-:W-:Y:S02]  /*6650*/  @!P2 IMAD.MOV R4, RZ, RZ, -R4 ;  /* 0x000000ffff04a224 */ /* 0x000fe400078e0a04 */
[----:B------:R-:W-:Y:S02]  /*6660*/  @!P3 IMAD.MOV R3, RZ, RZ, -R3 ;  /* 0x000000ffff03b224 */ /* 0x000fe400078e0a03 */
[----:B------:R-:W-:Y:S01]  /*6670*/  IMAD.HI.U32 R27, R12, R20, RZ ;  /* 0x000000140c1b7227 */ /* 0x000fe200078e00ff */
[----:B------:R-:W-:Y:S01]  /*6680*/  STL [R1+0xa8], R4 ;  /* 0x0000a80401007387 */ /* 0x000fe20000100800 */
[----:B------:R-:W-:Y:S02]  /*6690*/  IABS R2, R32 ;  /* 0x0000002000027213 */ /* 0x000fe40000000000 */
[--C-:B------:R-:W-:Y:S01]  /*66a0*/  @!P6 IMAD.IADD R14, R14, 0x1, -R0.reuse ;  /* 0x000000010e0ee824 */ /* 0x100fe200078e0a00 */
[----:B------:R0:W-:Y:S01]  /*66b0*/  STL [R1+0xac], R3 ;  /* 0x0000ac0301007387 */ /* 0x0001e20000100800 */
[----:B------:R-:W-:Y:S01]  /*66c0*/  ISETP.GE.AND P6, PT, R32, RZ, PT ;  /* 0x000000ff2000720c */ /* 0x000fe20003fc6270 */
[----:B------:R-:W-:-:S02]  /*66d0*/  @!P5 IMAD.IADD R17, R17, 0x1, -R0 ;  /* 0x000000011111d824 */ /* 0x000fc400078e0a00 */
[----:B------:R-:W-:Y:S01]  /*66e0*/  IMAD.MOV R27, RZ, RZ, -R27 ;  /* 0x000000ffff1b7224 */ /* 0x000fe200078e0a1b */
[----:B------:R-:W4:Y:S03]  /*66f0*/  LDL.LU R32, [R1+0x270] ;  /* 0x0002700001207983 */ /* 0x000f260000300800 */
[----:B------:R-:W-:Y:S02]  /*6700*/  IMAD R20, R0, R27, R20 ;  /* 0x0000001b00147224 */ /* 0x000fe400078e0214 */
[----:B------:R-:W-:-:S04]  /*6710*/  IMAD.HI.U32 R27, R12, R2, RZ ;  /* 0x000000020c1b7227 */ /* 0x000fc800078e00ff */
[----:B------:R-:W-:-:S04]  /*6720*/  IMAD.MOV R27, RZ, RZ, -R27 ;  /* 0x000000ffff1b7224 */ /* 0x000fc800078e0a1b */
[----:B------:R-:W-:-:S05]  /*6730*/  IMAD R2, R0, R27, R2 ;  /* 0x0000001b00027224 */ /* 0x000fca00078e0202 */
[----:B------:R-:W-:-:S13]  /*6740*/  ISETP.GT.U32.AND P2, PT, R0, R2, PT ;  /* 0x000000020000720c */ /* 0x000fda0003f44070 */
[--C-:B------:R-:W-:Y:S01]  /*6750*/  @!P2 IMAD.IADD R2, R2, 0x1, -R0.reuse ;  /* 0x000000010202a824 */ /* 0x100fe200078e0a00 */
[----:B--2---:R-:W-:Y:S02]  /*6760*/  IABS R13, R56 ;  /* 0x00000038000d7213 */ /* 0x004fe40000000000 */
[----:B------:R-:W-:Y:S02]  /*6770*/  ISETP.GE.AND P5, PT, R56, RZ, PT ;  /* 0x000000ff3800720c */ /* 0x000fe40003fa6270 */
[----:B------:R-:W2:Y:S01]  /*6780*/  LDL.LU R56, [R1+0x274] ;  /* 0x0002740001387983 */ /* 0x000ea20000300800 */
[----:B---3--:R-:W-:Y:S02]  /*6790*/  IABS R7, R57 ;  /* 0x0000003900077213 */ /* 0x008fe40000000000 */
[----:B------:R-:W-:Y:S02]  /*67a0*/  ISETP.GE.AND P2, PT, R57, RZ, PT ;  /* 0x000000ff3900720c */ /* 0x000fe40003f46270 */
[----:B------:R-:W3:Y:S01]  /*67b0*/  LDL.LU R57, [R1+0x278] ;  /* 0x0002780001397983 */ /* 0x000ee20000300800 */
[----:B------:R-:W-:Y:S01]  /*67c0*/  ISETP.GT.U32.AND P0, PT, R0, R20, PT ;  /* 0x000000140000720c */ /* 0x000fe20003f04070 */
[----:B------:R-:W-:Y:S01]  /*67d0*/  IMAD.HI.U32 R16, R12, R13, RZ ;  /* 0x0000000d0c107227 */ /* 0x000fe200078e00ff */
[----:B------:R-:W-:Y:S01]  /*67e0*/  ISETP.GE.AND P3, PT, R47, RZ, PT ;  /* 0x000000ff2f00720c */ /* 0x000fe20003f66270 */
[----:B------:R-:W3:Y:S10]  /*67f0*/  LDL.LU R52, [R1+0x27c] ;  /* 0x00027c0001347983 */ /* 0x000ef40000300800 */
[----:B------:R-:W-:Y:S01]  /*6800*/  @!P0 IMAD.IADD R20, R20, 0x1, -R0 ;  /* 0x0000000114148824 */ /* 0x000fe200078e0a00 */
[----:B------:R-:W3:Y:S04]  /*6810*/  LDL.LU R47, [R1+0x280] ;  /* 0x00028000012f7983 */ /* 0x000ee80000300800 */
[----:B------:R-:W-:Y:S01]  /*6820*/  ISETP.GT.U32.AND P4, PT, R0, R20, PT ;  /* 0x000000140000720c */ /* 0x000fe20003f84070 */
[----:B------:R-:W-:-:S04]  /*6830*/  IMAD.MOV R16, RZ, RZ, -R16 ;  /* 0x000000ffff107224 */ /* 0x000fc800078e0a10 */
[----:B------:R-:W-:-:S08]  /*6840*/  IMAD R13, R0, R16, R13 ;  /* 0x00000010000d7224 */ /* 0x000fd000078e020d */
[----:B------:R-:W-:Y:S01]  /*6850*/  @!P4 IMAD.IADD R20, R20, 0x1, -R0 ;  /* 0x000000011414c824 */ /* 0x000fe200078e0a00 */
[----:B------:R-:W-:Y:S02]  /*6860*/  ISETP.GT.U32.AND P4, PT, R0, R13, PT ;  /* 0x0000000d0000720c */ /* 0x000fe40003f84070 */
[----:B------:R-:W-:Y:S01]  /*6870*/  ISETP.GE.AND P0, PT, R54, RZ, PT ;  /* 0x000000ff3600720c */ /* 0x000fe20003f06270 */
[----:B0-----:R-:W-:-:S10]  /*6880*/  IMAD.MOV.U32 R3, RZ, RZ, R20 ;  /* 0x000000ffff037224 */ /* 0x001fd400078e0014 */
[----:B------:R-:W-:Y:S01]  /*6890*/  @!P4 IMAD.IADD R13, R13, 0x1, -R0 ;  /* 0x000000010d0dc824 */ /* 0x000fe200078e0a00 */
[----:B------:R-:W-:Y:S01]  /*68a0*/  ISETP.GT.U32.AND P4, PT, R0, R2, PT ;  /* 0x000000020000720c */ /* 0x000fe20003f84070 */
[----:B------:R-:W-:Y:S02]  /*68b0*/  @!P0 IMAD.MOV R3, RZ, RZ, -R3 ;  /* 0x000000ffff038224 */ /* 0x000fe400078e0a03 */
[----:B------:R-:W-:-:S03]  /*68c0*/  IMAD.MOV.U32 R4, RZ, RZ, R14 ;  /* 0x000000ffff047224 */ /* 0x000fc600078e000e */
[----:B------:R0:W-:Y:S01]  /*68d0*/  STL [R1+0x8c], R3 ;  /* 0x00008c0301007387 */ /* 0x0001e20000100800 */
[----:B------:R-:W-:-:S06]  /*68e0*/  @!P1 IMAD.MOV R4, RZ, RZ, -R4 ;  /* 0x000000ffff049224 */ /* 0x000fcc00078e0a04 */
[----:B------:R-:W-:Y:S02]  /*68f0*/  @!P4 IMAD.IADD R2, R2, 0x1, -R0 ;  /* 0x000000010202c824 */ /* 0x000fe400078e0a00 */
[----:B0-----:R-:W-:Y:S02]  /*6900*/  IMAD.MOV.U32 R3, RZ, RZ, R17 ;  /* 0x000000ffff037224 */ /* 0x001fe400078e0011 */
[----:B------:R-:W-:Y:S02]  /*6910*/  @!P6 IMAD.MOV R2, RZ, RZ, -R2 ;  /* 0x000000ffff02e224 */ /* 0x000fe400078e0a02 */
[----:B------:R-:W-:Y:S01]  /*6920*/  @!P3 IMAD.MOV R3, RZ, RZ, -R3 ;  /* 0x000000ffff03b224 */ /* 0x000fe200078e0a03 */
[----:B------:R-:W-:Y:S01]  /*6930*/  STL [R1+0xa0], R4 ;  /* 0x0000a00401007387 */ /* 0x000fe20000100800 */
[----:B------:R-:W-:-:S03]  /*6940*/  IMAD.HI.U32 R16, R12, R7, RZ ;  /* 0x000000070c107227 */ /* 0x000fc600078e00ff */
[----:B------:R0:W-:Y:S01]  /*6950*/  STL [R1+0x90], R3 ;  /* 0x0000900301007387 */ /* 0x0001e20000100800 */
[----:B------:R-:W-:-:S03]  /*6960*/  IMAD.MOV R16, RZ, RZ, -R16 ;  /* 0x000000ffff107224 */ /* 0x000fc600078e0a10 */
[----:B------:R-:W-:Y:S01]  /*6970*/  STL [R1+0x98], R2 ;  /* 0x0000980201007387 */ /* 0x000fe20000100800 */
[----:B----4-:R-:W-:Y:S02]  /*6980*/  IABS R21, R42 ;  /* 0x0000002a00157213 */ /* 0x010fe40000000000 */
[----:B------:R-:W-:Y:S01]  /*6990*/  ISETP.GE.AND P3, PT, R42, RZ, PT ;  /* 0x000000ff2a00720c */ /* 0x000fe20003f66270 */
[----:B------:R-:W4:Y:S04]  /*69a0*/  LDL.LU R55, [R1+0x284] ;  /* 0x0002840001377983 */ /* 0x000f280000300800 */
[----:B------:R-:W4:Y:S01]  /*69b0*/  LDL.LU R42, [R1+0x288] ;  /* 0x00028800012a7983 */ /* 0x000f220000300800 */
[----:B------:R-:W-:-:S03]  /*69c0*/  IMAD R7, R0, R16, R7 ;  /* 0x0000001000077224 */ /* 0x000fc600078e0207 */
[----:B------:R-:W4:Y:S02]  /*69d0*/  LDL.LU R54, [R1+0x28c] ;  /* 0x00028c0001367983 */ /* 0x000f240000300800 */
[C---:B------:R-:W-:Y:S02]  /*69e0*/  ISETP.GT.U32.AND P1, PT, R0.reuse, R7, PT ;  /* 0x000000070000720c */ /* 0x040fe40003f24070 */
[----:B------:R-:W-:Y:S01]  /*69f0*/  ISETP.GT.U32.AND P0, PT, R0, R13, PT ;  /* 0x0000000d0000720c */ /* 0x000fe20003f04070 */
[----:B------:R-:W-:Y:S01]  /*6a00*/  IMAD.HI.U32 R16, R12, R21, RZ ;  /* 0x000000150c107227 */ /* 0x000fe200078e00ff */
[----:B------:R-:W-:-:S09]  /*6a10*/  IABS R18, R37 ;  /* 0x0000002500127213 */ /* 0x000fd20000000000 */
[----:B------:R-:W-:Y:S02]  /*6a20*/  @!P1 IMAD.IADD R7, R7, 0x1, -R0 ;  /* 0x0000000107079824 */ /* 0x000fe400078e0a00 */
[----:B------:R-:W-:-:S03]  /*6a30*/  IMAD.HI.U32 R14, R12, R18, RZ ;  /* 0x000000120c0e7227 */ /* 0x000fc600078e00ff */
[C---:B------:R-:W-:Y:S01]  /*6a40*/  ISETP.GT.U32.AND P6, PT, R0.reuse, R7, PT ;  /* 0x000000070000720c */ /* 0x040fe20003fc4070 */
[----:B------:R-:W-:Y:S02]  /*6a50*/  IMAD.MOV R16, RZ, RZ, -R16 ;  /* 0x000000ffff107224 */ /* 0x000fe400078e0a10 */
[----:B------:R-:W-:Y:S02]  /*6a60*/  @!P0 IMAD.IADD R13, R13, 0x1, -R0 ;  /* 0x000000010d0d8824 */ /* 0x000fe400078e0a00 */
[----:B------:R-:W-:Y:S02]  /*6a70*/  IMAD.MOV R14, RZ, RZ, -R14 ;  /* 0x000000ffff0e7224 */ /* 0x000fe400078e0a0e */
[C---:B------:R-:W-:Y:S02]  /*6a80*/  IMAD R21, R0.reuse, R16, R21 ;  /* 0x0000001000157224 */ /* 0x040fe400078e0215 */
[----:B0-----:R-:W-:Y:S02]  /*6a90*/  IMAD.MOV.U32 R3, RZ, RZ, R13 ;  /* 0x000000ffff037224 */ /* 0x001fe400078e000d */
[----:B------:R-:W-:-:S02]  /*6aa0*/  IMAD R18, R0, R14, R18 ;  /* 0x0000000e00127224 */ /* 0x000fc400078e0212 */
[----:B------:R-:W-:Y:S01]  /*6ab0*/  @!P5 IMAD.MOV R3, RZ, RZ, -R3 ;  /* 0x000000ffff03d224 */ /* 0x000fe200078e0a03 */
[C---:B------:R-:W-:Y:S01]  /*6ac0*/  ISETP.GT.U32.AND P5, PT, R0.reuse, R21, PT ;  /* 0x000000150000720c */ /* 0x040fe20003fa4070 */
[--C-:B------:R-:W-:Y:S01]  /*6ad0*/  @!P6 IMAD.IADD R7, R7, 0x1, -R0.reuse ;  /* 0x000000010707e824 */ /* 0x100fe200078e0a00 */
[----:B------:R-:W-:Y:S02]  /*6ae0*/  ISETP.GT.U32.AND P6, PT, R0, R18, PT ;  /* 0x000000120000720c */ /* 0x000fe40003fc4070 */
[----:B------:R-:W-:Y:S01]  /*6af0*/  ISETP.GE.AND P4, PT, R37, RZ, PT ;  /* 0x000000ff2500720c */ /* 0x000fe20003f86270 */
[----:B------:R0:W-:Y:S04]  /*6b00*/  STL [R1+0x94], R3 ;  /* 0x0000940301007387 */ /* 0x0001e80000100800 */
[----:B------:R-:W4:Y:S04]  /*6b10*/  LDL.LU R37, [R1+0x290] ;  /* 0x0002900001257983 */ /* 0x000f280000300800 */
[----:B------:R-:W-:-:S02]  /*6b20*/  @!P5 IMAD.IADD R21, R21, 0x1, -R0 ;  /* 0x000000011515d824 */ /* 0x000fc400078e0a00 */
[----:B------:R-:W-:-:S03]  /*6b30*/  @!P6 IMAD.IADD R18, R18, 0x1, -R0 ;  /* 0x000000011212e824 */ /* 0x000fc600078e0a00 */
[----:B------:R-:W-:Y:S01]  /*6b40*/  ISETP.GT.U32.AND P6, PT, R0, R21, PT ;  /* 0x000000150000720c */ /* 0x000fe20003fc4070 */
[----:B0-----:R-:W-:-:S04]  /*6b50*/  IMAD.MOV.U32 R3, RZ, RZ, R7 ;  /* 0x000000ffff037224 */ /* 0x001fc800078e0007 */
[----:B------:R-:W-:Y:S01]  /*6b60*/  @!P2 IMAD.MOV R3, RZ, RZ, -R3 ;  /* 0x000000ffff03a224 */ /* 0x000fe200078e0a03 */
[----:B------:R-:W-:-:S07]  /*6b70*/  ISETP.GT.U32.AND P2, PT, R0, R18, PT ;  /* 0x000000120000720c */ /* 0x000fce0003f44070 */
[----:B------:R-:W-:-:S06]  /*6b80*/  @!P6 IMAD.IADD R21, R21, 0x1, -R0 ;  /* 0x000000011515e824 */ /* 0x000fcc00078e0a00 */
[----:B------:R-:W-:Y:S01]  /*6b90*/  @!P2 IMAD.IADD R18, R18, 0x1, -R0 ;  /* 0x000000011212a824 */ /* 0x000fe200078e0a00 */
[----:B--2---:R-:W-:Y:S02]  /*6ba0*/  ISETP.GE.AND P1, PT, R56, RZ, PT ;  /* 0x000000ff3800720c */ /* 0x004fe40003f26270 */
[----:B------:R-:W-:Y:S02]  /*6bb0*/  IABS R2, R56 ;  /* 0x0000003800027213 */ /* 0x000fe40000000000 */
[----:B------:R-:W2:Y:S03]  /*6bc0*/  LDL.LU R56, [R1+0x294] ;  /* 0x0002940001387983 */ /* 0x000ea60000300800 */
[----:B------:R-:W-:Y:S01]  /*6bd0*/  IMAD.HI.U32 R13, R12, R2, RZ ;  /* 0x000000020c0d7227 */ /* 0x000fe200078e00ff */
[----:B------:R0:W-:Y:S03]  /*6be0*/  STL [R1+0x70], R3 ;  /* 0x0000700301007387 */ /* 0x0001e60000100800 */
[----:B------:R-:W-:-:S04]  /*6bf0*/  IMAD.MOV R13, RZ, RZ, -R13 ;  /* 0x000000ffff0d7224 */ /* 0x000fc800078e0a0d */
[----:B------:R-:W-:Y:S02]  /*6c00*/  IMAD R2, R0, R13, R2 ;  /* 0x0000000d00027224 */ /* 0x000fe400078e0202 */
[----:B0-----:R-:W-:-:S03]  /*6c10*/  IMAD.MOV.U32 R3, RZ, RZ, R21 ;  /* 0x000000ffff037224 */ /* 0x001fc600078e0015 */
[----:B------:R-:W-:Y:S01]  /*6c20*/  ISETP.GT.U32.AND P6, PT, R0, R2, PT ;  /* 0x000000020000720c */ /* 0x000fe20003fc4070 */
[----:B------:R-:W-:-:S05]  /*6c30*/  @!P3 IMAD.MOV R3, RZ, RZ, -R3 ;  /* 0x000000ffff03b224 */ /* 0x000fca00078e0a03 */
[----:B------:R0:W-:Y:S02]  /*6c40*/  STL [R1+0x78], R3 ;  /* 0x0000780301007387 */ /* 0x0001e40000100800 */
[----:B0-----:R-:W-:-:S04]  /*6c50*/  IMAD.MOV.U32 R3, RZ, RZ, R18 ;  /* 0x000000ffff037224 */ /* 0x001fc800078e0012 */
[----:B------:R-:W-:Y:S01]  /*6c60*/  @!P4 IMAD.MOV R3, RZ, RZ, -R3 ;  /* 0x000000ffff03c224 */ /* 0x000fe200078e0a03 */
[----:B---3--:R-:W-:Y:S01]  /*6c70*/  IABS R17, R57 ;  /* 0x0000003900117213 */ /* 0x008fe20000000000 */
[----:B------:R-:W-:Y:S01]  /*6c80*/  @!P6 IMAD.IADD R2, R2, 0x1, -R0 ;  /* 0x000000010202e824 */ /* 0x000fe200078e0a00 */
[----:B------:R-:W-:Y:S02]  /*6c90*/  ISETP.GE.AND P6, PT, R57, RZ, PT ;  /* 0x000000ff3900720c */ /* 0x000fe40003fc6270 */
[----:B------:R0:W-:Y:S04]  /*6ca0*/  STL [R1+0x68], R3 ;  /* 0x0000680301007387 */ /* 0x0001e80000100800 */
[----:B------:R-:W3:Y:S01]  /*6cb0*/  LDL.LU R57, [R1+0x298] ;  /* 0x0002980001397983 */ /* 0x000ee20000300800 */
[----:B------:R-:W-:-:S05]  /*6cc0*/  IABS R14, R32 ;  /* 0x00000020000e7213 */ /* 0x000fca0000000000 */
[----:B------:R-:W-:-:S04]  /*6cd0*/  IMAD.HI.U32 R22, R12, R14, RZ ;  /* 0x0000000e0c167227 */ /* 0x000fc800078e00ff */
[----:B------:R-:W-:-:S04]  /*6ce0*/  IMAD.MOV R22, RZ, RZ, -R22 ;  /* 0x000000ffff167224 */ /* 0x000fc800078e0a16 */
[----:B------:R-:W-:-:S05]  /*6cf0*/  IMAD R14, R0, R22, R14 ;  /* 0x00000016000e7224 */ /* 0x000fca00078e020e */
[----:B------:R-:W-:Y:S01]  /*6d00*/  ISETP.GT.U32.AND P5, PT, R0, R14, PT ;  /* 0x0000000e0000720c */ /* 0x000fe20003fa4070 */
[C---:B------:R-:W-:Y:S01]  /*6d10*/  IMAD.HI.U32 R27, R12.reuse, R17, RZ ;  /* 0x000000110c1b7227 */ /* 0x040fe200078e00ff */
[----:B------:R-:W-:Y:S02]  /*6d20*/  IABS R16, R52 ;  /* 0x0000003400107213 */ /* 0x000fe40000000000 */
[----:B------:R-:W-:Y:S01]  /*6d30*/  IABS R20, R47 ;  /* 0x0000002f00147213 */ /* 0x000fe20000000000 */
[----:B------:R-:W-:Y:S02]  /*6d40*/  IMAD.MOV R27, RZ, RZ, -R27 ;  /* 0x000000ffff1b7224 */ /* 0x000fe400078e0a1b */
        /* <DEDUP_REMOVED lines=9> */
[----:B------:R-:W-:-:S03]  /*6de0*/  IMAD R20, R0, R13, R20 ;  /* 0x0000000d00147224 */ /* 0x000fc600078e0214 */
[----:B------:R-:W-:Y:S01]  /*6df0*/  ISETP.GT.U32.AND P2, PT, R0, R16, PT ;  /* 0x000000100000720c */ /* 0x000fe20003f44070 */
[----:B------:R-:W-:Y:S01]  /*6e00*/  @!P5 IMAD.IADD R14, R14, 0x1, -R0 ;  /* 0x000000010e0ed824 */ /* 0x000fe200078e0a00 */
[----:B------:R-:W-:Y:S02]  /*6e10*/  ISETP.GT.U32.AND P5, PT, R0, R20, PT ;  /* 0x000000140000720c */ /* 0x000fe40003fa4070 */
[----:B------:R-:W-:-:S03]  /*6e20*/  ISETP.GE.AND P0, PT, R32, RZ, PT ;  /* 0x000000ff2000720c */ /* 0x000fc60003f06270 */
[----:B------:R-:W-:Y:S01]  /*6e30*/  @!P3 IMAD.IADD R17, R17, 0x1, -R0 ;  /* 0x000000011111b824 */ /* 0x000fe200078e0a00 */
[----:B------:R-:W-:-:S05]  /*6e40*/  ISETP.GT.U32.AND P3, PT, R0, R2, PT ;  /* 0x000000020000720c */ /* 0x000fca0003f64070 */
[--C-:B------:R-:W-:Y:S02]  /*6e50*/  @!P2 IMAD.IADD R16, R16, 0x1, -R0.reuse ;  /* 0x000000011010a824 */ /* 0x100fe400078e0a00 */
[----:B------:R-:W-:Y:S01]  /*6e60*/  @!P5 IMAD.IADD R20, R20, 0x1, -R0 ;  /* 0x000000011414d824 */ /* 0x000fe200078e0a00 */
[----:B----4-:R-:W-:-:S05]  /*6e70*/  IABS R13, R42 ;  /* 0x0000002a000d7213 */ /* 0x010fca0000000000 */
[----:B------:R-:W-:Y:S01]  /*6e80*/  IMAD.HI.U32 R32, R12, R13, RZ ;  /* 0x0000000d0c207227 */ /* 0x000fe200078e00ff */
[----:B------:R-:W-:-:S03]  /*6e90*/  IABS R7, R54 ;  /* 0x0000003600077213 */ /* 0x000fc60000000000 */
[----:B------:R-:W-:Y:S01]  /*6ea0*/  IMAD.MOV R32, RZ, RZ, -R32 ;  /* 0x000000ffff207224 */ /* 0x000fe200078e0a20 */
[----:B------:R-:W-:Y:S01]  /*6eb0*/  ISETP.GT.U32.AND P5, PT, R0, R16, PT ;  /* 0x000000100000720c */ /* 0x000fe20003fa4070 */
[----:B------:R-:W-:Y:S01]  /*6ec0*/  IMAD.HI.U32 R27, R12, R7, RZ ;  /* 0x000000070c1b7227 */ /* 0x000fe200078e00ff */
[----:B------:R-:W-:-:S03]  /*6ed0*/  ISETP.GT.U32.AND P4, PT, R0, R20, PT ;  /* 0x000000140000720c */ /* 0x000fc60003f84070 */
[----:B------:R-:W-:Y:S02]  /*6ee0*/  IMAD R13, R0, R32, R13 ;  /* 0x00000020000d7224 */ /* 0x000fe400078e020d */
[----:B------:R-:W-:Y:S02]  /*6ef0*/  @!P3 IMAD.IADD R2, R2, 0x1, -R0 ;  /* 0x000000010202b824 */ /* 0x000fe400078e0a00 */
[----:B------:R-:W-:Y:S01]  /*6f00*/  IMAD.MOV R27, RZ, RZ, -R27 ;  /* 0x000000ffff1b7224 */ /* 0x000fe200078e0a1b */
[C---:B------:R-:W-:Y:S01]  /*6f10*/  ISETP.GT.U32.AND P3, PT, R0.reuse, R13, PT ;  /* 0x0000000d0000720c */ /* 0x040fe20003f64070 */
[----:B0-----:R-:W-:Y:S01]  /*6f20*/  IMAD.MOV.U32 R3, RZ, RZ, R14 ;  /* 0x000000ffff037224 */ /* 0x001fe200078e000e */
[C---:B------:R-:W-:Y:S01]  /*6f30*/  ISETP.GT.U32.AND P2, PT, R0.reuse, R17, PT ;  /* 0x000000110000720c */ /* 0x040fe20003f44070 */
[----:B------:R-:W-:Y:S02]  /*6f40*/  IMAD R27, R0, R27, R7 ;  /* 0x0000001b001b7224 */ /* 0x000fe400078e0207 */
[----:B------:R-:W-:-:S02]  /*6f50*/  @!P0 IMAD.MOV R3, RZ, RZ, -R3 ;  /* 0x000000ffff038224 */ /* 0x000fc400078e0a03 */
[--C-:B------:R-:W-:Y:S01]  /*6f60*/  @!P5 IMAD.IADD R16, R16, 0x1, -R0.reuse ;  /* 0x000000011010d824 */ /* 0x100fe200078e0a00 */
[----:B------:R-:W-:Y:S01]  /*6f70*/  ISETP.GT.U32.AND P5, PT, R0, R27, PT ;  /* 0x0000001b0000720c */ /* 0x000fe20003fa4070 */
[----:B------:R-:W-:Y:S01]  /*6f80*/  @!P4 IMAD.IADD R20, R20, 0x1, -R0 ;  /* 0x000000011414c824 */ /* 0x000fe200078e0a00 */
[----:B------:R0:W-:Y:S01]  /*6f90*/  STL [R1+0x64], R3 ;  /* 0x0000640301007387 */ /* 0x0001e20000100800 */
[----:B------:R-:W-:-:S03]  /*6fa0*/  ISETP.GE.AND P4, PT, R47, RZ, PT ;  /* 0x000000ff2f00720c */ /* 0x000fc60003f86270 */
[----:B------:R-:W4:Y:S01]  /*6fb0*/  LDL.LU R47, [R1+0x29c] ;  /* 0x00029c00012f7983 */ /* 0x000f220000300800 */
[--C-:B------:R-:W-:Y:S01]  /*6fc0*/  @!P3 IMAD.IADD R13, R13, 0x1, -R0.reuse ;  /* 0x000000010d0db824 */ /* 0x100fe200078e0a00 */
[----:B------:R-:W-:Y:S02]  /*6fd0*/  ISETP.GE.AND P3, PT, R42, RZ, PT ;  /* 0x000000ff2a00720c */ /* 0x000fe40003f66270 */
[----:B------:R-:W4:Y:S01]  /*6fe0*/  LDL.LU R42, [R1+0x2a0] ;  /* 0x0002a000012a7983 */ /* 0x000f220000300800 */
[----:B------:R-:W-:Y:S01]  /*6ff0*/  @!P2 IMAD.IADD R17, R17, 0x1, -R0 ;  /* 0x000000011111a824 */ /* 0x000fe200078e0a00 */
[----:B------:R-:W-:Y:S01]  /*7000*/  ISETP.GE.AND P2, PT, R52, RZ, PT ;  /* 0x000000ff3400720c */ /* 0x000fe20003f46270 */
[----:B------:R-:W-:Y:S02]  /*7010*/  IMAD.MOV.U32 R4, RZ, RZ, R2 ;  /* 0x000000ffff047224 */ /* 0x000fe400078e0002 */
[----:B0-----:R-:W-:Y:S02]  /*7020*/  IMAD.MOV.U32 R3, RZ, RZ, R17 ;  /* 0x000000ffff037224 */ /* 0x001fe400078e0011 */
[----:B------:R-:W-:-:S02]  /*7030*/  @!P5 IMAD.IADD R27, R27, 0x1, -R0 ;  /* 0x000000011b1bd824 */ /* 0x000fc400078e0a00 */
[----:B------:R-:W-:Y:S01]  /*7040*/  @!P1 IMAD.MOV R4, RZ, RZ, -R4 ;  /* 0x000000ffff049224 */ /* 0x000fe200078e0a04 */
[C---:B------:R-:W-:Y:S01]  /*7050*/  ISETP.GT.U32.AND P5, PT, R0.reuse, R13, PT ;  /* 0x0000000d0000720c */ /* 0x040fe20003fa4070 */
[----:B------:R-:W-:Y:S01]  /*7060*/  @!P6 IMAD.MOV R3, RZ, RZ, -R3 ;  /* 0x000000ffff03e224 */ /* 0x000fe200078e0a03 */
[----:B------:R-:W-:Y:S02]  /*7070*/  ISETP.GT.U32.AND P6, PT, R0, R27, PT ;  /* 0x0000001b0000720c */ /* 0x000fe40003fc4070 */
[----:B------:R0:W-:Y:S01]  /*7080*/  STL [R1+0x60], R4 ;  /* 0x0000600401007387 */ /* 0x0001e20000100800 */
[----:B------:R-:W-:-:S03]  /*7090*/  IABS R22, R55 ;  /* 0x0000003700167213 */ /* 0x000fc60000000000 */
[----:B------:R1:W-:Y:S01]  /*70a0*/  STL [R1+0x5c], R3 ;  /* 0x00005c0301007387 */ /* 0x0003e20000100800 */
[----:B0-----:R-:W-:Y:S02]  /*70b0*/  IMAD.MOV.U32 R4, RZ, RZ, R16 ;  /* 0x000000ffff047224 */ /* 0x001fe400078e0010 */
[----:B-1----:R-:W-:Y:S02]  /*70c0*/  IMAD.MOV.U32 R3, RZ, RZ, R20 ;  /* 0x000000ffff037224 */ /* 0x002fe400078e0014 */
[----:B------:R-:W-:Y:S02]  /*70d0*/  @!P2 IMAD.MOV R4, RZ, RZ, -R4 ;  /* 0x000000ffff04a224 */ /* 0x000fe400078e0a04 */
[----:B------:R-:W-:Y:S02]  /*70e0*/  @!P4 IMAD.MOV R3, RZ, RZ, -R3 ;  /* 0x000000ffff03c224 */ /* 0x000fe400078e0a03 */
[----:B------:R-:W-:Y:S01]  /*70f0*/  IMAD.HI.U32 R21, R12, R22, RZ ;  /* 0x000000160c157227 */ /* 0x000fe200078e00ff */
[----:B------:R-:W-:Y:S01]  /*7100*/  STL [R1+0x58], R4 ;  /* 0x0000580401007387 */ /* 0x000fe20000100800 */
[----:B------:R-:W-:-:S02]  /*7110*/  IABS R7, R37 ;  /* 0x0000002500077213 */ /* 0x000fc40000000000 */
[--C-:B------:R-:W-:Y:S01]  /*7120*/  @!P5 IMAD.IADD R13, R13, 0x1, -R0.reuse ;  /* 0x000000010d0dd824 */ /* 0x100fe200078e0a00 */
[----:B------:R0:W-:Y:S01]  /*7130*/  STL [R1+0x50], R3 ;  /* 0x0000500301007387 */ /* 0x0001e20000100800 */
[----:B------:R-:W-:Y:S01]  /*7140*/  ISETP.GE.AND P5, PT, R37, RZ, PT ;  /* 0x000000ff2500720c */ /* 0x000fe20003fa6270 */
[----:B------:R-:W-:Y:S02]  /*7150*/  @!P6 IMAD.IADD R27, R27, 0x1, -R0 ;  /* 0x000000011b1be824 */ /* 0x000fe400078e0a00 */
[----:B------:R-:W-:Y:S01]  /*7160*/  IMAD.MOV R21, RZ, RZ, -R21 ;  /* 0x000000ffff157224 */ /* 0x000fe200078e0a15 */
[----:B------:R-:W4:Y:S03]  /*7170*/  LDL.LU R37, [R1+0x2a4] ;  /* 0x0002a40001257983 */ /* 0x000f260000300800 */
[----:B------:R-:W-:Y:S02]  /*7180*/  IMAD R21, R0, R21, R22 ;  /* 0x0000001500157224 */ /* 0x000fe400078e0216 */
[----:B------:R-:W-:-:S04]  /*7190*/  IMAD.HI.U32 R22, R12, R7, RZ ;  /* 0x000000070c167227 */ /* 0x000fc800078e00ff */
[----:B------:R-:W-:-:S04]  /*71a0*/  IMAD.MOV R22, RZ, RZ, -R22 ;  /* 0x000000ffff167224 */ /* 0x000fc800078e0a16 */
[----:B------:R-:W-:-:S05]  /*71b0*/  IMAD R7, R0, R22, R7 ;  /* 0x0000001600077224 */ /* 0x000fca00078e0207 */
[----:B------:R-:W-:-:S13]  /*71c0*/  ISETP.GT.U32.AND P2, PT, R0, R7, PT ;  /* 0x000000070000720c */ /* 0x000fda0003f44070 */
[----:B------:R-:W-:Y:S01]  /*71d0*/  @!P2 IMAD.IADD R7, R7, 0x1, -R0 ;  /* 0x000000010707a824 */ /* 0x000fe200078e0a00 */
[----:B--2---:R-:W-:Y:S02]  /*71e0*/  IABS R18, R56 ;  /* 0x0000003800127213 */ /* 0x004fe40000000000 */
[----:B------:R-:W-:Y:S02]  /*71f0*/  ISETP.GE.AND P6, PT, R56, RZ, PT ;  /* 0x000000ff3800720c */ /* 0x000fe40003fc6270 */
[----:B------:R-:W2:Y:S01]  /*7200*/  LDL.LU R56, [R1+0x2a8] ;  /* 0x0002a80001387983 */ /* 0x000ea20000300800 */
[----:B---3--:R-:W-:Y:S02]  /*7210*/  IABS R17, R57 ;  /* 0x0000003900117213 */ /* 0x008fe40000000000 */
[----:B------:R-:W-:Y:S02]  /*7220*/  ISETP.GE.AND P2, PT, R57, RZ, PT ;  /* 0x000000ff3900720c */ /* 0x000fe40003f46270 */
[----:B------:R-:W3:Y:S01]  /*7230*/  LDL.LU R57, [R1+0x2ac] ;  /* 0x0002ac0001397983 */ /* 0x000ee20000300800 */
[----:B------:R-:W-:Y:S01]  /*7240*/  ISETP.GT.U32.AND P0, PT, R0, R21, PT ;  /* 0x000000150000720c */ /* 0x000fe20003f04070 */
[----:B------:R-:W-:-:S12]  /*7250*/  IMAD.HI.U32 R14, R12, R18, RZ ;  /* 0x000000120c0e7227 */ /* 0x000fd800078e00ff */
[----:B------:R-:W-:-:S05]  /*7260*/  @!P0 IMAD.IADD R21, R21, 0x1, -R0 ;  /* 0x0000000115158824 */ /* 0x000fca00078e0a00 */
[----:B------:R-:W-:Y:S01]  /*7270*/  ISETP.GT.U32.AND P1, PT, R0, R21, PT ;  /* 0x000000150000720c */ /* 0x000fe20003f24070 */
[----:B------:R-:W-:Y:S01]  /*7280*/  IMAD.MOV R2, RZ, RZ, -R14 ;  /* 0x000000ffff027224 */ /* 0x000fe200078e0a0e */
[----:B------:R-:W-:-:S03]  /*7290*/  ISETP.GE.AND P0, PT, R55, RZ, PT ;  /* 0x000000ff3700720c */ /* 0x000fc60003f06270 */
[----:B------:R-:W-:-:S08]  /*72a0*/  IMAD R18, R0, R2, R18 ;  /* 0x0000000200127224 */ /* 0x000fd000078e0212 */
[----:B------:R-:W-:Y:S01]  /*72b0*/  @!P1 IMAD.IADD R21, R21, 0x1, -R0 ;  /* 0x0000000115159824 */ /* 0x000fe200078e0a00 */
[----:B------:R-:W-:-:S03]  /*72c0*/  ISETP.GT.U32.AND P1, PT, R0, R18, PT ;  /* 0x000000120000720c */ /* 0x000fc60003f24070 */
[----:B0-----:R-:W-:-:S04]  /*72d0*/  IMAD.MOV.U32 R3, RZ, RZ, R21 ;  /* 0x000000ffff037224 */ /* 0x001fc800078e0015 */
[----:B------:R-:W-:Y:S02]  /*72e0*/  @!P0 IMAD.MOV R3, RZ, RZ, -R3 ;  /* 0x000000ffff038224 */ /* 0x000fe400078e0a03 */
[----:B------:R-:W-:-:S03]  /*72f0*/  IMAD.HI.U32 R16, R12, R17, RZ ;  /* 0x000000110c107227 */ /* 0x000fc600078e00ff */
[----:B------:R0:W-:Y:S01]  /*7300*/  STL [R1+0x48], R3 ;  /* 0x0000480301007387 */ /* 0x0001e20000100800 */
[----:B------:R-:W-:Y:S01]  /*7310*/  ISETP.GE.AND P4, PT, R54, RZ, PT ;  /* 0x000000ff3600720c */ /* 0x000fe20003f86270 */
[----:B------:R-:W-:Y:S02]  /*7320*/  IMAD.MOV R16, RZ, RZ, -R16 ;  /* 0x000000ffff107224 */ /* 0x000fe400078e0a10 */
[----:B------:R-:W-:Y:S01]  /*7330*/  @!P1 IMAD.IADD R18, R18, 0x1, -R0 ;  /* 0x0000000112129824 */ /* 0x000fe200078e0a00 */
[C---:B------:R-:W-:Y:S01]  /*7340*/  ISETP.GT.U32.AND P1, PT, R0.reuse, R7, PT ;  /* 0x000000070000720c */ /* 0x040fe20003f24070 */
[----:B0-----:R-:W3:Y:S04]  /*7350*/  LDL.LU R3, [R1+0x2b0] ;  /* 0x0002b00001037983 */ /* 0x001ee80000300800 */
[----:B------:R-:W3:Y:S01]  /*7360*/  LDL.LU R55, [R1+0x2b4] ;  /* 0x0002b40001377983 */ /* 0x000ee20000300800 */
[----:B------:R-:W-:-:S02]  /*7370*/  IMAD R17, R0, R16, R17 ;  /* 0x0000001000117224 */ /* 0x000fc400078e0211 */
[----:B------:R-:W-:Y:S02]  /*7380*/  IMAD.MOV.U32 R5, RZ, RZ, R13 ;  /* 0x000000ffff057224 */ /* 0x000fe400078e000d */
[----:B------:R-:W-:Y:S02]  /*7390*/  IMAD.MOV.U32 R4, RZ, RZ, R27 ;  /* 0x000000ffff047224 */ /* 0x000fe400078e001b */
[----:B------:R-:W-:Y:S01]  /*73a0*/  @!P3 IMAD.MOV R5, RZ, RZ, -R5 ;  /* 0x000000ffff05b224 */ /* 0x000fe200078e0a05 */
[C---:B------:R-:W-:Y:S01]  /*73b0*/  ISETP.GT.U32.AND P3, PT, R0.reuse, R17, PT ;  /* 0x000000110000720c */ /* 0x040fe20003f64070 */
[----:B------:R-:W-:Y:S01]  /*73c0*/  @!P4 IMAD.MOV R4, RZ, RZ, -R4 ;  /* 0x000000ffff04c224 */ /* 0x000fe200078e0a04 */
[----:B------:R-:W-:Y:S01]  /*73d0*/  ISETP.GT.U32.AND P0, PT, R0, R18, PT ;  /* 0x000000120000720c */ /* 0x000fe20003f04070 */
[--C-:B------:R-:W-:Y:S01]  /*73e0*/  @!P1 IMAD.IADD R7, R7, 0x1, -R0.reuse ;  /* 0x0000000107079824 */ /* 0x100fe200078e0a00 */
[----:B------:R-:W-:Y:S04]  /*73f0*/  STL [R1+0x44], R5 ;  /* 0x0000440501007387 */ /* 0x000fe80000100800 */
[----:B------:R0:W-:Y:S04]  /*7400*/  STL [R1+0x40], R4 ;  /* 0x0000400401007387 */ /* 0x0001e80000100800 */
[----:B------:R-:W3:Y:S01]  /*7410*/  LDL.LU R54, [R1+0x2b8] ;  /* 0x0002b80001367983 */ /* 0x000ee20000300800 */
[----:B------:R-:W-:-:S02]  /*7420*/  @!P3 IMAD.IADD R17, R17, 0x1, -R0 ;  /* 0x000000011111b824 */ /* 0x000fc400078e0a00 */
[----:B0-----:R-:W-:-:S04]  /*7430*/  IMAD.MOV.U32 R4, RZ, RZ, R7 ;  /* 0x000000ffff047224 */ /* 0x001fc800078e0007 */
[----:B------:R-:W-:Y:S01]  /*7440*/  @!P5 IMAD.MOV R4, RZ, RZ, -R4 ;  /* 0x000000ffff04d224 */ /* 0x000fe200078e0a04 */
[----:B------:R-:W-:Y:S01]  /*7450*/  ISETP.GT.U32.AND P5, PT, R0, R17, PT ;  /* 0x000000110000720c */ /* 0x000fe20003fa4070 */
[----:B------:R-:W-:-:S03]  /*7460*/  @!P0 IMAD.IADD R18, R18, 0x1, -R0 ;  /* 0x0000000112128824 */ /* 0x000fc600078e0a00 */
[----:B------:R0:W-:Y:S01]  /*7470*/  STL [R1+0x3c], R4 ;  /* 0x00003c0401007387 */ /* 0x0001e20000100800 */
[----:B----4-:R-:W-:Y:S02]  /*7480*/  IABS R14, R47 ;  /* 0x0000002f000e7213 */ /* 0x010fe40000000000 */
[----:B------:R-:W-:-:S03]  /*7490*/  IABS R2, R42 ;  /* 0x0000002a00027213 */ /* 0x000fc60000000000 */
[C---:B------:R-:W-:Y:S01]  /*74a0*/  IMAD.HI.U32 R16, R12.reuse, R14, RZ ;  /* 0x0000000e0c107227 */ /* 0x040fe200078e00ff */
[----:B------:R-:W-:Y:S02]  /*74b0*/  ISETP.GE.AND P4, PT, R47, RZ, PT ;  /* 0x000000ff2f00720c */ /* 0x000fe40003f86270 */
[----:B------:R-:W4:Y:S01]  /*74c0*/  LDL.LU R47, [R1+0x2bc] ;  /* 0x0002bc00012f7983 */ /* 0x000f220000300800 */
[----:B------:R-:W-:-:S03]  /*74d0*/  IMAD.HI.U32 R13, R12, R2, RZ ;  /* 0x000000020c0d7227 */ /* 0x000fc600078e00ff */
[----:B------:R-:W4:Y:S01]  /*74e0*/  LDL.LU R60, [R1+0x2c0] ;  /* 0x0002c000013c7983 */ /* 0x000f220000300800 */
[----:B------:R-:W-:Y:S02]  /*74f0*/  IMAD.MOV R16, RZ, RZ, -R16 ;  /* 0x000000ffff107224 */ /* 0x000fe400078e0a10 */
[----:B------:R-:W-:Y:S02]  /*7500*/  IMAD.MOV R13, RZ, RZ, -R13 ;  /* 0x000000ffff0d7224 */ /* 0x000fe400078e0a0d */
[C---:B------:R-:W-:Y:S02]  /*7510*/  IMAD R14, R0.reuse, R16, R14 ;  /* 0x00000010000e7224 */ /* 0x040fe400078e020e */
[----:B0-----:R-:W-:Y:S02]  /*7520*/  IMAD.MOV.U32 R4, RZ, RZ, R18 ;  /* 0x000000ffff047224 */ /* 0x001fe400078e0012 */
[C---:B------:R-:W-:Y:S02]  /*7530*/  IMAD R13, R0.reuse, R13, R2 ;  /* 0x0000000d000d7224 */ /* 0x040fe400078e0202 */
[----:B------:R-:W-:Y:S01]  /*7540*/  @!P6 IMAD.MOV R4, RZ, RZ, -R4 ;  /* 0x000000ffff04e224 */ /* 0x000fe200078e0a04 */
[C---:B------:R-:W-:Y:S01]  /*7550*/  ISETP.GT.U32.AND P6, PT, R0.reuse, R14, PT ;  /* 0x0000000e0000720c */ /* 0x040fe20003fc4070 */
[----:B------:R-:W-:Y:S01]  /*7560*/  @!P5 IMAD.IADD R17, R17, 0x1, -R0 ;  /* 0x000000011111d824 */ /* 0x000fe200078e0a00 */
[----:B------:R-:W-:-:S02]  /*7570*/  ISETP.GT.U32.AND P5, PT, R0, R13, PT ;  /* 0x0000000d0000720c */ /* 0x000fc40003fa4070 */
[----:B------:R0:W-:Y:S04]  /*7580*/  STL [R1+0x38], R4 ;  /* 0x0000380401007387 */ /* 0x0001e80000100800 */
[----:B------:R-:W4:Y:S05]  /*7590*/  LDL.LU R52, [R1+0x2c4] ;  /* 0x0002c40001347983 */ /* 0x000f2a0000300800 */
[--C-:B------:R-:W-:Y:S02]  /*75a0*/  @!P6 IMAD.IADD R14, R14, 0x1, -R0.reuse ;  /* 0x000000010e0ee824 */ /* 0x100fe400078e0a00 */
[----:B------:R-:W-:-:S03]  /*75b0*/  @!P5 IMAD.IADD R13, R13, 0x1, -R0 ;  /* 0x000000010d0dd824 */ /* 0x000fc600078e0a00 */
[----:B------:R-:W-:Y:S01]  /*75c0*/  ISETP.GT.U32.AND P5, PT, R0, R14, PT ;  /* 0x0000000e0000720c */ /* 0x000fe20003fa4070 */
[----:B0-----:R-:W-:-:S04]  /*75d0*/  IMAD.MOV.U32 R4, RZ, RZ, R17 ;  /* 0x000000ffff047224 */ /* 0x001fc800078e0011 */
[----:B------:R-:W-:-:S08]  /*75e0*/  @!P2 IMAD.MOV R4, RZ, RZ, -R4 ;  /* 0x000000ffff04a224 */ /* 0x000fd000078e0a04 */
[----:B------:R-:W-:Y:S01]  /*75f0*/  @!P5 IMAD.IADD R14, R14, 0x1, -R0 ;  /* 0x000000010e0ed824 */ /* 0x000fe200078e0a00 */
[----:B--2---:R-:W-:-:S05]  /*7600*/  IABS R16, R56 ;  /* 0x0000003800107213 */ /* 0x004fca0000000000 */
[----:B------:R-:W-:-:S04]  /*7610*/  IMAD.HI.U32 R21, R12, R16, RZ ;  /* 0x000000100c157227 */ /* 0x000fc800078e00ff */
[----:B------:R-:W-:-:S04]  /*7620*/  IMAD.MOV R21, RZ, RZ, -R21 ;  /* 0x000000ffff157224 */ /* 0x000fc800078e0a15 */
[----:B------:R-:W-:Y:S01]  /*7630*/  IMAD R16, R0, R21, R16 ;  /* 0x0000001500107224 */ /* 0x000fe200078e0210 */
[----:B------:R-:W-:Y:S02]  /*7640*/  ISETP.GE.AND P3, PT, R56, RZ, PT ;  /* 0x000000ff3800720c */ /* 0x000fe40003f66270 */
[----:B------:R-:W2:Y:S02]  /*7650*/  LDL.LU R56, [R1+0x2c8] ;  /* 0x0002c80001387983 */ /* 0x000ea40000300800 */
[----:B------:R-:W-:Y:S02]  /*7660*/  ISETP.GT.U32.AND P5, PT, R0, R16, PT ;  /* 0x000000100000720c */ /* 0x000fe40003fa4070 */
[----:B------:R0:W-:Y:S02]  /*7670*/  STL [R1+0x30], R4 ;  /* 0x0000300401007387 */ /* 0x0001e40000100800 */
[----:B0-----:R-:W-:-:S04]  /*7680*/  IMAD.MOV.U32 R4, RZ, RZ, R14 ;  /* 0x000000ffff047224 */ /* 0x001fc800078e000e */
[----:B------:R-:W-:-:S05]  /*7690*/  @!P4 IMAD.MOV R4, RZ, RZ, -R4 ;  /* 0x000000ffff04c224 */ /* 0x000fca00078e0a04 */
[----:B------:R-:W-:Y:S01]  /*76a0*/  @!P5 IMAD.IADD R16, R16, 0x1, -R0 ;  /* 0x000000011010d824 */ /* 0x000fe200078e0a00 */
[----:B------:R-:W-:Y:S01]  /*76b0*/  STL [R1+0x34], R4 ;  /* 0x0000340401007387 */ /* 0x000fe20000100800 */
[----:B---3--:R-:W-:Y:S02]  /*76c0*/  IABS R22, R57 ;  /* 0x0000003900167213 */ /* 0x008fe40000000000 */
[----:B------:R-:W-:Y:S02]  /*76d0*/  ISETP.GE.AND P5, PT, R57, RZ, PT ;  /* 0x000000ff3900720c */ /* 0x000fe40003fa6270 */
[----:B------:R-:W3:Y:S01]  /*76e0*/  LDL.LU R57, [R1+0x2cc] ;  /* 0x0002cc0001397983 */ /* 0x000ee20000300800 */
[----:B------:R-:W-:Y:S01]  /*76f0*/  IABS R2, R37 ;  /* 0x0000002500027213 */ /* 0x000fe20000000000 */
[----:B------:R-:W-:-:S04]  /*7700*/  IMAD.MOV.U32 R18, RZ, RZ, R22 ;  /* 0x000000ffff127224 */ /* 0x000fc800078e0016 */
[----:B------:R-:W-:-:S04]  /*7710*/  IMAD.HI.U32 R27, R12, R2, RZ ;  /* 0x000000020c1b7227 */ /* 0x000fc800078e00ff */
[----:B------:R-:W-:-:S04]  /*7720*/  IMAD.MOV R22, RZ, RZ, -R27 ;  /* 0x000000ffff167224 */ /* 0x000fc800078e0a1b */
[----:B------:R-:W-:-:S05]  /*7730*/  IMAD R2, R0, R22, R2 ;  /* 0x0000001600027224 */ /* 0x000fca00078e0202 */
[C---:B------:R-:W-:Y:S02]  /*7740*/  ISETP.GT.U32.AND P6, PT, R0.reuse, R2, PT ;  /* 0x000000020000720c */ /* 0x040fe40003fc4070 */
[----:B------:R-:W-:-:S11]  /*7750*/  ISETP.GT.U32.AND P2, PT, R0, R13, PT ;  /* 0x0000000d0000720c */ /* 0x000fd60003f44070 */
[----:B------:R-:W-:-:S05]  /*7760*/  @!P6 IMAD.IADD R2, R2, 0x1, -R0 ;  /* 0x000000010202e824 */ /* 0x000fca00078e0a00 */
[----:B------:R-:W-:Y:S01]  /*7770*/  ISETP.GT.U32.AND P6, PT, R0, R2, PT ;  /* 0x000000020000720c */ /* 0x000fe20003fc4070 */
[----:B------:R-:W-:Y:S01]  /*7780*/  IMAD.HI.U32 R27, R12, R18, RZ ;  /* 0x000000120c1b7227 */ /* 0x000fe200078e00ff */
[----:B------:R-:W-:Y:S02]  /*7790*/  IABS R20, R3 ;  /* 0x0000000300147213 */ /* 0x000fe40000000000 */
[----:B------:R-:W-:-:S03]  /*77a0*/  IABS R7, R55 ;  /* 0x0000003700077213 */ /* 0x000fc60000000000 */
[----:B------:R-:W-:-:S04]  /*77b0*/  IMAD.HI.U32 R22, R12, R20, RZ ;  /* 0x000000140c167227 */ /* 0x000fc800078e00ff */
[----:B------:R-:W-:-:S04]  /*77c0*/  IMAD.HI.U32 R21, R12, R7, RZ ;  /* 0x000000070c157227 */ /* 0x000fc800078e00ff */
[----:B------:R-:W-:Y:S02]  /*77d0*/  IMAD.MOV R22, RZ, RZ, -R22 ;  /* 0x000000ffff167224 */ /* 0x000fe400078e0a16 */
[----:B------:R-:W-:Y:S02]  /*77e0*/  IMAD.MOV R21, RZ, RZ, -R21 ;  /* 0x000000ffff157224 */ /* 0x000fe400078e0a15 */
[C---:B------:R-:W-:Y:S02]  /*77f0*/  IMAD R20, R0.reuse, R22, R20 ;  /* 0x0000001600147224 */ /* 0x040fe400078e0214 */
[C---:B------:R-:W-:Y:S02]  /*7800*/  IMAD R7, R0.reuse, R21, R7 ;  /* 0x0000001500077224 */ /* 0x040fe400078e0207 */
[----:B------:R-:W-:Y:S02]  /*7810*/  IMAD.MOV R27, RZ, RZ, -R27 ;  /* 0x000000ffff1b7224 */ /* 0x000fe400078e0a1b */
[--C-:B------:R-:W-:Y:S01]  /*7820*/  @!P2 IMAD.IADD R13, R13, 0x1, -R0.reuse ;  /* 0x000000010d0da824 */ /* 0x100fe200078e0a00 */
[----:B------:R-:W-:Y:S01]  /*7830*/  ISETP.GT.U32.AND P2, PT, R0, R20, PT ;  /* 0x000000140000720c */ /* 0x000fe20003f44070 */
[----:B------:R-:W-:Y:S01]  /*7840*/  @!P6 IMAD.IADD R2, R2, 0x1, -R0 ;  /* 0x000000010202e824 */ /* 0x000fe200078e0a00 */
[C---:B------:R-:W-:Y:S01]  /*7850*/  ISETP.GT.U32.AND P6, PT, R0.reuse, R7, PT ;  /* 0x000000070000720c */ /* 0x040fe20003fc4070 */
[----:B------:R-:W-:Y:S01]  /*7860*/  IMAD R18, R0, R27, R18 ;  /* 0x0000001b00127224 */ /* 0x000fe200078e0212 */
[----:B------:R-:W-:-:S04]  /*7870*/  ISETP.GE.AND P1, PT, R42, RZ, PT ;  /* 0x000000ff2a00720c */ /* 0x000fc80003f26270 */
[----:B------:R-:W-:Y:S02]  /*7880*/  ISETP.GT.U32.AND P4, PT, R0, R18, PT ;  /* 0x000000120000720c */ /* 0x000fe40003f84070 */
[----:B------:R-:W-:-:S03]  /*7890*/  ISETP.GE.AND P0, PT, R37, RZ, PT ;  /* 0x000000ff2500720c */ /* 0x000fc60003f06270 */
[--C-:B------:R-:W-:Y:S02]  /*78a0*/  @!P2 IMAD.IADD R20, R20, 0x1, -R0.reuse ;  /* 0x000000011414a824 */ /* 0x100fe400078e0a00 */
[--C-:B------:R-:W-:Y:S02]  /*78b0*/  @!P6 IMAD.IADD R7, R7, 0x1, -R0.reuse ;  /* 0x000000010707e824 */ /* 0x100fe400078e0a00 */
[----:B------:R-:W-:Y:S01]  /*78c0*/  @!P1 IMAD.MOV R13, RZ, RZ, -R13 ;  /* 0x000000ffff0d9224 */ /* 0x000fe200078e0a0d */
[C---:B------:R-:W-:Y:S02]  /*78d0*/  ISETP.GT.U32.AND P6, PT, R0.reuse, R20, PT ;  /* 0x000000140000720c */ /* 0x040fe40003fc4070 */
[----:B------:R-:W-:Y:S01]  /*78e0*/  ISETP.GT.U32.AND P1, PT, R0, R7, PT ;  /* 0x000000070000720c */ /* 0x000fe20003f24070 */
[----:B------:R-:W-:Y:S01]  /*78f0*/  @!P4 IMAD.IADD R18, R18, 0x1, -R0 ;  /* 0x000000011212c824 */ /* 0x000fe200078e0a00 */
[----:B------:R-:W-:Y:S01]  /*7900*/  IABS R22, R54 ;  /* 0x0000003600167213 */ /* 0x000fe20000000000 */
[----:B------:R-:W-:Y:S01]  /*7910*/  @!P0 IMAD.MOV R2, RZ, RZ, -R2 ;  /* 0x000000ffff028224 */ /* 0x000fe200078e0a02 */
[----:B----4-:R-:W-:-:S05]  /*7920*/  IABS R32, R60 ;  /* 0x0000003c00207213 */ /* 0x010fca0000000000 */
[----:B------:R-:W-:Y:S01]  /*7930*/  IMAD.HI.U32 R14, R12, R32, RZ ;  /* 0x000000200c0e7227 */ /* 0x000fe200078e00ff */
[----:B------:R-:W-:-:S03]  /*7940*/  ISETP.GT.U32.AND P2, PT, R0, R18, PT ;  /* 0x000000120000720c */ /* 0x000fc60003f44070 */
[----:B------:R-:W-:Y:S02]  /*7950*/  IMAD.MOV R14, RZ, RZ, -R14 ;  /* 0x000000ffff0e7224 */ /* 0x000fe400078e0a0e */
[----:B------:R-:W-:-:S04]  /*7960*/  IMAD.HI.U32 R21, R12, R22, RZ ;  /* 0x000000160c157227 */ /* 0x000fc800078e00ff */
[----:B------:R-:W-:Y:S02]  /*7970*/  IMAD R32, R0, R14, R32 ;  /* 0x0000000e00207224 */ /* 0x000fe400078e0220 */
[----:B------:R-:W-:Y:S01]  /*7980*/  IMAD.MOV R21, RZ, RZ, -R21 ;  /* 0x000000ffff157224 */ /* 0x000fe200078e0a15 */
[----:B------:R0:W-:Y:S01]  /*7990*/  STL [R1+0x28], R2 ;  /* 0x0000280201007387 */ /* 0x0001e20000100800 */
[--C-:B------:R-:W-:Y:S01]  /*79a0*/  @!P6 IMAD.IADD R20, R20, 0x1, -R0.reuse ;  /* 0x000000011414e824 */ /* 0x100fe200078e0a00 */
[C---:B------:R-:W-:Y:S01]  /*79b0*/  ISETP.GT.U32.AND P6, PT, R0.reuse, R32, PT ;  /* 0x000000200000720c */ /* 0x040fe20003fc4070 */
[----:B------:R-:W-:Y:S01]  /*79c0*/  @!P1 IMAD.IADD R7, R7, 0x1, -R0 ;  /* 0x0000000107079824 */ /* 0x000fe200078e0a00 */
[----:B------:R-:W-:Y:S01]  /*79d0*/  ISETP.GE.AND P1, PT, R55, RZ, PT ;  /* 0x000000ff3700720c */ /* 0x000fe20003f26270 */
[----:B------:R-:W-:Y:S01]  /*79e0*/  IMAD R22, R0, R21, R22 ;  /* 0x0000001500167224 */ /* 0x000fe200078e0216 */
[----:B------:R-:W4:Y:S01]  /*79f0*/  LDL.LU R55, [R1+0x2d0] ;  /* 0x0002d00001377983 */ /* 0x000f220000300800 */
[----:B------:R-:W-:-:S02]  /*7a00*/  IABS R27, R47 ;  /* 0x0000002f001b7213 */ /* 0x000fc40000000000 */
[----:B------:R-:W-:Y:S01]  /*7a10*/  IABS R37, R52 ;  /* 0x0000003400257213 */ /* 0x000fe20000000000 */
[----:B------:R-:W-:Y:S01]  /*7a20*/  @!P2 IMAD.IADD R18, R18, 0x1, -R0 ;  /* 0x000000011212a824 */ /* 0x000fe200078e0a00 */
[----:B------:R-:W-:Y:S01]  /*7a30*/  ISETP.GT.U32.AND P0, PT, R0, R22, PT ;  /* 0x000000160000720c */ /* 0x000fe20003f04070 */
[----:B------:R-:W-:Y:S01]  /*7a40*/  IMAD.HI.U32 R17, R12, R27, RZ ;  /* 0x0000001b0c117227 */ /* 0x000fe200078e00ff */
[----:B------:R-:W-:Y:S02]  /*7a50*/  ISETP.GT.U32.AND P4, PT, R0, R16, PT ;  /* 0x000000100000720c */ /* 0x000fe40003f84070 */
[----:B------:R-:W-:Y:S01]  /*7a60*/  ISETP.GE.AND P2, PT, R3, RZ, PT ;  /* 0x000000ff0300720c */ /* 0x000fe20003f46270 */
[----:B------:R-:W-:-:S04]  /*7a70*/  IMAD.HI.U32 R14, R12, R37, RZ ;  /* 0x000000250c0e7227 */ /* 0x000fc800078e00ff */
[----:B------:R-:W-:Y:S02]  /*7a80*/  IMAD.MOV R17, RZ, RZ, -R17 ;  /* 0x000000ffff117224 */ /* 0x000fe400078e0a11 */
[----:B------:R-:W-:Y:S02]  /*7a90*/  IMAD.MOV R14, RZ, RZ, -R14 ;  /* 0x000000ffff0e7224 */ /* 0x000fe400078e0a0e */
[----:B------:R-:W-:Y:S02]  /*7aa0*/  @!P6 IMAD.IADD R32, R32, 0x1, -R0 ;  /* 0x000000012020e824 */ /* 0x000fe400078e0a00 */
[C---:B------:R-:W-:Y:S02]  /*7ab0*/  IMAD R27, R0.reuse, R17, R27 ;  /* 0x00000011001b7224 */ /* 0x040fe400078e021b */
[C---:B------:R-:W-:Y:S02]  /*7ac0*/  IMAD R37, R0.reuse, R14, R37 ;  /* 0x0000000e00257224 */ /* 0x040fe400078e0225 */
[----:B------:R-:W-:Y:S01]  /*7ad0*/  @!P5 IMAD.MOV R18, RZ, RZ, -R18 ;  /* 0x000000ffff12d224 */ /* 0x000fe200078e0a12 */
[----:B------:R-:W-:Y:S01]  /*7ae0*/  ISETP.GT.U32.AND P5, PT, R0, R32, PT ;  /* 0x000000200000720c */ /* 0x000fe20003fa4070 */
[--C-:B------:R-:W-:Y:S01]  /*7af0*/  @!P0 IMAD.IADD R22, R22, 0x1, -R0.reuse ;  /* 0x0000000116168824 */ /* 0x100fe200078e0a00 */
[----:B------:R-:W-:Y:S01]  /*7b00*/  ISETP.GE.AND P0, PT, R54, RZ, PT ;  /* 0x000000ff3600720c */ /* 0x000fe20003f06270 */
[----:B------:R-:W-:Y:S01]  /*7b10*/  @!P4 IMAD.IADD R16, R16, 0x1, -R0 ;  /* 0x000000011010c824 */ /* 0x000fe200078e0a00 */
[C---:B------:R-:W-:Y:S01]  /*7b20*/  ISETP.GT.U32.AND P4, PT, R0.reuse, R27, PT ;  /* 0x0000001b0000720c */ /* 0x040fe20003f84070 */
[----:B------:R-:W4:Y:S01]  /*7b30*/  LDL.LU R54, [R1+0x2d4] ;  /* 0x0002d40001367983 */ /* 0x000f220000300800 */
[----:B------:R-:W-:Y:S01]  /*7b40*/  @!P2 IMAD.MOV R20, RZ, RZ, -R20 ;  /* 0x000000ffff14a224 */ /* 0x000fe200078e0a14 */
[----:B------:R-:W-:-:S06]  /*7b50*/  ISETP.GT.U32.AND P2, PT, R0, R37, PT ;  /* 0x000000250000720c */ /* 0x000fcc0003f44070 */
[----:B------:R-:W-:-:S04]  /*7b60*/  @!P5 IMAD.IADD R32, R32, 0x1, -R0 ;  /* 0x000000012020d824 */ /* 0x000fc800078e0a00 */
[--C-:B------:R-:W-:Y:S01]  /*7b70*/  @!P4 IMAD.IADD R27, R27, 0x1, -R0.reuse ;  /* 0x000000011b1bc824 */ /* 0x100fe200078e0a00 */
[----:B------:R-:W-:Y:S02]  /*7b80*/  ISETP.GE.AND P4, PT, R47, RZ, PT ;  /* 0x000000ff2f00720c */ /* 0x000fe40003f86270 */
[----:B------:R-:W-:Y:S01]  /*7b90*/  @!P2 IMAD.IADD R37, R37, 0x1, -R0 ;  /* 0x000000012525a824 */ /* 0x000fe200078e0a00 */
[----:B--2---:R-:W-:Y:S02]  /*7ba0*/  IABS R42, R56 ;  /* 0x00000038002a7213 */ /* 0x004fe40000000000 */
[----:B------:R-:W-:Y:S02]  /*7bb0*/  ISETP.GE.AND P5, PT, R56, RZ, PT ;  /* 0x000000ff3800720c */ /* 0x000fe40003fa6270 */
[----:B------:R-:W2:Y:S01]  /*7bc0*/  LDL.LU R56, [R1+0x2d8] ;  /* 0x0002d80001387983 */ /* 0x000ea20000300800 */
[----:B---3--:R-:W-:Y:S02]  /*7bd0*/  IABS R47, R57 ;  /* 0x00000039002f7213 */ /* 0x008fe40000000000 */
[----:B------:R-:W-:-:S02]  /*7be0*/  ISETP.GE.AND P2, PT, R57, RZ, PT ;  /* 0x000000ff3900720c */ /* 0x000fc40003f46270 */
[----:B------:R-:W3:Y:S04]  /*7bf0*/  LDL.LU R57, [R1+0x2dc] ;  /* 0x0002dc0001397983 */ /* 0x000ee80000300800 */
[----:B------:R-:W3:Y:S04]  /*7c00*/  LDL.LU R26, [R1+0x2e0] ;  /* 0x0002e000011a7983 */ /* 0x000ee80000300800 */
[----:B------:R-:W3:Y:S04]  /*7c10*/  LDL.LU R25, [R1+0x2e4] ;  /* 0x0002e40001197983 */ /* 0x000ee80000300800 */
[----:B------:R-:W3:Y:S04]  /*7c20*/  LDL.LU R24, [R1+0x2e8] ;  /* 0x0002e80001187983 */ /* 0x000ee80000300800 */
[----:B------:R-:W3:Y:S04]  /*7c30*/  LDL.LU R23, [R1+0x2ec] ;  /* 0x0002ec0001177983 */ /* 0x000ee80000300800 */
[----:B------:R-:W3:Y:S04]  /*7c40*/  LDL.LU R58, [R1+0x2f0] ;  /* 0x0002f000013a7983 */ /* 0x000ee80000300800 */
[----:B------:R-:W3:Y:S04]  /*7c50*/  LDL.LU R59, [R1+0x2f4] ;  /* 0x0002f400013b7983 */ /* 0x000ee80000300800 */
[----:B------:R-:W3:Y:S01]  /*7c60*/  LDL.LU R61, [R1+0x2f8] ;  /* 0x0002f800013d7983 */ /* 0x000ee20000300800 */
[----:B------:R-:W-:Y:S01]  /*7c70*/  @!P3 IMAD.MOV R16, RZ, RZ, -R16 ;  /* 0x000000ffff10b224 */ /* 0x000fe200078e0a10 */
[----:B------:R-:W-:Y:S01]  /*7c80*/  ISETP.GT.U32.AND P3, PT, R0, R22, PT ;  /* 0x000000160000720c */ /* 0x000fe20003f64070 */
[----:B0-----:R-:W-:-:S04]  /*7c90*/  IMAD.HI.U32 R2, R12, R42, RZ ;  /* 0x0000002a0c027227 */ /* 0x001fc800078e00ff */
[----:B------:R-:W-:-:S04]  /*7ca0*/  IMAD.MOV R2, RZ, RZ, -R2 ;  /* 0x000000ffff027224 */ /* 0x000fc800078e0a02 */
[----:B------:R-:W-:Y:S02]  /*7cb0*/  IMAD R42, R0, R2, R42 ;  /* 0x00000002002a7224 */ /* 0x000fe400078e022a */
[----:B------:R-:W-:Y:S02]  /*7cc0*/  IMAD.MOV.U32 R3, RZ, RZ, R7 ;  /* 0x000000ffff037224 */ /* 0x000fe400078e0007 */
[----:B------:R-:W-:Y:S01]  /*7cd0*/  @!P3 IMAD.IADD R22, R22, 0x1, -R0 ;  /* 0x000000011616b824 */ /* 0x000fe200078e0a00 */
[C---:B------:R-:W-:Y:S01]  /*7ce0*/  ISETP.GT.U32.AND P3, PT, R0.reuse, R42, PT ;  /* 0x0000002a0000720c */ /* 0x040fe20003f64070 */
[----:B------:R-:W-:Y:S01]  /*7cf0*/  @!P1 IMAD.MOV R3, RZ, RZ, -R3 ;  /* 0x000000ffff039224 */ /* 0x000fe200078e0a03 */
[----:B------:R-:W-:Y:S01]  /*7d00*/  ISETP.GT.U32.AND P6, PT, R0, R27, PT ;  /* 0x0000001b0000720c */ /* 0x000fe20003fc4070 */
[----:B------:R-:W-:Y:S01]  /*7d10*/  IMAD.HI.U32 R14, R12, R47, RZ ;  /* 0x0000002f0c0e7227 */ /* 0x000fe200078e00ff */
[----:B------:R-:W-:-:S03]  /*7d20*/  ISETP.GE.AND P1, PT, R60, RZ, PT ;  /* 0x000000ff3c00720c */ /* 0x000fc60003f26270 */
[----:B------:R-:W-:-:S04]  /*7d30*/  IMAD.MOV R14, RZ, RZ, -R14 ;  /* 0x000000ffff0e7224 */ /* 0x000fc800078e0a0e */
[----:B------:R-:W-:Y:S02]  /*7d40*/  IMAD R47, R0, R14, R47 ;  /* 0x0000000e002f7224 */ /* 0x000fe400078e022f */
[--C-:B------:R-:W-:Y:S01]  /*7d50*/  @!P3 IMAD.IADD R42, R42, 0x1, -R0.reuse ;  /* 0x000000012a2ab824 */ /* 0x100fe200078e0a00 */
[----:B------:R-:W-:Y:S01]  /*7d60*/  ISETP.GT.U32.AND P3, PT, R0, R37, PT ;  /* 0x000000250000720c */ /* 0x000fe20003f64070 */
[----:B------:R-:W-:Y:S01]  /*7d70*/  @!P6 IMAD.IADD R27, R27, 0x1, -R0 ;  /* 0x000000011b1be824 */ /* 0x000fe200078e0a00 */
[----:B------:R-:W-:Y:S01]  /*7d80*/  ISETP.GE.AND P6, PT, R52, RZ, PT ;  /* 0x000000ff3400720c */ /* 0x000fe20003fc6270 */
[----:B------:R-:W-:Y:S01]  /*7d90*/  @!P1 IMAD.MOV R32, RZ, RZ, -R32 ;  /* 0x000000ffff209224 */ /* 0x000fe200078e0a20 */
[----:B------:R-:W-:-:S09]  /*7da0*/  ISETP.GT.U32.AND P1, PT, R0, R47, PT ;  /* 0x0000002f0000720c */ /* 0x000fd20003f24070 */
[----:B------:R-:W-:-:S04]  /*7db0*/  @!P3 IMAD.IADD R37, R37, 0x1, -R0 ;  /* 0x000000012525b824 */ /* 0x000fc800078e0a00 */
[----:B------:R-:W-:Y:S02]  /*7dc0*/  @!P6 IMAD.MOV R37, RZ, RZ, -R37 ;  /* 0x000000ffff25e224 */ /* 0x000fe400078e0a25 */
[----:B------:R-:W-:Y:S02]  /*7dd0*/  @!P1 IMAD.IADD R47, R47, 0x1, -R0 ;  /* 0x000000012f2f9824 */ /* 0x000fe400078e0a00 */
[----:B------:R-:W-:Y:S01]  /*7de0*/  @!P0 IMAD.MOV R22, RZ, RZ, -R22 ;  /* 0x000000ffff168224 */ /* 0x000fe200078e0a16 */
[C---:B------:R-:W-:Y:S02]  /*7df0*/  ISETP.GT.U32.AND P0, PT, R0.reuse, R42, PT ;  /* 0x0000002a0000720c */ /* 0x040fe40003f04070 */
[----:B------:R-:W-:-:S11]  /*7e00*/  ISETP.GT.U32.AND P1, PT, R0, R47, PT ;  /* 0x0000002f0000720c */ /* 0x000fd60003f24070 */
[--C-:B------:R-:W-:Y:S02]  /*7e10*/  @!P0 IMAD.IADD R42, R42, 0x1, -R0.reuse ;  /* 0x000000012a2a8824 */ /* 0x100fe400078e0a00 */
[----:B------:R-:W-:Y:S01]  /*7e20*/  @!P1 IMAD.IADD R47, R47, 0x1, -R0 ;  /* 0x000000012f2f9824 */ /* 0x000fe200078e0a00 */
[----:B----4-:R-:W-:-:S05]  /*7e30*/  IABS R2, R55 ;  /* 0x0000003700027213 */ /* 0x010fca0000000000 */
[----:B------:R-:W-:-:S04]  /*7e40*/  IMAD.HI.U32 R14, R12, R2, RZ ;  /* 0x000000020c0e7227 */ /* 0x000fc800078e00ff */
[----:B------:R-:W-:-:S04]  /*7e50*/  IMAD.MOV R14, RZ, RZ, -R14 ;  /* 0x000000ffff0e7224 */ /* 0x000fc800078e0a0e */
[----:B------:R-:W-:-:S05]  /*7e60*/  IMAD R2, R0, R14, R2 ;  /* 0x0000000e00027224 */ /* 0x000fca00078e0202 */
[----:B------:R-:W-:Y:S02]  /*7e70*/  ISETP.GT.U32.AND P6, PT, R0, R2, PT ;  /* 0x000000020000720c */ /* 0x000fe40003fc4070 */
[----:B------:R-:W-:-:S05]  /*7e80*/  IABS R7, R54 ;  /* 0x0000003600077213 */ /* 0x000fca0000000000 */
[----:B------:R-:W-:Y:S01]  /*7e90*/  IMAD.HI.U32 R17, R12, R7, RZ ;  /* 0x000000070c117227 */ /* 0x000fe200078e00ff */
[----:B------:R-:W-:-:S03]  /*7ea0*/  ISETP.GE.AND P3, PT, R54, RZ, PT ;  /* 0x000000ff3600720c */ /* 0x000fc60003f66270 */
[----:B------:R-:W-:Y:S02]  /*7eb0*/  IMAD.MOV R17, RZ, RZ, -R17 ;  /* 0x000000ffff117224 */ /* 0x000fe400078e0a11 */
[----:B------:R-:W-:Y:S02]  /*7ec0*/  @!P6 IMAD.IADD R2, R2, 0x1, -R0 ;  /* 0x000000010202e824 */ /* 0x000fe400078e0a00 */
[----:B------:R-:W-:-:S03]  /*7ed0*/  IMAD R7, R0, R17, R7 ;  /* 0x0000001100077224 */ /* 0x000fc600078e0207 */
[C---:B------:R-:W-:Y:S02]  /*7ee0*/  ISETP.GT.U32.AND P6, PT, R0.reuse, R2, PT ;  /* 0x000000020000720c */ /* 0x040fe40003fc4070 */
[----:B------:R-:W-:Y:S01]  /*7ef0*/  ISETP.GT.U32.AND P1, PT, R0, R7, PT ;  /* 0x000000070000720c */ /* 0x000fe20003f24070 */
[----:B------:R-:W-:Y:S01]  /*7f00*/  @!P4 IMAD.MOV R27, RZ, RZ, -R27 ;  /* 0x000000ffff1bc224 */ /* 0x000fe200078e0a1b */
[----:B------:R-:W-:Y:S01]  /*7f10*/  ISETP.GE.AND P4, PT, R55, RZ, PT ;  /* 0x000000ff3700720c */ /* 0x000fe20003f86270 */
[----:B------:R-:W-:-:S08]  /*7f20*/  @!P2 IMAD.MOV R47, RZ, RZ, -R47 ;  /* 0x000000ffff2fa224 */ /* 0x000fd000078e0a2f */
[--C-:B------:R-:W-:Y:S02]  /*7f30*/  @!P6 IMAD.IADD R2, R2, 0x1, -R0.reuse ;  /* 0x000000010202e824 */ /* 0x100fe400078e0a00 */
[----:B------:R-:W-:-:S05]  /*7f40*/  @!P1 IMAD.IADD R7, R7, 0x1, -R0 ;  /* 0x0000000107079824 */ /* 0x000fca00078e0a00 */
[----:B------:R-:W-:Y:S01]  /*7f50*/  ISETP.GT.U32.AND P2, PT, R0, R7, PT ;  /* 0x000000070000720c */ /* 0x000fe20003f44070 */
[----:B------:R-:W-:Y:S02]  /*7f60*/  @!P5 IMAD.MOV R42, RZ, RZ, -R42 ;  /* 0x000000ffff2ad224 */ /* 0x000fe400078e0a2a */
[----:B------:R-:W-:-:S10]  /*7f70*/  @!P4 IMAD.MOV R2, RZ, RZ, -R2 ;  /* 0x000000ffff02c224 */ /* 0x000fd400078e0a02 */
[----:B------:R-:W-:Y:S01]  /*7f80*/  @!P2 IMAD.IADD R7, R7, 0x1, -R0 ;  /* 0x000000010707a824 */ /* 0x000fe200078e0a00 */
[----:B------:R-:W0:Y:S01]  /*7f90*/  S2R R28, SR_TID.X ;  /* 0x00000000001c7919 */ /* 0x000e220000002100 */
[----:B--2---:R-:W-:Y:S02]  /*7fa0*/  IABS R54, R56 ;  /* 0x0000003800367213 */ /* 0x004fe40000000000 */
[----:B------:R-:W-:-:S03]  /*7fb0*/  ISETP.GE.AND P0, PT, R56, RZ, PT ;  /* 0x000000ff3800720c */ /* 0x000fc60003f06270 */
[----:B------:R-:W-:-:S04]  /*7fc0*/  IMAD.HI.U32 R52, R12, R54, RZ ;  /* 0x000000360c347227 */ /* 0x000fc800078e00ff */
[----:B------:R-:W-:-:S04]  /*7fd0*/  IMAD.MOV R52, RZ, RZ, -R52 ;  /* 0x000000ffff347224 */ /* 0x000fc800078e0a34 */
[----:B------:R-:W-:-:S05]  /*7fe0*/  IMAD R54, R0, R52, R54 ;  /* 0x0000003400367224 */ /* 0x000fca00078e0236 */
[----:B------:R-:W-:Y:S02]  /*7ff0*/  ISETP.GT.U32.AND P6, PT, R0, R54, PT ;  /* 0x000000360000720c */ /* 0x000fe40003fc4070 */
[----:B---3--:R-:W-:-:S05]  /*8000*/  IABS R14, R57 ;  /* 0x00000039000e7213 */ /* 0x008fca0000000000 */
[----:B------:R-:W-:Y:S01]  /*8010*/  IMAD.HI.U32 R56, R12, R14, RZ ;  /* 0x0000000e0c387227 */ /* 0x000fe200078e00ff */
[----:B------:R-:W-:-:S03]  /*8020*/  IABS R17, R26 ;  /* 0x0000001a00117213 */ /* 0x000fc60000000000 */
[----:B------:R-:W-:Y:S01]  /*8030*/  IMAD.MOV R56, RZ, RZ, -R56 ;  /* 0x000000ffff387224 */ /* 0x000fe200078e0a38 */
[----:B------:R-:W-:-:S03]  /*8040*/  IABS R21, R25 ;  /* 0x0000001900157213 */ /* 0x000fc60000000000 */
[----:B------:R-:W-:Y:S02]  /*8050*/  IMAD R14, R0, R56, R14 ;  /* 0x00000038000e7224 */ /* 0x000fe400078e020e */
[----:B------:R-:W-:-:S03]  /*8060*/  IMAD.HI.U32 R55, R12, R17, RZ ;  /* 0x000000110c377227 */ /* 0x000fc600078e00ff */
[----:B------:R-:W-:Y:S01]  /*8070*/  ISETP.GT.U32.AND P1, PT, R0, R14, PT ;  /* 0x0000000e0000720c */ /* 0x000fe20003f24070 */
[----:B------:R-:W-:Y:S02]  /*8080*/  IMAD.MOV R55, RZ, RZ, -R55 ;  /* 0x000000ffff377224 */ /* 0x000fe400078e0a37 */
[----:B------:R-:W-:Y:S01]  /*8090*/  IMAD.HI.U32 R52, R12, R21, RZ ;  /* 0x000000150c347227 */ /* 0x000fe200078e00ff */
[----:B------:R-:W-:-:S03]  /*80a0*/  ISETP.GE.AND P5, PT, R57, RZ, PT ;  /* 0x000000ff3900720c */ /* 0x000fc60003fa6270 */
[----:B------:R-:W-:Y:S02]  /*80b0*/  IMAD R17, R0, R55, R17 ;  /* 0x0000003700117224 */ /* 0x000fe400078e0211 */
[----:B------:R-:W-:Y:S01]  /*80c0*/  IMAD.MOV R52, RZ, RZ, -R52 ;  /* 0x000000ffff347224 */ /* 0x000fe200078e0a34 */
[----:B------:R-:W-:Y:S01]  /*80d0*/  IABS R57, R24 ;  /* 0x0000001800397213 */ /* 0x000fe20000000000 */
[--C-:B------:R-:W-:Y:S01]  /*80e0*/  @!P6 IMAD.IADD R54, R54, 0x1, -R0.reuse ;  /* 0x000000013636e824 */ /* 0x100fe200078e0a00 */
[C---:B------:R-:W-:Y:S01]  /*80f0*/  ISETP.GT.U32.AND P4, PT, R0.reuse, R17, PT ;  /* 0x000000110000720c */ /* 0x040fe20003f84070 */
[----:B------:R-:W-:Y:S01]  /*8100*/  IMAD R21, R0, R52, R21 ;  /* 0x0000003400157224 */ /* 0x000fe200078e0215 */
[----:B------:R-:W-:Y:S01]  /*8110*/  IABS R56, R23 ;  /* 0x0000001700387213 */ /* 0x000fe20000000000 */
[----:B------:R-:W-:Y:S01]  /*8120*/  @!P1 IMAD.IADD R14, R14, 0x1, -R0 ;  /* 0x000000010e0e9824 */ /* 0x000fe200078e0a00 */
[----:B------:R-:W-:Y:S01]  /*8130*/  ISETP.GT.U32.AND P6, PT, R0, R54, PT ;  /* 0x000000360000720c */ /* 0x000fe20003fc4070 */
[----:B------:R-:W-:Y:S01]  /*8140*/  IMAD.HI.U32 R55, R12, R57, RZ ;  /* 0x000000390c377227 */ /* 0x000fe200078e00ff */
[----:B------:R-:W-:-:S02]  /*8150*/  ISETP.GT.U32.AND P2, PT, R0, R21, PT ;  /* 0x000000150000720c */ /* 0x000fc40003f44070 */
[----:B------:R-:W-:Y:S01]  /*8160*/  ISETP.GT.U32.AND P1, PT, R0, R14, PT ;  /* 0x0000000e0000720c */ /* 0x000fe20003f24070 */
[----:B------:R-:W-:Y:S02]  /*8170*/  IMAD.MOV R55, RZ, RZ, -R55 ;  /* 0x000000ffff377224 */ /* 0x000fe400078e0a37 */
[----:B------:R-:W-:Y:S01]  /*8180*/  IMAD.HI.U32 R60, R12, R56, RZ ;  /* 0x000000380c3c7227 */ /* 0x000fe200078e00ff */
[----:B------:R-:W-:-:S03]  /*8190*/  IABS R52, R59 ;  /* 0x0000003b00347213 */ /* 0x000fc60000000000 */
[C---:B------:R-:W-:Y:S01]  /*81a0*/  IMAD R57, R0.reuse, R55, R57 ;  /* 0x0000003700397224 */ /* 0x040fe200078e0239 */
[----:B------:R-:W-:Y:S01]  /*81b0*/  IABS R55, R58 ;  /* 0x0000003a00377213 */ /* 0x000fe20000000000 */
[----:B------:R-:W-:Y:S02]  /*81c0*/  IMAD.MOV R60, RZ, RZ, -R60 ;  /* 0x000000ffff3c7224 */ /* 0x000fe400078e0a3c */
[----:B------:R-:W-:Y:S02]  /*81d0*/  @!P4 IMAD.IADD R17, R17, 0x1, -R0 ;  /* 0x000000011111c824 */ /* 0x000fe400078e0a00 */
[----:B------:R-:W-:Y:S02]  /*81e0*/  IMAD R56, R0, R60, R56 ;  /* 0x0000003c00387224 */ /* 0x000fe400078e0238 */
[----:B------:R-:W-:Y:S01]  /*81f0*/  @!P6 IMAD.IADD R54, R54, 0x1, -R0 ;  /* 0x000000013636e824 */ /* 0x000fe200078e0a00 */
[----:B------:R-:W-:Y:S01]  /*8200*/  ISETP.GT.U32.AND P6, PT, R0, R57, PT ;  /* 0x000000390000720c */ /* 0x000fe20003fc4070 */
[----:B------:R-:W-:-:S04]  /*8210*/  IMAD.HI.U32 R60, R12, R55, RZ ;  /* 0x000000370c3c7227 */ /* 0x000fc800078e00ff */
[----:B------:R-:W-:Y:S01]  /*8220*/  @!P2 IMAD.IADD R21, R21, 0x1, -R0 ;  /* 0x000000011515a824 */ /* 0x000fe200078e0a00 */
[----:B------:R-:W-:Y:S01]  /*8230*/  ISETP.GT.U32.AND P2, PT, R0, R17, PT ;  /* 0x000000110000720c */ /* 0x000fe20003f44070 */
[----:B------:R-:W-:-:S04]  /*8240*/  IMAD.HI.U32 R5, R12, R52, RZ ;  /* 0x000000340c057227 */ /* 0x000fc800078e00ff */
[----:B------:R-:W-:Y:S01]  /*8250*/  @!P1 IMAD.IADD R14, R14, 0x1, -R0 ;  /* 0x000000010e0e9824 */ /* 0x000fe200078e0a00 */
[C---:B------:R-:W-:Y:S01]  /*8260*/  ISETP.GT.U32.AND P1, PT, R0.reuse, R56, PT ;  /* 0x000000380000720c */ /* 0x040fe20003f24070 */
[----:B------:R-:W-:Y:S01]  /*8270*/  IMAD.MOV R60, RZ, RZ, -R60 ;  /* 0x000000ffff3c7224 */ /* 0x000fe200078e0a3c */
[----:B------:R-:W-:Y:S01]  /*8280*/  IABS R4, R61 ;  /* 0x0000003d00047213 */ /* 0x000fe20000000000 */
[----:B------:R-:W-:Y:S02]  /*8290*/  IMAD.MOV R5, RZ, RZ, -R5 ;  /* 0x000000ffff057224 */ /* 0x000fe400078e0a05 */
[C---:B------:R-:W-:Y:S02]  /*82a0*/  IMAD R55, R0.reuse, R60, R55 ;  /* 0x0000003c00377224 */ /* 0x040fe400078e0237 */
[----:B------:R-:W-:Y:S02]  /*82b0*/  IMAD R52, R0, R5, R52 ;  /* 0x0000000500347224 */ /* 0x000fe400078e0234 */
[----:B------:R-:W-:-:S02]  /*82c0*/  IMAD.MOV.U32 R60, RZ, RZ, R4 ;  /* 0x000000ffff3c7224 */ /* 0x000fc400078e0004 */
[--C-:B------:R-:W-:Y:S01]  /*82d0*/  @!P6 IMAD.IADD R57, R57, 0x1, -R0.reuse ;  /* 0x000000013939e824 */ /* 0x100fe200078e0a00 */
[C---:B------:R-:W-:Y:S01]  /*82e0*/  ISETP.GT.U32.AND P6, PT, R0.reuse, R55, PT ;  /* 0x000000370000720c */ /* 0x040fe20003fc4070 */
[----:B------:R-:W-:Y:S01]  /*82f0*/  @!P2 IMAD.IADD R17, R17, 0x1, -R0 ;  /* 0x000000011111a824 */ /* 0x000fe200078e0a00 */
[----:B------:R-:W-:Y:S01]  /*8300*/  ISETP.GT.U32.AND P2, PT, R0, R52, PT ;  /* 0x000000340000720c */ /* 0x000fe20003f44070 */
[----:B------:R-:W-:-:S04]  /*8310*/  IMAD.HI.U32 R4, R12, R60, RZ ;  /* 0x0000003c0c047227 */ /* 0x000fc800078e00ff */
[----:B------:R-:W-:Y:S02]  /*8320*/  IMAD.MOV.U32 R12, RZ, RZ, R54 ;  /* 0x000000ffff0c7224 */ /* 0x000fe400078e0036 */
[----:B------:R-:W-:Y:S02]  /*8330*/  @!P1 IMAD.IADD R56, R56, 0x1, -R0 ;  /* 0x0000000138389824 */ /* 0x000fe400078e0a00 */
[----:B------:R-:W-:-:S03]  /*8340*/  @!P0 IMAD.MOV R12, RZ, RZ, -R12 ;  /* 0x000000ffff0c8224 */ /* 0x000fc600078e0a0c */
[C---:B------:R-:W-:Y:S01]  /*8350*/  ISETP.GT.U32.AND P0, PT, R0.reuse, R56, PT ;  /* 0x000000380000720c */ /* 0x040fe20003f04070 */
[----:B------:R-:W-:Y:S01]  /*8360*/  @!P3 IMAD.MOV R7, RZ, RZ, -R7 ;  /* 0x000000ffff07b224 */ /* 0x000fe200078e0a07 */
[----:B------:R-:W-:Y:S01]  /*8370*/  ISETP.GT.U32.AND P3, PT, R0, R57, PT ;  /* 0x000000390000720c */ /* 0x000fe20003f64070 */
[--C-:B------:R-:W-:Y:S01]  /*8380*/  @!P6 IMAD.IADD R55, R55, 0x1, -R0.reuse ;  /* 0x000000013737e824 */ /* 0x100fe200078e0a00 */
[----:B------:R-:W-:Y:S01]  /*8390*/  ISETP.GE.AND P4, PT, R26, RZ, PT ;  /* 0x000000ff1a00720c */ /* 0x000fe20003f86270 */
[----:B------:R-:W-:Y:S01]  /*83a0*/  @!P2 IMAD.IADD R52, R52, 0x1, -R0 ;  /* 0x000000013434a824 */ /* 0x000fe200078e0a00 */
[----:B------:R-:W2:Y:S01]  /*83b0*/  LDL.LU R26, [R1+0x150] ;  /* 0x00015000011a7983 */ /* 0x000ea20000300800 */
[----:B------:R-:W-:Y:S01]  /*83c0*/  @!P5 IMAD.MOV R14, RZ, RZ, -R14 ;  /* 0x000000ffff0ed224 */ /* 0x000fe200078e0a0e */
[----:B------:R-:W-:Y:S01]  /*83d0*/  ISETP.GT.U32.AND P5, PT, R0, R55, PT ;  /* 0x000000370000720c */ /* 0x000fe20003fa4070 */
[----:B0-----:R-:W-:Y:S01]  /*83e0*/  IMAD.SHL.U32 R19, R28, 0x8, RZ ;  /* 0x000000081c137824 */ /* 0x001fe200078e00ff */
[----:B------:R-:W-:Y:S01]  /*83f0*/  ISETP.GT.U32.AND P2, PT, R0, R52, PT ;  /* 0x000000340000720c */ /* 0x000fe20003f44070 */
[----:B------:R-:W-:Y:S01]  /*8400*/  IMAD.MOV R54, RZ, RZ, -R4 ;  /* 0x000000ffff367224 */ /* 0x000fe200078e0a04 */
[----:B------:R-:W-:Y:S01]  /*8410*/  LOP3.LUT R4, R28, 0x7, RZ, 0xc0, !PT ;  /* 0x000000071c047812 */ /* 0x000fe200078ec0ff */
[----:B------:R-:W-:Y:S01]  /*8420*/  @!P0 IMAD.IADD R56, R56, 0x1, -R0 ;  /* 0x0000000138388824 */ /* 0x000fe200078e0a00 */
[----:B------:R-:W-:-:S02]  /*8430*/  ISETP.GE.AND P0, PT, R23, RZ, PT ;  /* 0x000000ff1700720c */ /* 0x000fc40003f06270 */
[----:B------:R-:W-:Y:S01]  /*8440*/  LOP3.LUT R23, R19, 0x30, RZ, 0xc0, !PT ;  /* 0x0000003013177812 */ /* 0x000fe200078ec0ff */
[----:B------:R-:W-:Y:S01]  /*8450*/  @!P3 IMAD.IADD R57, R57, 0x1, -R0 ;  /* 0x000000013939b824 */ /* 0x000fe200078e0a00 */
[----:B------:R-:W-:Y:S01]  /*8460*/  ISETP.GE.AND P6, PT, R25, RZ, PT ;  /* 0x000000ff1900720c */ /* 0x000fe20003fc6270 */
[----:B------:R-:W-:Y:S01]  /*8470*/  IMAD R54, R0, R54, R60 ;  /* 0x0000003600367224 */ /* 0x000fe200078e023c */
[----:B------:R-:W3:Y:S01]  /*8480*/  LDL.LU R25, [R1+0x14c] ;  /* 0x00014c0001197983 */ /* 0x000ee20000300800 */
[----:B------:R-:W-:Y:S01]  /*8490*/  ISETP.GE.AND P3, PT, R24, RZ, PT ;  /* 0x000000ff1800720c */ /* 0x000fe20003f66270 */
[C---:B------:R-:W-:Y:S02]  /*84a0*/  IMAD R60, R4.reuse, 0x90, RZ ;  /* 0x00000090043c7824 */ /* 0x040fe400078e02ff */
[----:B------:R-:W4:Y:S01]  /*84b0*/  LDL.LU R24, [R1+0x148] ;  /* 0x0001480001187983 */ /* 0x000f220000300800 */
[----:B------:R-:W-:Y:S02]  /*84c0*/  IMAD R4, R4, 0x40, R23 ;  /* 0x0000004004047824 */ /* 0x000fe400078e0217 */
[----:B------:R-:W-:Y:S01]  /*84d0*/  @!P4 IMAD.MOV R17, RZ, RZ, -R17 ;  /* 0x000000ffff11c224 */ /* 0x000fe200078e0a11 */
[----:B------:R-:W4:Y:S01]  /*84e0*/  LDL.LU R23, [R1+0xf4] ;  /* 0x0000f40001177983 */ /* 0x000f220000300800 */
[----:B------:R-:W-:Y:S01]  /*84f0*/  ISETP.GE.AND P4, PT, R58, RZ, PT ;  /* 0x000000ff3a00720c */ /* 0x000fe20003f86270 */
[--C-:B------:R-:W-:Y:S01]  /*8500*/  @!P5 IMAD.IADD R55, R55, 0x1, -R0.reuse ;  /* 0x000000013737d824 */ /* 0x100fe200078e0a00 */
[----:B------:R-:W-:Y:S01]  /*8510*/  ISETP.GE.AND P5, PT, R59, RZ, PT ;  /* 0x000000ff3b00720c */ /* 0x000fe20003fa6270 */
[----:B------:R-:W4:Y:S01]  /*8520*/  LDL.LU R58, [R1+0xfc] ;  /* 0x0000fc00013a7983 */ /* 0x000f220000300800 */
[----:B------:R-:W-:Y:S01]  /*8530*/  @!P2 IMAD.IADD R52, R52, 0x1, -R0 ;  /* 0x000000013434a824 */ /* 0x000fe200078e0a00 */
[----:B------:R-:W-:-:S02]  /*8540*/  ISETP.GE.AND P2, PT, R61, RZ, PT ;  /* 0x000000ff3d00720c */ /* 0x000fc40003f46270 */
[----:B------:R-:W4:Y:S04]  /*8550*/  LDL.LU R59, [R1+0x108] ;  /* 0x00010800013b7983 */ /* 0x000f280000300800 */
[----:B------:R-:W4:Y:S01]  /*8560*/  LDL.LU R61, [R1+0x10c] ;  /* 0x00010c00013d7983 */ /* 0x000f220000300800 */
[----:B------:R-:W-:Y:S01]  /*8570*/  ISETP.GT.U32.AND P1, PT, R0, R21, PT ;  /* 0x000000150000720c */ /* 0x000fe20003f24070 */
[----:B------:R-:W-:-:S12]  /*8580*/  IMAD.SHL.U32 R5, R28, 0x2, RZ ;  /* 0x000000021c057824 */ /* 0x000fd800078e00ff */
[----:B------:R-:W-:Y:S01]  /*8590*/  @!P1 IMAD.IADD R21, R21, 0x1, -R0 ;  /* 0x0000000115159824 */ /* 0x000fe200078e0a00 */
[----:B------:R-:W-:Y:S01]  /*85a0*/  ISETP.GT.U32.AND P1, PT, R0, R54, PT ;  /* 0x000000360000720c */ /* 0x000fe20003f24070 */
[----:B------:R-:W-:Y:S01]  /*85b0*/  IMAD.SHL.U32 R19, R28, 0x40, RZ ;  /* 0x000000401c137824 */ /* 0x000fe200078e00ff */
[----:B------:R-:W-:Y:S02]  /*85c0*/  LOP3.LUT R60, R60, 0x10, R5, 0x78, !PT ;  /* 0x000000103c3c7812 */ /* 0x000fe400078e7805 */
[----:B------:R-:W-:Y:S02]  /*85d0*/  LOP3.LUT R28, R28, 0x1f, RZ, 0xc0, !PT ;  /* 0x0000001f1c1c7812 */ /* 0x000fe400078ec0ff */
[----:B------:R-:W-:-:S07]  /*85e0*/  LOP3.LUT R19, R60, 0x400, R19, 0xf8, !PT ;  /* 0x000004003c137812 */ /* 0x000fce00078ef813 */
[----:B------:R-:W-:Y:S01]  /*85f0*/  @!P1 IMAD.IADD R54, R54, 0x1, -R0 ;  /* 0x0000000136369824 */ /* 0x000fe200078e0a00 */
[----:B------:R-:W-:-:S04]  /*8600*/  LOP3.LUT R60, R4, 0x30, R5, 0x78, !PT ;  /* 0x00000030043c7812 */ /* 0x000fc800078e7805 */
[----:B------:R-:W-:Y:S01]  /*8610*/  ISETP.GT.U32.AND P1, PT, R0, R54, PT ;  /* 0x000000360000720c */ /* 0x000fe20003f24070 */
[----:B------:R0:W-:Y:S01]  /*8620*/  STL [R1+0xb20], R60 ;  /* 0x000b203c01007387 */ /* 0x0001e20000100800 */
[----:B------:R-:W-:Y:S02]  /*8630*/  @!P6 IMAD.MOV R21, RZ, RZ, -R21 ;  /* 0x000000ffff15e224 */ /* 0x000fe400078e0a15 */
[----:B0-----:R-:W-:-:S09]  /*8640*/  IMAD R60, R28, UR6, RZ ;  /* 0x000000061c3c7c24 */ /* 0x001fd2000f8e02ff */
[----:B------:R-:W-:Y:S01]  /*8650*/  @!P1 IMAD.IADD R54, R54, 0x1, -R0 ;  /* 0x0000000136369824 */ /* 0x000fe200078e0a00 */
[----:B------:R-:W-:Y:S02]  /*8660*/  ISETP.NE.AND P1, PT, R53, RZ, PT ;  /* 0x000000ff3500720c */ /* 0x000fe40003f25270 */
[----:B------:R-:W-:Y:S02]  /*8670*/  LEA R0, P6, R60, UR10, 0x1 ;  /* 0x0000000a3c007c11 */ /* 0x000fe4000f8c08ff */
[----:B------:R-:W-:-:S03]  /*8680*/  LOP3.LUT R53, RZ, R53, RZ, 0x33, !PT ;  /* 0x00000035ff357212 */ /* 0x000fc600078e33ff */
[----:B------:R2:W-:Y:S02]  /*8690*/  STL [R1+0xb5c], R0 ;  /* 0x000b5c0001007387 */ /* 0x0005e40000100800 */
[----:B--2---:R-:W-:-:S05]  /*86a0*/  SEL R0, R53, R26, !P1 ;  /* 0x0000001a35007207 */ /* 0x004fca0004800000 */
[----:B------:R0:W-:Y:S01]  /*86b0*/  STL [R1+0x20], R0 ;  /* 0x0000200001007387 */ /* 0x0001e20000100800 */
[C---:B---3--:R-:W-:Y:S02]  /*86c0*/  SEL R5, R53.reuse, R25, !P1 ;  /* 0x0000001935057207 */ /* 0x048fe40004800000 */
[----:B----4-:R-:W-:-:S03]  /*86d0*/  SEL R4, R53, R24, !P1 ;  /* 0x0000001835047207 */ /* 0x010fc60004800000 */
[----:B------:R1:W-:Y:S01]  /*86e0*/  STL [R1+0xe4], R5 ;  /* 0x0000e40501007387 */ /* 0x0003e20000100800 */
[----:B0-----:R-:W-:-:S03]  /*86f0*/  SEL R0, R53, R23, !P1 ;  /* 0x0000001735007207 */ /* 0x001fc60004800000 */
[----:B------:R0:W-:Y:S01]  /*8700*/  STL [R1+0xec], R4 ;  /* 0x0000ec0401007387 */ /* 0x0001e20000100800 */
[----:B-1----:R-:W-:-:S03]  /*8710*/  SEL R5, R53, R58, !P1 ;  /* 0x0000003a35057207 */ /* 0x002fc60004800000 */
[----:B------:R1:W-:Y:S01]  /*8720*/  STL [R1+0xf4], R0 ;  /* 0x0000f40001007387 */ /* 0x0003e20000100800 */
[----:B0-----:R-:W-:-:S03]  /*8730*/  SEL R4, R53, R59, !P1 ;  /* 0x0000003b35047207 */ /* 0x001fc60004800000 */
[----:B------:R0:W-:Y:S01]  /*8740*/  STL [R1+0xfc], R5 ;  /* 0x0000fc0501007387 */ /* 0x0001e20000100800 */
[----:B-1----:R-:W-:-:S03]  /*8750*/  SEL R0, R53, R61, !P1 ;  /* 0x0000003d35007207 */ /* 0x002fc60004800000 */
[----:B0-----:R-:W2:Y:S04]  /*8760*/  LDL.LU R5, [R1+0x110] ;  /* 0x0001100001057983 */ /* 0x001ea80000300800 */
[----:B------:R0:W-:Y:S04]  /*8770*/  STL [R1+0x108], R4 ;  /* 0x0001080401007387 */ /* 0x0001e80000100800 */
[----:B0-----:R-:W3:Y:S04]  /*8780*/  LDL.LU R4, [R1+0x118] ;  /* 0x0001180001047983 */ /* 0x001ee80000300800 */
[----:B------:R0:W-:Y:S04]  /*8790*/  STL [R1+0x10c], R0 ;  /* 0x00010c0001007387 */ /* 0x0001e80000100800 */
[----:B------:R-:W4:Y:S04]  /*87a0*/  LDL.LU R19, [R1+0x11c] ;  /* 0x00011c0001137983 */ /* 0x000f280000300800 */
        /* <DEDUP_REMOVED lines=27> */
[----:B0-----:R-:W4:Y:S01]  /*8960*/  LDL.LU R0, [R1] ;  /* 0x0000000001007983 */ /* 0x001f220000300800 */
[----:B--2---:R-:W-:-:S05]  /*8970*/  SEL R5, R53, R5, !P1 ;  /* 0x0000000535057207 */ /* 0x004fca0004800000 */
[----:B------:R0:W-:Y:S01]  /*8980*/  STL [R1+0x110], R5 ;  /* 0x0001100501007387 */ /* 0x0001e20000100800 */
[----:B---3--:R-:W-:-:S03]  /*8990*/  SEL R4, R53, R4, !P1 ;  /* 0x0000000435047207 */ /* 0x008fc60004800000 */
[----:B0-----:R-:W2:Y:S04]  /*89a0*/  LDL.LU R5, [R1+0xc4c] ;  /* 0x000c4c0001057983 */ /* 0x001ea80000300800 */
[----:B------:R0:W-:Y:S01]  /*89b0*/  STL [R1+0x118], R4 ;  /* 0x0001180401007387 */ /* 0x0001e20000100800 */
[C---:B----4-:R-:W-:Y:S02]  /*89c0*/  SEL R19, R53.reuse, R19, !P1 ;  /* 0x0000001335137207 */ /* 0x050fe40004800000 */
[C---:B------:R-:W-:Y:S01]  /*89d0*/  SEL R51, R53.reuse, R51, !P1 ;  /* 0x0000003335337207 */ /* 0x040fe20004800000 */
[----:B0-----:R-:W3:Y:S01]  /*89e0*/  LDL.LU R4, [R1+0xc48] ;  /* 0x000c480001047983 */ /* 0x001ee20000300800 */
[----:B------:R-:W-:-:S03]  /*89f0*/  SEL R50, R53, R50, !P1 ;  /* 0x0000003235327207 */ /* 0x000fc60004800000 */
[----:B------:R0:W-:Y:S01]  /*8a00*/  STL [R1+0x11c], R19 ;  /* 0x00011c1301007387 */ /* 0x0001e20000100800 */
[C---:B------:R-:W-:Y:S02]  /*8a10*/  SEL R49, R53.reuse, R49, !P1 ;  /* 0x0000003135317207 */ /* 0x040fe40004800000 */
[C---:B------:R-:W-:Y:S01]  /*8a20*/  SEL R48, R53.reuse, R48, !P1 ;  /* 0x0000003035307207 */ /* 0x040fe20004800000 */
[----:B0-----:R-:W4:Y:S01]  /*8a30*/  LDL.LU R19, [R1+0xc44] ;  /* 0x000c440001137983 */ /* 0x001f220000300800 */
[----:B------:R-:W-:-:S03]  /*8a40*/  SEL R46, R53, R46, !P1 ;  /* 0x0000002e352e7207 */ /* 0x000fc60004800000 */
[----:B------:R0:W-:Y:S01]  /*8a50*/  STL [R1+0x1c4], R51 ;  /* 0x0001c43301007387 */ /* 0x0001e20000100800 */
[C---:B------:R-:W-:Y:S02]  /*8a60*/  SEL R45, R53.reuse, R45, !P1 ;  /* 0x0000002d352d7207 */ /* 0x040fe40004800000 */
[C---:B------:R-:W-:Y:S01]  /*8a70*/  SEL R44, R53.reuse, R44, !P1 ;  /* 0x0000002c352c7207 */ /* 0x040fe20004800000 */
[----:B0-----:R-:W2:Y:S04]  /*8a80*/  LDL.LU R51, [R1+0xc40] ;  /* 0x000c400001337983 */ /* 0x001ea80000300800 */
[----:B------:R0:W-:Y:S01]  /*8a90*/  STL [R1+0x1c0], R50 ;  /* 0x0001c03201007387 */ /* 0x0001e20000100800 */
[----:B------:R-:W-:-:S03]  /*8aa0*/  SEL R43, R53, R43, !P1 ;  /* 0x0000002b352b7207 */ /* 0x000fc60004800000 */
        /* <DEDUP_REMOVED lines=58> */
[----:B------:R0:W-:Y:S04]  /*8e50*/  STL [R1+0x170], R25 ;  /* 0x0001701901007387 */ /* 0x0001e80000100800 */
        /* <DEDUP_REMOVED lines=10> */
[----:B0-----:R-:W2:Y:S01]  /*8f00*/  LDL.LU R61, [R1+0xbd8] ;  /* 0x000bd800013d7983 */ /* 0x001ea20000300800 */
[----:B------:R-:W-:-:S05]  /*8f10*/  SEL R0, R53, R0, !P1 ;  /* 0x0000000035007207 */ /* 0x000fca0004800000 */
[----:B------:R0:W-:Y:S01]  /*8f20*/  STL [R1+0x158], R0 ;  /* 0x0001580001007387 */ /* 0x0001e20000100800 */
[C---:B----4-:R-:W-:Y:S02]  /*8f30*/  SEL R19, R53.reuse, R19, !P1 ;  /* 0x0000001335137207 */ /* 0x050fe40004800000 */
[C---:B---3--:R-:W-:Y:S02]  /*8f40*/  SEL R4, R53.reuse, R4, !P1 ;  /* 0x0000000435047207 */ /* 0x048fe40004800000 */
[C---:B--2---:R-:W-:Y:S02]  /*8f50*/  SEL R23, R53.reuse, R23, !P1 ;  /* 0x0000001735177207 */ /* 0x044fe40004800000 */
[C---:B------:R-:W-:Y:S02]  /*8f60*/  SEL R58, R53.reuse, R58, !P1 ;  /* 0x0000003a353a7207 */ /* 0x040fe40004800000 */
[C---:B0-----:R-:W-:Y:S02]  /*8f70*/  SEL R0, R53.reuse, R59, !P1 ;  /* 0x0000003b35007207 */ /* 0x041fe40004800000 */
[----:B------:R-:W-:-:S05]  /*8f80*/  SEL R61, R53, R61, !P1 ;  /* 0x0000003d353d7207 */ /* 0x000fca0004800000 */
[----:B------:R-:W-:Y:S04]  /*8f90*/  STL [R1+0x154], R61 ;  /* 0x0001543d01007387 */ /* 0x000fe80000100800 */
[----:B------:R0:W-:Y:S04]  /*8fa0*/  STL [R1+0x150], R0 ;  /* 0x0001500001007387 */ /* 0x0001e80000100800 */
[----:B------:R-:W-:Y:S01]  /*8fb0*/  STL [R1+0x14c], R58 ;  /* 0x00014c3a01007387 */ /* 0x000fe20000100800 */
[----:B0-----:R-:W-:-:S03]  /*8fc0*/  SEL R0, R53, R24, !P1 ;  /* 0x0000001835007207 */ /* 0x001fc60004800000 */
[----:B------:R0:W-:Y:S01]  /*8fd0*/  STL [R1+0x148], R23 ;  /* 0x0001481701007387 */ /* 0x0001e20000100800 */
[----:B------:R-:W-:-:S03]  /*8fe0*/  SEL R24, R53, R25, !P1 ;  /* 0x0000001935187207 */ /* 0x000fc60004800000 */
        /* <DEDUP_REMOVED lines=20> */
[----:B------:R-:W-:Y:S04]  /*9130*/  STL [R1+0x114], R24 ;  /* 0x0001141801007387 */ /* 0x000fe80000100800 */
[----:B------:R-:W2:Y:S01]  /*9140*/  LDL.LU R30, [R1+0xd0] ;  /* 0x0000d000011e7983 */ /* 0x000ea20000300800 */
[----:B0-----:R-:W-:-:S03]  /*9150*/  SEL R0, R53, R39, !P1 ;  /* 0x0000002735007207 */ /* 0x001fc60004800000 */
[----:B------:R-:W-:Y:S04]  /*9160*/  STL [R1+0x104], R23 ;  /* 0x0001041701007387 */ /* 0x000fe80000100800 */
[----:B------:R-:W3:Y:S04]  /*9170*/  LDL.LU R28, [R1+0xd8] ;  /* 0x0000d800011c7983 */ /* 0x000ee80000300800 */
[----:B------:R0:W-:Y:S01]  /*9180*/  STL [R1+0x100], R0 ;  /* 0x0001000001007387 */ /* 0x0001e20000100800 */
[----:B------:R-:W-:-:S03]  /*9190*/  SEL R29, R53, R41, !P1 ;  /* 0x00000029351d7207 */ /* 0x000fc60004800000 */
[----:B------:R-:W4:Y:S04]  /*91a0*/  LDL.LU R26, [R1+0xdc] ;  /* 0x0000dc00011a7983 */ /* 0x000f280000300800 */
[----:B------:R-:W4:Y:S01]  /*91b0*/  LDL.LU R25, [R1+0xe0] ;  /* 0x0000e00001197983 */ /* 0x000f220000300800 */
[----:B0-----:R-:W-:-:S03]  /*91c0*/  SEL R0, R53, R40, !P1 ;  /* 0x0000002835007207 */ /* 0x001fc60004800000 */
[----:B------:R-:W4:Y:S01]  /*91d0*/  LDL.LU R24, [R1+0xc0] ;  /* 0x0000c00001187983 */ /* 0x000f220000300800 */
[----:B------:R-:W-:-:S03]  /*91e0*/  SEL R31, R53, R43, !P1 ;  /* 0x0000002b351f7207 */ /* 0x000fc60004800000 */
[----:B------:R0:W-:Y:S04]  /*91f0*/  STL [R1+0xf8], R0 ;  /* 0x0000f80001007387 */ /* 0x0001e80000100800 */
[----:B------:R-:W4:Y:S04]  /*9200*/  LDL.LU R23, [R1+0xc4] ;  /* 0x0000c40001177983 */ /* 0x000f280000300800 */
[----:B0-----:R-:W4:Y:S04]  /*9210*/  LDL.LU R0, [R1+0xb4] ;  /* 0x0000b40001007983 */ /* 0x001f280000300800 */
[----:B------:R0:W-:Y:S04]  /*9220*/  STL [R1+0xf0], R29 ;  /* 0x0000f01d01007387 */ /* 0x0001e80000100800 */
[----:B------:R1:W-:Y:S04]  /*9230*/  STL [R1+0xe8], R31 ;  /* 0x0000e81f01007387 */ /* 0x0003e80000100800 */
[----:B------:R-:W4:Y:S01]  /*9240*/  LDL.LU R61, [R1+0x7c] ;  /* 0x00007c00013d7983 */ /* 0x000f220000300800 */
[----:B0-----:R-:W-:-:S02]  /*9250*/  SEL R29, R53, R44, !P1 ;  /* 0x0000002c351d7207 */ /* 0x001fc40004800000 */
[----:B-1----:R-:W-:-:S03]  /*9260*/  SEL R31, R53, R45, !P1 ;  /* 0x0000002d351f7207 */ /* 0x002fc60004800000 */
[----:B------:R0:W-:Y:S04]  /*9270*/  STL [R1+0xd4], R29 ;  /* 0x0000d41d01007387 */ /* 0x0001e80000100800 */
[----:B------:R1:W-:Y:S04]  /*9280*/  STL [R1+0xcc], R31 ;  /* 0x0000cc1f01007387 */ /* 0x0003e80000100800 */
[----:B------:R-:W4:Y:S01]  /*9290*/  LDL.LU R59, [R1+0x88] ;  /* 0x00008800013b7983 */ /* 0x000f220000300800 */
[C---:B0-----:R-:W-:Y:S02]  /*92a0*/  SEL R29, R53.reuse, R46, !P1 ;  /* 0x0000002e351d7207 */ /* 0x041fe40004800000 */
[----:B-1----:R-:W-:-:S03]  /*92b0*/  SEL R31, R53, R48, !P1 ;  /* 0x00000030351f7207 */ /* 0x002fc60004800000 */
[----:B------:R0:W-:Y:S04]  /*92c0*/  STL [R1+0xc8], R29 ;  /* 0x0000c81d01007387 */ /* 0x0001e80000100800 */
[----:B------:R1:W-:Y:S04]  /*92d0*/  STL [R1+0xbc], R31 ;  /* 0x0000bc1f01007387 */ /* 0x0003e80000100800 */
[----:B------:R-:W4:Y:S01]  /*92e0*/  LDL.LU R58, [R1+0xa8] ;  /* 0x0000a800013a7983 */ /* 0x000f220000300800 */
[C---:B0-----:R-:W-:Y:S02]  /*92f0*/  SEL R29, R53.reuse, R49, !P1 ;  /* 0x00000031351d7207 */ /* 0x041fe40004800000 */
[----:B-1----:R-:W-:-:S03]  /*9300*/  SEL R31, R53, R50, !P1 ;  /* 0x00000032351f7207 */ /* 0x002fc60004800000 */
[----:B------:R0:W-:Y:S04]  /*9310*/  STL [R1+0xb8], R29 ;  /* 0x0000b81d01007387 */ /* 0x0001e80000100800 */
[----:B------:R-:W-:Y:S01]  /*9320*/  STL [R1+0xb0], R31 ;  /* 0x0000b01f01007387 */ /* 0x000fe20000100800 */
[----:B0-----:R-:W-:-:S05]  /*9330*/  SEL R29, R53, R51, !P1 ;  /* 0x00000033351d7207 */ /* 0x001fca0004800000 */
[----:B------:R0:W-:Y:S04]  /*9340*/  STL [R1+0xa4], R29 ;  /* 0x0000a41d01007387 */ /* 0x0001e80000100800 */
[----:B0-----:R-:W4:Y:S04]  /*9350*/  LDL.LU R29, [R1+0xac] ;  /* 0x0000ac00011d7983 */ /* 0x001f280000300800 */
[----:B------:R0:W-:Y:S04]  /*9360*/  STL [R1+0x9c], R19 ;  /* 0x00009c1301007387 */ /* 0x0001e80000100800 */
[----:B------:R1:W-:Y:S01]  /*9370*/  STL [R1+0x84], R4 ;  /* 0x0000840401007387 */ /* 0x0003e20000100800 */
[----:B0-----:R-:W-:-:S02]  /*9380*/  SEL R19, R53, R5, !P1 ;  /* 0x0000000535137207 */ /* 0x001fc40004800000 */
[C---:B------:R-:W-:Y:S02]  /*9390*/  SEL R5, R53.reuse, R6, !P1 ;  /* 0x0000000635057207 */ /* 0x040fe40004800000 */
[C---:B-1----:R-:W-:Y:S01]  /*93a0*/  SEL R4, R53.reuse, R8, !P1 ;  /* 0x0000000835047207 */ /* 0x042fe20004800000 */
[----:B------:R-:W-:Y:S01]  /*93b0*/  STL [R1+0x80], R19 ;  /* 0x0000801301007387 */ /* 0x000fe20000100800 */
[----:B------:R-:W-:-:S03]  /*93c0*/  SEL R6, R53, R9, !P1 ;  /* 0x0000000935067207 */ /* 0x000fc60004800000 */
[----:B------:R-:W4:Y:S04]  /*93d0*/  LDL.LU R31, [R1+0x8c] ;  /* 0x00008c00011f7983 */ /* 0x000f280000300800 */
[----:B------:R0:W-:Y:S04]  /*93e0*/  STL [R1+0x74], R5 ;  /* 0x0000740501007387 */ /* 0x0001e80000100800 */
[----:B------:R1:W-:Y:S04]  /*93f0*/  STL [R1+0x6c], R4 ;  /* 0x00006c0401007387 */ /* 0x0003e80000100800 */
[----:B------:R2:W-:Y:S04]  /*9400*/  STL [R1+0x54], R6 ;  /* 0x0000540601007387 */ /* 0x0005e80000100800 */
[----:B------:R-:W4:Y:S01]  /*9410*/  LDL.LU R34, [R1+0xa0] ;  /* 0x0000a00001227983 */ /* 0x000f220000300800 */
[----:B0-----:R-:W-:-:S02]  /*9420*/  SEL R5, R53, R10, !P1 ;  /* 0x0000000a35057207 */ /* 0x001fc40004800000 */
[----:B-1----:R-:W-:-:S03]  /*9430*/  SEL R4, R53, R11, !P1 ;  /* 0x0000000b35047207 */ /* 0x002fc60004800000 */
[----:B------:R3:W-:Y:S04]  /*9440*/  STL [R1+0x4c], R5 ;  /* 0x00004c0501007387 */ /* 0x0007e80000100800 */
[----:B------:R4:W-:Y:S01]  /*9450*/  STL [R1+0x2c], R4 ;  /* 0x00002c0401007387 */ /* 0x0009e20000100800 */
[----:B--2---:R-:W-:-:S05]  /*9460*/  SEL R6, R53, R30, !P1 ;  /* 0x0000001e35067207 */ /* 0x004fca0004800000 */
[----:B------:R0:W-:Y:S01]  /*9470*/  STL [R1+0x1c], R6 ;  /* 0x00001c0601007387 */ /* 0x0001e20000100800 */
[----:B---3--:R-:W-:-:S03]  /*9480*/  SEL R5, R53, R28, !P1 ;  /* 0x0000001c35057207 */ /* 0x008fc60004800000 */
[----:B------:R-:W2:Y:S01]  /*9490*/  LDL.LU R36, [R1+0x90] ;  /* 0x0000900001247983 */ /* 0x000ea20000300800 */
[----:B----4-:R-:W-:-:S03]  /*94a0*/  SEL R4, R53, R26, !P1 ;  /* 0x0000001a35047207 */ /* 0x010fc60004800000 */
[----:B------:R-:W-:Y:S01]  /*94b0*/  STL [R1+0x18], R5 ;  /* 0x0000180501007387 */ /* 0x000fe20000100800 */
[----:B0-----:R-:W-:-:S03]  /*94c0*/  SEL R6, R53, R25, !P1 ;  /* 0x0000001935067207 */ /* 0x001fc60004800000 */
[----:B------:R0:W-:Y:S04]  /*94d0*/  STL [R1+0x14], R4 ;  /* 0x0000140401007387 */ /* 0x0001e80000100800 */
[----:B------:R-:W-:Y:S04]  /*94e0*/  STL [R1+0x10], R6 ;  /* 0x0000100601007387 */ /* 0x000fe80000100800 */
[----:B------:R-:W3:Y:S01]  /*94f0*/  LDL.LU R35, [R1+0x98] ;  /* 0x0000980001237983 */ /* 0x000ee20000300800 */
[C---:B0-----:R-:W-:Y:S02]  /*9500*/  SEL R4, R53.reuse, R24, !P1 ;  /* 0x0000001835047207 */ /* 0x041fe40004800000 */
[----:B------:R-:W-:-:S03]  /*9510*/  SEL R5, R53, R23, !P1 ;  /* 0x0000001735057207 */ /* 0x000fc60004800000 */
[----:B------:R0:W-:Y:S01]  /*9520*/  STL [R1+0xc], R4 ;  /* 0x00000c0401007387 */ /* 0x0001e20000100800 */
[----:B------:R-:W-:-:S03]  /*9530*/  SEL R0, R53, R0, !P1 ;  /* 0x0000000035007207 */ /* 0x000fc60004800000 */
[----:B------:R-:W-:Y:S04]  /*9540*/  STL [R1+0x8], R5 ;  /* 0x0000080501007387 */ /* 0x000fe80000100800 */
[----:B------:R-:W4:Y:S01]  /*9550*/  LDL.LU R23, [R1+0x94] ;  /* 0x0000940001177983 */ /* 0x000f220000300800 */
[C---:B0-----:R-:W-:Y:S02]  /*9560*/  SEL R4, R53.reuse, R15, !P1 ;  /* 0x0000000f35047207 */ /* 0x041fe40004800000 */
[----:B------:R-:W-:-:S03]  /*9570*/  SEL R61, R53, R61, !P1 ;  /* 0x0000003d353d7207 */ /* 0x000fc60004800000 */
[----:B------:R0:W-:Y:S04]  /*9580*/  STL [R1+0x4], R4 ;  /* 0x0000040401007387 */ /* 0x0001e80000100800 */
[----:B------:R-:W-:Y:S04]  /*9590*/  STL [R1+0xb60], R0 ;  /* 0x000b600001007387 */ /* 0x000fe80000100800 */
[----:B------:R-:W4:Y:S01]  /*95a0*/  LDL.LU R24, [R1+0x70] ;  /* 0x0000700001187983 */ /* 0x000f220000300800 */
[----:B------:R-:W-:-:S03]  /*95b0*/  SEL R59, R53, R59, !P1 ;  /* 0x0000003b353b7207 */ /* 0x000fc60004800000 */
[----:B------:R-:W-:Y:S04]  /*95c0*/  STL [R1+0xb64], R61 ;  /* 0x000b643d01007387 */ /* 0x000fe80000100800 */
[----:B------:R-:W4:Y:S04]  /*95d0*/  LDL.LU R25, [R1+0x78] ;  /* 0x0000780001197983 */ /* 0x000f280000300800 */
[----:B------:R-:W-:Y:S04]  /*95e0*/  STL [R1+0xb68], R59 ;  /* 0x000b683b01007387 */ /* 0x000fe80000100800 */
[----:B------:R-:W4:Y:S01]  /*95f0*/  LDL.LU R26, [R1+0x68] ;  /* 0x00006800011a7983 */ /* 0x000f220000300800 */
[----:B------:R-:W-:-:S03]  /*9600*/  SEL R58, R53, R58, !P1 ;  /* 0x0000003a353a7207 */ /* 0x000fc60004800000 */
[----:B------:R-:W4:Y:S04]  /*9610*/  LDL.LU R28, [R1+0x64] ;  /* 0x00006400011c7983 */ /* 0x000f280000300800 */
[----:B------:R-:W-:Y:S01]  /*9620*/  STL [R1+0xb6c], R58 ;  /* 0x000b6c3a01007387 */ /* 0x000fe20000100800 */
[----:B------:R-:W-:-:S03]  /*9630*/  SEL R50, R53, R29, !P1 ;  /* 0x0000001d35327207 */ /* 0x000fc60004800000 */
[----:B------:R-:W4:Y:S04]  /*9640*/  LDL.LU R29, [R1+0x60] ;  /* 0x00006000011d7983 */ /* 0x000f280000300800 */
        /* <DEDUP_REMOVED lines=9> */
[----:B------:R-:W-:Y:S04]  /*96e0*/  STL [R1+0xb78], R11 ;  /* 0x000b780b01007387 */ /* 0x000fe80000100800 */
[----:B------:R-:W0:Y:S04]  /*96f0*/  LDL.LU R41, [R1+0x40] ;  /* 0x0000400001297983 */ /* 0x000e280000300800 */
[----:B------:R-:W4:Y:S01]  /*9700*/  LDL.LU R40, [R1+0x3c] ;  /* 0x00003c0001287983 */ /* 0x000f220000300800 */
[----:B--2---:R-:W-:-:S05]  /*9710*/  SEL R15, R53, R36, !P1 ;  /* 0x00000024350f7207 */ /* 0x004fca0004800000 */
[----:B------:R-:W-:Y:S04]  /*9720*/  STL [R1+0xb7c], R15 ;  /* 0x000b7c0f01007387 */ /* 0x000fe80000100800 */
[----:B------:R-:W2:Y:S01]  /*9730*/  LDL.LU R39, [R1+0x38] ;  /* 0x0000380001277983 */ /* 0x000ea20000300800 */
[----:B---3--:R-:W-:-:S05]  /*9740*/  SEL R19, R53, R35, !P1 ;  /* 0x0000002335137207 */ /* 0x008fca0004800000 */
[----:B------:R-:W-:Y:S04]  /*9750*/  STL [R1+0xb80], R19 ;  /* 0x000b801301007387 */ /* 0x000fe80000100800 */
[----:B------:R-:W3:Y:S04]  /*9760*/  LDL.LU R38, [R1+0x30] ;  /* 0x0000300001267983 */ /* 0x000ee80000300800 */
[----:B------:R-:W3:Y:S01]  /*9770*/  LDL.LU R36, [R1+0x34] ;  /* 0x0000340001247983 */ /* 0x000ee20000300800 */
[----:B----4-:R-:W-:-:S05]  /*9780*/  SEL R23, R53, R23, !P1 ;  /* 0x0000001735177207 */ /* 0x010fca0004800000 */
[----:B------:R-:W-:Y:S01]  /*9790*/  STL [R1+0xb84], R23 ;  /* 0x000b841701007387 */ /* 0x000fe20000100800 */
[----:B------:R-:W-:-:S05]  /*97a0*/  SEL R24, R53, R24, !P1 ;  /* 0x0000001835187207 */ /* 0x000fca0004800000 */
[----:B------:R-:W-:Y:S04]  /*97b0*/  STL [R1+0xb88], R24 ;  /* 0x000b881801007387 */ /* 0x000fe80000100800 */
[----:B------:R-:W4:Y:S01]  /*97c0*/  LDL.LU R35, [R1+0x28] ;  /* 0x0000280001237983 */ /* 0x000f220000300800 */
[C---:B------:R-:W-:Y:S02]  /*97d0*/  SEL R25, R53.reuse, R25, !P1 ;  /* 0x0000001935197207 */ /* 0x040fe40004800000 */
[----:B------:R-:W-:-:S03]  /*97e0*/  SEL R26, R53, R26, !P1 ;  /* 0x0000001a351a7207 */ /* 0x000fc60004800000 */
[----:B------:R-:W-:Y:S01]  /*97f0*/  STL [R1+0xb8c], R25 ;  /* 0x000b8c1901007387 */ /* 0x000fe20000100800 */
[----:B------:R-:W-:-:S03]  /*9800*/  SEL R28, R53, R28, !P1 ;  /* 0x0000001c351c7207 */ /* 0x000fc60004800000 */
[----:B------:R-:W-:Y:S04]  /*9810*/  STL [R1+0xb90], R26 ;  /* 0x000b901a01007387 */ /* 0x000fe80000100800 */
[----:B------:R1:W-:Y:S01]  /*9820*/  STL [R1+0xb94], R28 ;  /* 0x000b941c01007387 */ /* 0x0003e20000100800 */
[C---:B------:R-:W-:Y:S02]  /*9830*/  SEL R29, R53.reuse, R29, !P1 ;  /* 0x0000001d351d7207 */ /* 0x040fe40004800000 */
[----:B------:R-:W-:-:S03]  /*9840*/  SEL R30, R53, R30, !P1 ;  /* 0x0000001e351e7207 */ /* 0x000fc60004800000 */
[----:B------:R-:W-:Y:S04]  /*9850*/  STL [R1+0xb98], R29 ;  /* 0x000b981d01007387 */ /* 0x000fe80000100800 */
[----:B------:R-:W-:Y:S01]  /*9860*/  STL [R1+0xb9c], R30 ;  /* 0x000b9c1e01007387 */ /* 0x000fe20000100800 */
[C---:B------:R-:W-:Y:S02]  /*9870*/  SEL R31, R53.reuse, R31, !P1 ;  /* 0x0000001f351f7207 */ /* 0x040fe40004800000 */
[----:B------:R-:W-:-:S03]  /*9880*/  SEL R33, R53, R33, !P1 ;  /* 0x0000002135217207 */ /* 0x000fc60004800000 */
[----:B------:R-:W-:Y:S04]  /*9890*/  STL [R1+0xba0], R31 ;  /* 0x000ba01f01007387 */ /* 0x000fe80000100800 */
[----:B------:R-:W-:Y:S01]  /*98a0*/  STL [R1+0xba4], R33 ;  /* 0x000ba42101007387 */ /* 0x000fe20000100800 */
[C---:B------:R-:W-:Y:S02]  /*98b0*/  SEL R34, R53.reuse, R34, !P1 ;  /* 0x0000002235227207 */ /* 0x040fe40004800000 */
[----:B------:R-:W-:-:S03]  /*98c0*/  SEL R6, R53, R43, !P1 ;  /* 0x0000002b35067207 */ /* 0x000fc60004800000 */
[----:B------:R-:W-:Y:S01]  /*98d0*/  STL [R1+0xba8], R34 ;  /* 0x000ba82201007387 */ /* 0x000fe20000100800 */
[----:B0-----:R-:W-:-:S03]  /*98e0*/  SEL R4, R53, R41, !P1 ;  /* 0x0000002935047207 */ /* 0x001fc60004800000 */
[----:B------:R-:W-:Y:S04]  /*98f0*/  STL [R1+0xbac], R6 ;  /* 0x000bac0601007387 */ /* 0x000fe80000100800 */
[----:B------:R0:W-:Y:S04]  /*9900*/  STL [R1+0xbb0], R4 ;  /* 0x000bb00401007387 */ /* 0x0001e80000100800 */
[----:B------:R-:W4:Y:S01]  /*9910*/  LDL.LU R43, [R1+0x214] ;  /* 0x00021400012b7983 */ /* 0x000f220000300800 */
[C---:B------:R-:W-:Y:S02]  /*9920*/  SEL R5, R53.reuse, R40, !P1 ;  /* 0x0000002835057207 */ /* 0x040fe40004800000 */
[----:B------:R-:W-:-:S02]  /*9930*/  SEL R13, R53, R13, !P1 ;  /* 0x0000000d350d7207 */ /* 0x000fc40004800000 */
[C---:B------:R-:W-:Y:S01]  /*9940*/  SEL R16, R53.reuse, R16, !P1 ;  /* 0x0000001035107207 */ /* 0x040fe20004800000 */
[----:B------:R0:W-:Y:S01]  /*9950*/  STL [R1+0xbb4], R5 ;  /* 0x000bb40501007387 */ /* 0x0001e20000100800 */
[C---:B------:R-:W-:Y:S02]  /*9960*/  SEL R18, R53.reuse, R18, !P1 ;  /* 0x0000001235127207 */ /* 0x040fe40004800000 */
[----:B--2---:R-:W-:-:S05]  /*9970*/  SEL R8, R53, R39, !P1 ;  /* 0x0000002735087207 */ /* 0x004fca0004800000 */
[----:B------:R-:W-:Y:S01]  /*9980*/  STL [R1+0xbb8], R8 ;  /* 0x000bb80801007387 */ /* 0x000fe20000100800 */
[C---:B------:R-:W-:Y:S02]  /*9990*/  SEL R39, R53.reuse, R7, !P1 ;  /* 0x0000000735277207 */ /* 0x040fe40004800000 */
[C---:B---3--:R-:W-:Y:S02]  /*99a0*/  SEL R9, R53.reuse, R38, !P1 ;  /* 0x0000002635097207 */ /* 0x048fe40004800000 */
[----:B------:R-:W-:-:S03]  /*99b0*/  SEL R10, R53, R36, !P1 ;  /* 0x00000024350a7207 */ /* 0x000fc60004800000 */
[----:B------:R-:W-:Y:S04]  /*99c0*/  STL [R1+0xbbc], R9 ;  /* 0x000bbc0901007387 */ /* 0x000fe80000100800 */
[----:B------:R-:W-:Y:S01]  /*99d0*/  STL [R1+0xbc0], R10 ;  /* 0x000bc00a01007387 */ /* 0x000fe20000100800 */
[----:B------:R-:W-:-:S03]  /*99e0*/  SEL R36, R53, R3, !P1 ;  /* 0x0000000335247207 */ /* 0x000fc60004800000 */
[----:B------:R-:W-:Y:S01]  /*99f0*/  STL [R1+0xbc4], R13 ;  /* 0x000bc40d01007387 */ /* 0x000fe20000100800 */
[----:B----4-:R-:W-:-:S05]  /*9a00*/  SEL R35, R53, R35, !P1 ;  /* 0x0000002335237207 */ /* 0x010fca0004800000 */
[----:B------:R-:W-:Y:S04]  /*9a10*/  STL [R1+0xbc8], R35 ;  /* 0x000bc82301007387 */ /* 0x000fe80000100800 */
[----:B------:R-:W-:Y:S04]  /*9a20*/  STL [R1+0xbcc], R16 ;  /* 0x000bcc1001007387 */ /* 0x000fe80000100800 */
[----:B------:R-:W-:Y:S04]  /*9a30*/  STL [R1+0xbd0], R18 ;  /* 0x000bd01201007387 */ /* 0x000fe80000100800 */
[----:B------:R-:W2:Y:S04]  /*9a40*/  LDL.LU R3, [R1+0xbd4] ;  /* 0x000bd40001037983 */ /* 0x000ea80000300800 */
[----:B------:R-:W3:Y:S01]  /*9a50*/  LDL.LU R46, [R1+0x20] ;  /* 0x00002000012e7983 */ /* 0x000ee20000300800 */
[----:B------:R-:W-:-:S03]  /*9a60*/  IMAD R7, R43, UR12, RZ ;  /* 0x0000000c2b077c24 */ /* 0x000fc6000f8e02ff */
[----:B------:R-:W4:Y:S04]  /*9a70*/  LDL.LU R43, [R1+0xe4] ;  /* 0x0000e400012b7983 */ /* 0x000f280000300800 */
[----:B-1----:R-:W3:Y:S04]  /*9a80*/  LDL.LU R28, [R1+0xec] ;  /* 0x0000ec00011c7983 */ /* 0x002ee80000300800 */
[----:B------:R-:W3:Y:S04]  /*9a90*/  LDL.LU R26, [R1+0xf4] ;  /* 0x0000f400011a7983 */ /* 0x000ee80000300800 */
[----:B------:R-:W3:Y:S04]  /*9aa0*/  LDL.LU R25, [R1+0xfc] ;  /* 0x0000fc0001197983 */ /* 0x000ee80000300800 */
[----:B------:R-:W3:Y:S04]  /*9ab0*/  LDL.LU R24, [R1+0x108] ;  /* 0x0001080001187983 */ /* 0x000ee80000300800 */
[----:B------:R-:W3:Y:S04]  /*9ac0*/  LDL.LU R23, [R1+0x10c] ;  /* 0x00010c0001177983 */ /* 0x000ee80000300800 */
[----:B------:R-:W3:Y:S04]  /*9ad0*/  LDL.LU R49, [R1+0x110] ;  /* 0x0001100001317983 */ /* 0x000ee80000300800 */
[----:B------:R-:W3:Y:S04]  /*9ae0*/  LDL.LU R51, [R1+0x118] ;  /* 0x0001180001337983 */ /* 0x000ee80000300800 */
[----:B------:R-:W3:Y:S04]  /*9af0*/  LDL.LU R19, [R1+0x11c] ;  /* 0x00011c0001137983 */ /* 0x000ee80000300800 */
[----:B------:R-:W3:Y:S04]  /*9b00*/  LDL.LU R15, [R1+0x1c4] ;  /* 0x0001c400010f7983 */ /* 0x000ee80000300800 */
[----:B------:R-:W4:Y:S04]  /*9b10*/  LDL.LU R11, [R1+0x1c0] ;  /* 0x0001c000010b7983 */ /* 0x000f280000300800 */
[----:B------:R-:W4:Y:S04]  /*9b20*/  LDL.LU R48, [R1+0x1bc] ;  /* 0x0001bc0001307983 */ /* 0x000f280000300800 */
[----:B------:R-:W4:Y:S04]  /*9b30*/  LDL.LU R50, [R1+0x1b8] ;  /* 0x0001b80001327983 */ /* 0x000f280000300800 */
[----:B------:R-:W4:Y:S04]  /*9b40*/  LDL.LU R58, [R1+0x1b4] ;  /* 0x0001b400013a7983 */ /* 0x000f280000300800 */
[----:B------:R-:W4:Y:S04]  /*9b50*/  LDL.LU R59, [R1+0x1b0] ;  /* 0x0001b000013b7983 */ /* 0x000f280000300800 */
[----:B------:R-:W4:Y:S04]  /*9b60*/  LDL.LU R61, [R1+0x1ac] ;  /* 0x0001ac00013d7983 */ /* 0x000f280000300800 */
[----:B------:R-:W4:Y:S01]  /*9b70*/  LDL.LU R0, [R1+0x1a8] ;  /* 0x0001a80001007983 */ /* 0x000f220000300800 */
[----:B------:R-:W-:Y:S01]  /*9b80*/  SEL R40, R53, R12, !P1 ;  /* 0x0000000c35287207 */ /* 0x000fe20004800000 */
[----:B------:R-:W-:Y:S01]  /*9b90*/  @!P0 IMAD.MOV R56, RZ, RZ, -R56 ;  /* 0x000000ffff388224 */ /* 0x000fe200078e0a38 */
[----:B0-----:R-:W-:Y:S01]  /*9ba0*/  LEA R4, P0, R7, UR14, 0x1 ;  /* 0x0000000e07047c11 */ /* 0x001fe2000f8008ff */
[----:B------:R-:W-:Y:S01]  /*9bb0*/  @!P2 IMAD.MOV R54, RZ, RZ, -R54 ;  /* 0x000000ffff36a224 */ /* 0x000fe200078e0a36 */
[----:B------:R-:W-:-:S02]  /*9bc0*/  SEL R38, R53, R2, !P1 ;  /* 0x0000000235267207 */ /* 0x000fc40004800000 */
[----:B------:R-:W-:Y:S02]  /*9bd0*/  LEA.HI.X.SX32 R5, R7, UR15, 0x1, P0 ;  /* 0x0000000f07057c11 */ /* 0x000fe400080f0eff */
[----:B------:R-:W-:Y:S02]  /*9be0*/  LEA.HI.X.SX32 R2, R60, UR11, 0x1, P6 ;  /* 0x0000000b3c027c11 */ /* 0x000fe4000b0f0eff */
[C---:B------:R-:W-:Y:S01]  /*9bf0*/  SEL R45, R53.reuse, R21, !P1 ;  /* 0x00000015352d7207 */ /* 0x040fe20004800000 */
[----:B------:R-:W-:Y:S01]  /*9c00*/  @!P3 IMAD.MOV R57, RZ, RZ, -R57 ;  /* 0x000000ffff39b224 */ /* 0x000fe200078e0a39 */
[C---:B------:R-:W-:Y:S01]  /*9c10*/  SEL R44, R53.reuse, R17, !P1 ;  /* 0x00000011352c7207 */ /* 0x040fe20004800000 */
[----:B------:R-:W-:Y:S01]  /*9c20*/  @!P4 IMAD.MOV R55, RZ, RZ, -R55 ;  /* 0x000000ffff37c224 */ /* 0x000fe200078e0a37 */
[C---:B------:R-:W-:Y:S01]  /*9c30*/  SEL R41, R53.reuse, R14, !P1 ;  /* 0x0000000e35297207 */ /* 0x040fe20004800000 */
[----:B------:R-:W-:Y:S01]  /*9c40*/  @!P5 IMAD.MOV R52, RZ, RZ, -R52 ;  /* 0x000000ffff34d224 */ /* 0x000fe200078e0a34 */
[----:B------:R-:W-:-:S02]  /*9c50*/  SEL R20, R53, R20, !P1 ;  /* 0x0000001435147207 */ /* 0x000fc40004800000 */
[C---:B------:R-:W-:Y:S02]  /*9c60*/  SEL R22, R53.reuse, R22, !P1 ;  /* 0x0000001635167207 */ /* 0x040fe40004800000 */
[C---:B------:R-:W-:Y:S02]  /*9c70*/  SEL R27, R53.reuse, R27, !P1 ;  /* 0x0000001b351b7207 */ /* 0x040fe40004800000 */
[C---:B------:R-:W-:Y:S02]  /*9c80*/  SEL R32, R53.reuse, R32, !P1 ;  /* 0x0000002035207207 */ /* 0x040fe40004800000 */
[C---:B------:R-:W-:Y:S02]  /*9c90*/  SEL R37, R53.reuse, R37, !P1 ;  /* 0x0000002535257207 */ /* 0x040fe40004800000 */
[C---:B------:R-:W-:Y:S02]  /*9ca0*/  SEL R42, R53.reuse, R42, !P1 ;  /* 0x0000002a352a7207 */ /* 0x040fe40004800000 */
[----:B------:R-:W-:-:S02]  /*9cb0*/  SEL R47, R53, R47, !P1 ;  /* 0x0000002f352f7207 */ /* 0x000fc40004800000 */
[C---:B------:R-:W-:Y:S02]  /*9cc0*/  SEL R57, R53.reuse, R57, !P1 ;  /* 0x0000003935397207 */ /* 0x040fe40004800000 */
[C---:B------:R-:W-:Y:S02]  /*9cd0*/  SEL R56, R53.reuse, R56, !P1 ;  /* 0x0000003835387207 */ /* 0x040fe40004800000 */
[C---:B------:R-:W-:Y:S02]  /*9ce0*/  SEL R55, R53.reuse, R55, !P1 ;  /* 0x0000003735377207 */ /* 0x040fe40004800000 */
[C---:B------:R-:W-:Y:S02]  /*9cf0*/  SEL R52, R53.reuse, R52, !P1 ;  /* 0x0000003435347207 */ /* 0x040fe40004800000 */
[----:B------:R-:W-:Y:S01]  /*9d00*/  SEL R53, R53, R54, !P1 ;  /* 0x0000003635357207 */ /* 0x000fe20004800000 */
[----:B--2---:R-:W-:-:S05]  /*9d10*/  IMAD R12, R3, UR12, RZ ;  /* 0x0000000c030c7c24 */ /* 0x004fca000f8e02ff */
[----:B------:R-:W-:-:S04]  /*9d20*/  LEA R3, P2, R12, UR14, 0x1 ;  /* 0x0000000e0c037c11 */ /* 0x000fc8000f8408ff */
[----:B------:R-:W-:Y:S01]  /*9d30*/  LEA.HI.X.SX32 R60, R12, UR15, 0x1, P2 ;  /* 0x0000000f0c3c7c11 */ /* 0x000fe200090f0eff */
[----:B------:R-:W-:Y:S04]  /*9d40*/  STL [R1+0x510], R3 ;  /* 0x0005100301007387 */ /* 0x000fe80000100800 */
[----:B------:R3:W-:Y:S04]  /*9d50*/  STL [R1+0xb24], R3 ;  /* 0x000b240301007387 */ /* 0x0007e80000100800 */
[----:B------:R4:W-:Y:S04]  /*9d60*/  STL.64 [R1+0x450], R4 ;  /* 0x0004500401007387 */ /* 0x0009e80000100a00 */
[----:B------:R-:W-:Y:S04]  /*9d70*/  STL [R1+0x50c], R60 ;  /* 0x00050c3c01007387 */ /* 0x000fe80000100800 */
[----:B------:R-:W-:Y:S01]  /*9d80*/  STL [R1+0xb28], R60 ;  /* 0x000b283c01007387 */ /* 0x000fe20000100800 */
[----:B---3--:R-:W-:-:S02]  /*9d90*/  IMAD R3, R15, UR7, RZ ;  /* 0x000000070f037c24 */ /* 0x008fc4000f8e02ff */
[----:B----4-:R-:W-:-:S03]  /*9da0*/  IMAD R5, R11, UR7, RZ ;  /* 0x000000070b057c24 */ /* 0x010fc6000f8e02ff */
[----:B------:R0:W-:Y:S01]  /*9db0*/  STL [R1+0x20], R3 ;  /* 0x0000200301007387 */ /* 0x0001e20000100800 */
[----:B------:R-:W-:-:S03]  /*9dc0*/  IMAD R4, R48, UR7, RZ ;  /* 0x0000000730047c24 */ /* 0x000fc6000f8e02ff */
[----:B------:R1:W-:Y:S04]  /*9dd0*/  STL [R1+0x24], R5 ;  /* 0x0000240501007387 */ /* 0x0003e80000100800 */
[----:B------:R2:W-:Y:S01]  /*9de0*/  STL [R1+0x28], R4 ;  /* 0x0000280401007387 */ /* 0x0005e20000100800 */
[----:B0-----:R-:W-:Y:S02]  /*9df0*/  IMAD R3, R50, UR7, RZ ;  /* 0x0000000732037c24 */ /* 0x001fe4000f8e02ff */
[----:B-1----:R-:W-:-:S03]  /*9e00*/  IMAD R5, R58, UR7, RZ ;  /* 0x000000073a057c24 */ /* 0x002fc6000f8e02ff */
[----:B------:R0:W-:Y:S01]  /*9e10*/  STL [R1+0x30], R3 ;  /* 0x0000300301007387 */ /* 0x0001e20000100800 */
[----:B--2---:R-:W-:-:S03]  /*9e20*/  IMAD R4, R59, UR7, RZ ;  /* 0x000000073b047c24 */ /* 0x004fc6000f8e02ff */
[----:B------:R-:W-:Y:S04]  /*9e30*/  STL [R1+0x34], R5 ;  /* 0x0000340501007387 */ /* 0x000fe80000100800 */
[----:B------:R-:W-:Y:S01]  /*9e40*/  STL [R1+0x38], R4 ;  /* 0x0000380401007387 */ /* 0x000fe20000100800 */
[----:B0-----:R-:W-:-:S03]  /*9e50*/  IMAD R3, R61, UR7, RZ ;  /* 0x000000073d037c24 */ /* 0x001fc6000f8e02ff */
[----:B------:R-:W2:Y:S01]  /*9e60*/  LDL.LU R60, [R1+0x1a4] ;  /* 0x0001a400013c7983 */ /* 0x000ea20000300800 */
[----:B------:R-:W-:-:S03]  /*9e70*/  IMAD R0, R0, UR7, RZ ;  /* 0x0000000700007c24 */ /* 0x000fc6000f8e02ff */
        /* <DEDUP_REMOVED lines=15> */
[----:B------:R-:W4:Y:S01]  /*9f70*/  LDL.LU R31, [R1+0x16c] ;  /* 0x00016c00011f7983 */ /* 0x000f220000300800 */
[----:B------:R-:W-:-:S03]  /*9f80*/  IMAD R21, R28, UR7, RZ ;  /* 0x000000071c157c24 */ /* 0x000fc6000f8e02ff */
[----:B------:R-:W4:Y:S04]  /*9f90*/  LDL.LU R30, [R1+0x168] ;  /* 0x00016800011e7983 */ /* 0x000f280000300800 */
[----:B------:R-:W4:Y:S01]  /*9fa0*/  LDL.LU R29, [R1+0x164] ;  /* 0x00016400011d7983 */ /* 0x000f220000300800 */
[----:B------:R-:W-:-:S03]  /*9fb0*/  IMAD R17, R26, UR7, RZ ;  /* 0x000000071a117c24 */ /* 0x000fc6000f8e02ff */
        /* <DEDUP_REMOVED lines=17> */
[----:B0-----:R-:W4:Y:S01]  /*a0d0*/  LDL.LU R0, [R1+0x12c] ;  /* 0x00012c0001007983 */ /* 0x001f220000300800 */
[----:B--2---:R-:W-:-:S05]  /*a0e0*/  IMAD R60, R60, UR7, RZ ;  /* 0x000000073c3c7c24 */ /* 0x004fca000f8e02ff */
[----:B------:R3:W-:Y:S02]  /*a0f0*/  STL [R1+0x44], R60 ;  /* 0x0000443c01007387 */ /* 0x0007e40000100800 */
[----:B---3--:R-:W-:Y:S02]  /*a100*/  IMAD R60, R3, UR7, RZ ;  /* 0x00000007033c7c24 */ /* 0x008fe4000f8e02ff */
[----:B----4-:R-:W-:-:S03]  /*a110*/  IMAD R3, R18, UR7, RZ ;  /* 0x0000000712037c24 */ /* 0x010fc6000f8e02ff */
[----:B------:R-:W-:Y:S01]  /*a120*/  STL [R1+0x48], R60 ;  /* 0x0000483c01007387 */ /* 0x000fe20000100800 */
[----:B------:R-:W-:-:S03]  /*a130*/  IMAD R18, R16, UR7, RZ ;  /* 0x0000000710127c24 */ /* 0x000fc6000f8e02ff */
[----:B------:R0:W-:Y:S01]  /*a140*/  STL [R1+0x50], R3 ;  /* 0x0000500301007387 */ /* 0x0001e20000100800 */
[----:B------:R-:W-:-:S03]  /*a150*/  IMAD R16, R35, UR7, RZ ;  /* 0x0000000723107c24 */ /* 0x000fc6000f8e02ff */
[----:B------:R-:W-:Y:S01]  /*a160*/  STL [R1+0x58], R18 ;  /* 0x0000581201007387 */ /* 0x000fe20000100800 */
[----:B0-----:R-:W-:-:S03]  /*a170*/  IMAD R3, R13, UR7, RZ ;  /* 0x000000070d037c24 */ /* 0x001fc6000f8e02ff */
[----:B------:R-:W-:Y:S01]  /*a180*/  STL [R1+0x5c], R16 ;  /* 0x00005c1001007387 */ /* 0x000fe20000100800 */
[----:B------:R-:W-:Y:S02]  /*a190*/  IMAD R10, R10, UR7, RZ ;  /* 0x000000070a0a7c24 */ /* 0x000fe4000f8e02ff */
[----:B------:R-:W-:Y:S01]  /*a1a0*/  IMAD R9, R9, UR7, RZ ;  /* 0x0000000709097c24 */ /* 0x000fe2000f8e02ff */
[----:B------:R0:W-:Y:S04]  /*a1b0*/  STL [R1+0x60], R3 ;  /* 0x0000600301007387 */ /* 0x0001e80000100800 */
[----:B------:R-:W-:Y:S01]  /*a1c0*/  STL [R1+0x64], R10 ;  /* 0x0000640a01007387 */ /* 0x000fe20000100800 */
[----:B------:R-:W-:Y:S02]  /*a1d0*/  IMAD R5, R5, UR7, RZ ;  /* 0x0000000705057c24 */ /* 0x000fe4000f8e02ff */
[----:B0-----:R-:W-:Y:S01]  /*a1e0*/  IMAD R3, R8, UR7, RZ ;  /* 0x0000000708037c24 */ /* 0x001fe2000f8e02ff */
[----:B------:R-:W-:Y:S01]  /*a1f0*/  STL [R1+0x68], R9 ;  /* 0x0000680901007387 */ /* 0x000fe20000100800 */
[----:B------:R-:W-:-:S03]  /*a200*/  IMAD R4, R4, UR7, RZ ;  /* 0x0000000704047c24 */ /* 0x000fc6000f8e02ff */
[----:B------:R0:W-:Y:S04]  /*a210*/  STL [R1+0x70], R3 ;  /* 0x0000700301007387 */ /* 0x0001e80000100800 */
[----:B------:R1:W-:Y:S01]  /*a220*/  STL [R1+0x78], R5 ;  /* 0x0000780501007387 */ /* 0x0003e20000100800 */
[----:B0-----:R-:W-:-:S03]  /*a230*/  IMAD R3, R6, UR7, RZ ;  /* 0x0000000706037c24 */ /* 0x001fc6000f8e02ff */
[----:B------:R0:W-:Y:S01]  /*a240*/  STL [R1+0x7c], R4 ;  /* 0x00007c0401007387 */ /* 0x0001e20000100800 */
[----:B-1----:R-:W-:-:S03]  /*a250*/  IMAD R5, R34, UR7, RZ ;  /* 0x0000000722057c24 */ /* 0x002fc6000f8e02ff */
[----:B------:R1:W-:Y:S01]  /*a260*/  STL [R1+0x88], R3 ;  /* 0x0000880301007387 */ /* 0x0003e20000100800 */
[----:B0-----:R-:W-:-:S03]  /*a270*/  IMAD R4, R33, UR7, RZ ;  /* 0x0000000721047c24 */ /* 0x001fc6000f8e02ff */
[----:B------:R0:W-:Y:S01]  /*a280*/  STL [R1+0x8c], R5 ;  /* 0x00008c0501007387 */ /* 0x0001e20000100800 */
[----:B-1----:R-:W-:-:S03]  /*a290*/  IMAD R3, R31, UR7, RZ ;  /* 0x000000071f037c24 */ /* 0x002fc6000f8e02ff */
[----:B------:R1:W-:Y:S04]  /*a2a0*/  STL [R1+0x90], R4 ;  /* 0x0000900401007387 */ /* 0x0003e80000100800 */
[----:B------:R2:W-:Y:S01]  /*a2b0*/  STL [R1+0x94], R3 ;  /* 0x0000940301007387 */ /* 0x0005e20000100800 */
[----:B0-----:R-:W-:Y:S02]  /*a2c0*/  IMAD R5, R30, UR7, RZ ;  /* 0x000000071e057c24 */ /* 0x001fe4000f8e02ff */
[----:B-1----:R-:W-:-:S03]  /*a2d0*/  IMAD R4, R29, UR7, RZ ;  /* 0x000000071d047c24 */ /* 0x002fc6000f8e02ff */
[----:B------:R0:W-:Y:S01]  /*a2e0*/  STL [R1+0x98], R5 ;  /* 0x0000980501007387 */ /* 0x0001e20000100800 */
[----:B--2---:R-:W-:-:S03]  /*a2f0*/  IMAD R3, R28, UR7, RZ ;  /* 0x000000071c037c24 */ /* 0x004fc6000f8e02ff */
        /* <DEDUP_REMOVED lines=18> */
[----:B------:R1:W-:Y:S01]  /*a420*/  STL [R1+0xe0], R4 ;  /* 0x0000e00401007387 */ /* 0x0003e20000100800 */
[----:B------:R-:W-:-:S03]  /*a430*/  IMAD R0, R0, UR7, RZ ;  /* 0x0000000700007c24 */ /* 0x000fc6000f8e02ff */
[----:B------:R2:W-:Y:S01]  /*a440*/  STL [R1+0xe4], R3 ;  /* 0x0000e40301007387 */ /* 0x0005e20000100800 */
[----:B0-----:R-:W-:Y:S02]  /*a450*/  IMAD R5, R58, UR7, RZ ;  /* 0x000000073a057c24 */ /* 0x001fe4000f8e02ff */
[----:B-1----:R-:W-:-:S03]  /*a460*/  IMAD R4, R59, UR7, RZ ;  /* 0x000000073b047c24 */ /* 0x002fc6000f8e02ff */
[----:B------:R0:W-:Y:S01]  /*a470*/  STL [R1+0xec], R5 ;  /* 0x0000ec0501007387 */ /* 0x0001e20000100800 */
[----:B--2---:R-:W-:-:S03]  /*a480*/  IMAD R3, R61, UR7, RZ ;  /* 0x000000073d037c24 */ /* 0x004fc6000f8e02ff */
[----:B------:R1:W-:Y:S04]  /*a490*/  STL [R1+0xf4], R4 ;  /* 0x0000f40401007387 */ /* 0x0003e80000100800 */
[----:B------:R-:W2:Y:S04]  /*a4a0*/  LDL.LU R18, [R1+0x128] ;  /* 0x0001280001127983 */ /* 0x000ea80000300800 */
[----:B------:R-:W-:Y:S04]  /*a4b0*/  STL [R1+0xfc], R3 ;  /* 0x0000fc0301007387 */ /* 0x000fe80000100800 */
[----:B------:R-:W3:Y:S04]  /*a4c0*/  LDL.LU R16, [R1+0x124] ;  /* 0x0001240001107983 */ /* 0x000ee80000300800 */
[----:B------:R4:W-:Y:S04]  /*a4d0*/  STL [R1+0x108], R0 ;  /* 0x0001080001007387 */ /* 0x0009e80000100800 */
[----:B------:R-:W3:Y:S04]  /*a4e0*/  LDL.LU R35, [R1+0x120] ;  /* 0x0001200001237983 */ /* 0x000ee80000300800 */
[----:B------:R-:W3:Y:S04]  /*a4f0*/  LDL.LU R13, [R1+0x114] ;  /* 0x00011400010d7983 */ /* 0x000ee80000300800 */
[----:B------:R-:W3:Y:S04]  /*a500*/  LDL.LU R10, [R1+0x104] ;  /* 0x00010400010a7983 */ /* 0x000ee80000300800 */
[----:B------:R-:W3:Y:S04]  /*a510*/  LDL.LU R9, [R1+0x100] ;  /* 0x0001000001097983 */ /* 0x000ee80000300800 */
[----:B------:R-:W3:Y:S04]  /*a520*/  LDL.LU R8, [R1+0xf8] ;  /* 0x0000f80001087983 */ /* 0x000ee80000300800 */
[----:B0-----:R-:W3:Y:S04]  /*a530*/  LDL.LU R5, [R1+0xf0] ;  /* 0x0000f00001057983 */ /* 0x001ee80000300800 */
        /* <DEDUP_REMOVED lines=20> */
[----:B----4-:R-:W4:Y:S04]  /*a680*/  LDL.LU R0, [R1+0xc] ;  /* 0x00000c0001007983 */ /* 0x010f280000300800 */
[----:B------:R-:W4:Y:S04]  /*a690*/  LDL.LU R60, [R1+0x8] ;  /* 0x00000800013c7983 */ /* 0x000f280000300800 */
[----:B------:R-:W4:Y:S01]  /*a6a0*/  LDL.LU R3, [R1+0x4] ;  /* 0x0000040001037983 */ /* 0x000f220000300800 */
[----:B--2---:R-:W-:-:S05]  /*a6b0*/  IMAD R18, R18, UR7, RZ ;  /* 0x0000000712127c24 */ /* 0x004fca000f8e02ff */
[----:B------:R0:W-:Y:S01]  /*a6c0*/  STL [R1+0x10c], R18 ;  /* 0x00010c1201007387 */ /* 0x0001e20000100800 */
[----:B---3--:R-:W-:-:S03]  /*a6d0*/  IMAD R16, R16, UR7, RZ ;  /* 0x0000000710107c24 */ /* 0x008fc6000f8e02ff */
[----:B0-----:R-:W2:Y:S01]  /*a6e0*/  LDL.LU R18, [R1+0xbd0] ;  /* 0x000bd00001127983 */ /* 0x001ea20000300800 */
[----:B------:R-:W-:-:S03]  /*a6f0*/  IMAD R35, R35, UR7, RZ ;  /* 0x0000000723237c24 */ /* 0x000fc6000f8e02ff */
[----:B------:R0:W-:Y:S01]  /*a700*/  STL [R1+0x110], R16 ;  /* 0x0001101001007387 */ /* 0x0001e20000100800 */
[----:B------:R-:W-:Y:S02]  /*a710*/  IMAD R13, R13, UR7, RZ ;  /* 0x000000070d0d7c24 */ /* 0x000fe4000f8e02ff */
[----:B------:R-:W-:Y:S01]  /*a720*/  IMAD R10, R10, UR7, RZ ;  /* 0x000000070a0a7c24 */ /* 0x000fe2000f8e02ff */
[----:B0-----:R-:W3:Y:S01]  /*a730*/  LDL.LU R16, [R1+0xbcc] ;  /* 0x000bcc0001107983 */ /* 0x001ee20000300800 */
[----:B------:R-:W-:-:S03]  /*a740*/  IMAD R9, R9, UR7, RZ ;  /* 0x0000000709097c24 */ /* 0x000fc6000f8e02ff */
[----:B------:R0:W-:Y:S01]  /*a750*/  STL [R1+0x118], R35 ;  /* 0x0001182301007387 */ /* 0x0001e20000100800 */
[----:B------:R-:W-:Y:S02]  /*a760*/  IMAD R8, R8, UR7, RZ ;  /* 0x0000000708087c24 */ /* 0x000fe4000f8e02ff */
[----:B------:R-:W-:Y:S01]  /*a770*/  IMAD R5, R5, UR7, RZ ;  /* 0x0000000705057c24 */ /* 0x000fe2000f8e02ff */
[----:B0-----:R-:W2:Y:S04]  /*a780*/  LDL.LU R35, [R1+0xbc8] ;  /* 0x000bc80001237983 */ /* 0x001ea80000300800 */
[----:B------:R0:W-:Y:S01]  /*a790*/  STL [R1+0x114], R13 ;  /* 0x0001140d01007387 */ /* 0x0001e20000100800 */
[----:B------:R-:W-:Y:S02]  /*a7a0*/  IMAD R4, R4, UR7, RZ ;  /* 0x0000000704047c24 */ /* 0x000fe4000f8e02ff */
[----:B------:R-:W-:Y:S01]  /*a7b0*/  IMAD R6, R6, UR7, RZ ;  /* 0x0000000706067c24 */ /* 0x000fe2000f8e02ff */
[----:B0-----:R-:W2:Y:S04]  /*a7c0*/  LDL.LU R13, [R1+0xbc4] ;  /* 0x000bc400010d7983 */ /* 0x001ea80000300800 */
[----:B------:R0:W-:Y:S01]  /*a7d0*/  STL [R1+0x104], R10 ;  /* 0x0001040a01007387 */ /* 0x0001e20000100800 */
[----:B------:R-:W-:-:S03]  /*a7e0*/  IMAD R34, R34, UR7, RZ ;  /* 0x0000000722227c24 */ /* 0x000fc6000f8e02ff */
        /* <DEDUP_REMOVED lines=53> */
[----:B----4-:R-:W-:-:S03]  /*ab40*/  IMAD R0, R0, UR7, RZ ;  /* 0x0000000700007c24 */ /* 0x010fc6000f8e02ff */
[----:B0-----:R-:W4:Y:S04]  /*ab50*/  LDL.LU R11, [R1+0xb78] ;  /* 0x000b7800010b7983 */ /* 0x001f280000300800 */
[----:B------:R0:W-:Y:S04]  /*ab60*/  STL [R1+0x2c], R48 ;  /* 0x00002c3001007387 */ /* 0x0001e80000100800 */
[----:B0-----:R-:W3:Y:S04]  /*ab70*/  LDL.LU R48, [R1+0xb74] ;  /* 0x000b740001307983 */ /* 0x001ee80000300800 */
        /* <DEDUP_REMOVED lines=9> */
[----:B0-----:R-:W3:Y:S01]  /*ac10*/  LDL.LU R0, [R1+0xb60] ;  /* 0x000b600001007983 */ /* 0x001ee20000300800 */
[----:B------:R-:W-:-:S05]  /*ac20*/  IMAD R60, R60, UR7, RZ ;  /* 0x000000073c3c7c24 */ /* 0x000fca000f8e02ff */
[----:B------:R0:W-:Y:S02]  /*ac30*/  STL [R1+0x8], R60 ;  /* 0x0000083c01007387 */ /* 0x0001e40000100800 */
[----:B0-----:R-:W-:-:S05]  /*ac40*/  IMAD R60, R3, UR7, RZ ;  /* 0x00000007033c7c24 */ /* 0x001fca000f8e02ff */
[----:B------:R-:W-:Y:S01]  /*ac50*/  STL [R1+0xb2c], R60 ;  /* 0x000b2c3c01007387 */ /* 0x000fe20000100800 */
[----:B--2---:R-:W-:Y:S02]  /*ac60*/  IMAD R15, R15, UR7, RZ ;  /* 0x000000070f0f7c24 */ /* 0x004fe4000f8e02ff */
[----:B----4-:R-:W-:Y:S02]  /*ac70*/  IMAD R11, R11, UR7, RZ ;  /* 0x000000070b0b7c24 */ /* 0x010fe4000f8e02ff */
[----:B---3--:R-:W-:Y:S02]  /*ac80*/  IMAD R48, R48, UR7, RZ ;  /* 0x0000000730307c24 */ /* 0x008fe4000f8e02ff */
[----:B------:R-:W-:Y:S02]  /*ac90*/  IMAD R50, R50, UR7, RZ ;  /* 0x0000000732327c24 */ /* 0x000fe4000f8e02ff */
[----:B------:R-:W-:Y:S02]  /*aca0*/  IMAD R3, R0, UR7, RZ ;  /* 0x0000000700037c24 */ /* 0x000fe4000f8e02ff */
[----:B------:R-:W2:Y:S01]  /*acb0*/  LDL.LU R0, [R1+0xb5c] ;  /* 0x000b5c0001007983 */ /* 0x000ea20000300800 */
[----:B------:R-:W-:-:S02]  /*acc0*/  IMAD R61, R61, UR7, RZ ;  /* 0x000000073d3d7c24 */ /* 0x000fc4000f8e02ff */
[----:B------:R-:W-:Y:S02]  /*acd0*/  IMAD R59, R59, UR7, RZ ;  /* 0x000000073b3b7c24 */ /* 0x000fe4000f8e02ff */
[----:B------:R-:W-:Y:S01]  /*ace0*/  IMAD R58, R58, UR7, RZ ;  /* 0x000000073a3a7c24 */ /* 0x000fe2000f8e02ff */
[----:B------:R-:W-:Y:S04]  /*acf0*/  STL [R1+0xb30], R3 ;  /* 0x000b300301007387 */ /* 0x000fe80000100800 */
[----:B------:R-:W-:Y:S04]  /*ad00*/  STL [R1+0xb34], R61 ;  /* 0x000b343d01007387 */ /* 0x000fe80000100800 */
[----:B------:R-:W-:Y:S04]  /*ad10*/  STL [R1+0xb38], R59 ;  /* 0x000b383b01007387 */ /* 0x000fe80000100800 */
[----:B------:R-:W-:Y:S04]  /*ad20*/  STL [R1+0xb3c], R58 ;  /* 0x000b3c3a01007387 */ /* 0x000fe80000100800 */
[----:B------:R-:W-:Y:S04]  /*ad30*/  STL [R1+0xb40], R50 ;  /* 0x000b403201007387 */ /* 0x000fe80000100800 */
[----:B------:R0:W-:Y:S04]  /*ad40*/  STL [R1+0xb44], R48 ;  /* 0x000b443001007387 */ /* 0x0001e80000100800 */
[----:B0-----:R-:W3:Y:S04]  /*ad50*/  LDL.LU R48, [R1+0x28] ;  /* 0x0000280001307983 */ /* 0x001ee80000300800 */
[----:B------:R0:W-:Y:S04]  /*ad60*/  STL [R1+0xb48], R11 ;  /* 0x000b480b01007387 */ /* 0x0001e80000100800 */
[----:B0-----:R-:W4:Y:S04]  /*ad70*/  LDL.LU R11, [R1+0x24] ;  /* 0x00002400010b7983 */ /* 0x001f280000300800 */
[----:B------:R0:W-:Y:S04]  /*ad80*/  STL [R1+0xb4c], R15 ;  /* 0x000b4c0f01007387 */ /* 0x0001e80000100800 */
[----:B0-----:R-:W3:Y:S01]  /*ad90*/  LDL.LU R15, [R1+0x20] ;  /* 0x00002000010f7983 */ /* 0x001ee20000300800 */
[----:B------:R-:W-:-:S02]  /*ada0*/  IMAD R19, R19, UR7, RZ ;  /* 0x0000000713137c24 */ /* 0x000fc4000f8e02ff */
[----:B------:R-:W-:Y:S02]  /*adb0*/  IMAD R23, R23, UR7, RZ ;  /* 0x0000000717177c24 */ /* 0x000fe4000f8e02ff */
[----:B------:R-:W-:Y:S01]  /*adc0*/  IMAD R24, R24, UR7, RZ ;  /* 0x0000000718187c24 */ /* 0x000fe2000f8e02ff */
[----:B------:R0:W-:Y:S04]  /*add0*/  STL [R1+0xb50], R19 ;  /* 0x000b501301007387 */ /* 0x0001e80000100800 */
[----:B------:R-:W-:Y:S04]  /*ade0*/  STL [R1+0xb54], R23 ;  /* 0x000b541701007387 */ /* 0x000fe80000100800 */
[----:B------:R-:W-:Y:S04]  /*adf0*/  STL [R1+0xb58], R24 ;  /* 0x000b581801007387 */ /* 0x000fe80000100800 */
[----:B------:R-:W3:Y:S01]  /*ae00*/  LDL.LU R50, [R1+0x30] ;  /* 0x0000300001327983 */ /* 0x000ee20000300800 */
[----:B------:R-:W-:-:S02]  /*ae10*/  IMAD R46, R46, UR7, RZ ;  /* 0x000000072e2e7c24 */ /* 0x000fc4000f8e02ff */
[----:B------:R-:W-:Y:S02]  /*ae20*/  IMAD R43, R43, UR7, RZ ;  /* 0x000000072b2b7c24 */ /* 0x000fe4000f8e02ff */
[----:B------:R-:W-:Y:S02]  /*ae30*/  IMAD R49, R49, UR7, RZ ;  /* 0x0000000731317c24 */ /* 0x000fe4000f8e02ff */
[----:B------:R-:W-:Y:S01]  /*ae40*/  IMAD R51, R51, UR7, RZ ;  /* 0x0000000733337c24 */ /* 0x000fe2000f8e02ff */
[-C--:B--2---:R-:W-:Y:S02]  /*ae50*/  LEA R3, P5, R46, R0.reuse, 0x1 ;  /* 0x000000002e037211 */ /* 0x084fe400078a08ff */
[----:B0-----:R-:W-:-:S03]  /*ae60*/  LEA R19, P4, R43, R0, 0x1 ;  /* 0x000000002b137211 */ /* 0x001fc600078808ff */
[----:B------:R0:W-:Y:S04]  /*ae70*/  STL [R1+0xb00], R3 ;  /* 0x000b000301007387 */ /* 0x0001e80000100800 */
[----:B------:R-:W2:Y:S01]  /*ae80*/  LDL.LU R58, [R1+0x34] ;  /* 0x00003400013a7983 */ /* 0x000ea20000300800 */
[----:B0-----:R-:W-:-:S03]  /*ae90*/  LEA R3, P0, R21, R0, 0x1 ;  /* 0x0000000015037211 */ /* 0x001fc600078008ff */
[----:B------:R0:W-:Y:S04]  /*aea0*/  STL [R1+0x724], R19 ;  /* 0x0007241301007387 */ /* 0x0001e80000100800 */
[----:B------:R1:W-:Y:S04]  /*aeb0*/  STL [R1+0x72c], R3 ;  /* 0x00072c0301007387 */ /* 0x0003e80000100800 */
[----:B------:R-:W2:Y:S01]  /*aec0*/  LDL.LU R59, [R1+0x38] ;  /* 0x00003800013b7983 */ /* 0x000ea20000300800 */
[-C--:B0-----:R-:W-:Y:S02]  /*aed0*/  LEA R19, P1, R17, R0.reuse, 0x1 ;  /* 0x0000000011137211 */ /* 0x081fe400078208ff */
[----:B-1----:R-:W-:-:S03]  /*aee0*/  LEA R3, P2, R14, R0, 0x1 ;  /* 0x000000000e037211 */ /* 0x002fc600078408ff */
[----:B------:R0:W-:Y:S04]  /*aef0*/  STL [R1+0x734], R19 ;  /* 0x0007341301007387 */ /* 0x0001e80000100800 */
[----:B------:R1:W-:Y:S04]  /*af00*/  STL [R1+0x73c], R3 ;  /* 0x00073c0301007387 */ /* 0x0003e80000100800 */
[----:B------:R-:W2:Y:S01]  /*af10*/  LDL.LU R61, [R1+0x3c] ;  /* 0x00003c00013d7983 */ /* 0x000ea20000300800 */
[----:B0-----:R-:W-:Y:S02]  /*af20*/  LEA R19, P3, R12, R0, 0x1 ;  /* 0x000000000c137211 */ /* 0x001fe400078608ff */
[----:B-1----:R-:W-:-:S02]  /*af30*/  LEA.HI.X.SX32 R3, R46, R2, 0x1, P5 ;  /* 0x000000022e037211 */ /* 0x002fc400028f0eff */
[----:B------:R-:W-:Y:S01]  /*af40*/  LEA R23, P5, R7, R0, 0x1 ;  /* 0x0000000007177211 */ /* 0x000fe200078a08ff */
[----:B------:R0:W-:Y:S04]  /*af50*/  STL [R1+0x744], R19 ;  /* 0x0007441301007387 */ /* 0x0001e80000100800 */
[----:B------:R1:W-:Y:S01]  /*af60*/  STL [R1+0xafc], R3 ;  /* 0x000afc0301007387 */ /* 0x0003e20000100800 */
[----:B0-----:R-:W-:-:S03]  /*af70*/  LEA.HI.X.SX32 R19, R43, R2, 0x1, P4 ;  /* 0x000000022b137211 */ /* 0x001fc600020f0eff */
[----:B-1----:R-:W2:Y:S04]  /*af80*/  LDL.LU R3, [R1+0x40] ;  /* 0x0000400001037983 */ /* 0x002ea80000300800 */
[----:B------:R0:W-:Y:S04]  /*af90*/  STL [R1+0x74c], R23 ;  /* 0x00074c1701007387 */ /* 0x0001e80000100800 */
[----:B------:R1:W-:Y:S04]  /*afa0*/  STL [R1+0x720], R19 ;  /* 0x0007201301007387 */ /* 0x0003e80000100800 */
[----:B------:R-:W2:Y:S01]  /*afb0*/  LDL.LU R60, [R1+0x44] ;  /* 0x00004400013c7983 */ /* 0x000ea20000300800 */
[----:B0-----:R-:W-:-:S02]  /*afc0*/  LEA R23, P4, R49, R0, 0x1 ;  /* 0x0000000031177211 */ /* 0x001fc400078808ff */
[----:B-1----:R-:W-:-:S03]  /*afd0*/  LEA.HI.X.SX32 R19, R21, R2, 0x1, P0 ;  /* 0x0000000215137211 */ /* 0x002fc600000f0eff */
[----:B------:R0:W-:Y:S01]  /*afe0*/  STL [R1+0x754], R23 ;  /* 0x0007541701007387 */ /* 0x0001e20000100800 */
[----:B------:R-:W-:-:S03]  /*aff0*/  LEA.HI.X.SX32 R21, R17, R2, 0x1, P1 ;  /* 0x0000000211157211 */ /* 0x000fc600008f0eff */
[----:B------:R1:W-:Y:S01]  /*b000*/  STL [R1+0x728], R19 ;  /* 0x0007281301007387 */ /* 0x0003e20000100800 */
[----:B0-----:R-:W-:Y:S02]  /*b010*/  LEA R23, P0, R51, R0, 0x1 ;  /* 0x0000000033177211 */ /* 0x001fe400078008ff */
[----:B------:R-:W-:-:S03]  /*b020*/  LEA.HI.X.SX32 R17, R14, R2, 0x1, P2 ;  /* 0x000000020e117211 */ /* 0x000fc600010f0eff */
[----:B------:R-:W-:Y:S04]  /*b030*/  STL [R1+0x75c], R23 ;  /* 0x00075c1701007387 */ /* 0x000fe80000100800 */
[----:B------:R0:W-:Y:S04]  /*b040*/  STL [R1+0x730], R21 ;  /* 0x0007301501007387 */ /* 0x0001e80000100800 */
[----:B------:R-:W2:Y:S01]  /*b050*/  LDL.LU R14, [R1+0x48] ;  /* 0x00004800010e7983 */ /* 0x000ea20000300800 */
[----:B-1----:R-:W-:-:S05]  /*b060*/  LEA R19, P1, R54, R0, 0x1 ;  /* 0x0000000036137211 */ /* 0x002fca00078208ff */
[----:B------:R-:W-:Y:S04]  /*b070*/  STL [R1+0x764], R19 ;  /* 0x0007641301007387 */ /* 0x000fe80000100800 */
[----:B0-----:R-:W2:Y:S01]  /*b080*/  LDL.LU R21, [R1+0x50] ;  /* 0x0000500001157983 */ /* 0x001ea20000300800 */
[----:B------:R-:W-:-:S03]  /*b090*/  LEA.HI.X.SX32 R12, R12, R2, 0x1, P3 ;  /* 0x000000020c0c7211 */ /* 0x000fc600018f0eff */
[----:B------:R3:W-:Y:S04]  /*b0a0*/  STL [R1+0x738], R17 ;  /* 0x0007381101007387 */ /* 0x0007e80000100800 */
[----:B------:R-:W2:Y:S01]  /*b0b0*/  LDL.LU R43, [R1+0x58] ;  /* 0x00005800012b7983 */ /* 0x000ea20000300800 */
[----:B---3--:R-:W-:-:S05]  /*b0c0*/  LEA R17, P2, R15, R0, 0x1 ;  /* 0x000000000f117211 */ /* 0x008fca00078408ff */
[----:B------:R0:W-:Y:S04]  /*b0d0*/  STL [R1+0x76c], R17 ;  /* 0x00076c1101007387 */ /* 0x0001e80000100800 */
[----:B------:R1:W-:Y:S04]  /*b0e0*/  STL [R1+0x740], R12 ;  /* 0x0007400c01007387 */ /* 0x0003e80000100800 */
[----:B0-----:R-:W3:Y:S01]  /*b0f0*/  LDL.LU R17, [R1+0x5c] ;  /* 0x00005c0001117983 */ /* 0x001ee20000300800 */
[----:B----4-:R-:W-:Y:S02]  /*b100*/  LEA R19, P3, R11, R0, 0x1 ;  /* 0x000000000b137211 */ /* 0x010fe400078608ff */
[----:B-1----:R-:W-:-:S03]  /*b110*/  LEA.HI.X.SX32 R12, R7, R2, 0x1, P5 ;  /* 0x00000002070c7211 */ /* 0x002fc600028f0eff */
[----:B------:R-:W-:Y:S04]  /*b120*/  STL [R1+0x774], R19 ;  /* 0x0007741301007387 */ /* 0x000fe80000100800 */
[----:B------:R0:W-:Y:S04]  /*b130*/  STL [R1+0x748], R12 ;  /* 0x0007480c01007387 */ /* 0x0001e80000100800 */
[----:B------:R-:W4:Y:S01]  /*b140*/  LDL.LU R46, [R1+0x60] ;  /* 0x00006000012e7983 */ /* 0x000f220000300800 */
[----:B------:R-:W-:Y:S02]  /*b150*/  LEA R7, P5, R48, R0, 0x1 ;  /* 0x0000000030077211 */ /* 0x000fe400078a08ff */
[----:B0-----:R-:W-:-:S03]  /*b160*/  LEA.HI.X.SX32 R12, R49, R2, 0x1, P4 ;  /* 0x00000002310c7211 */ /* 0x001fc600020f0eff */
[----:B------:R0:W-:Y:S04]  /*b170*/  STL [R1+0x77c], R7 ;  /* 0x00077c0701007387 */ /* 0x0001e80000100800 */
[----:B------:R1:W-:Y:S04]  /*b180*/  STL [R1+0x750], R12 ;  /* 0x0007500c01007387 */ /* 0x0003e80000100800 */
[----:B------:R-:W4:Y:S01]  /*b190*/  LDL.LU R24, [R1+0x64] ;  /* 0x0000640001187983 */ /* 0x000f220000300800 */
[----:B0-----:R-:W-:Y:S02]  /*b1a0*/  LEA R7, P4, R50, R0, 0x1 ;  /* 0x0000000032077211 */ /* 0x001fe400078808ff */
[----:B-1----:R-:W-:-:S03]  /*b1b0*/  LEA.HI.X.SX32 R12, R51, R2, 0x1, P0 ;  /* 0x00000002330c7211 */ /* 0x002fc600000f0eff */
[----:B------:R-:W-:Y:S04]  /*b1c0*/  STL [R1+0x784], R7 ;  /* 0x0007840701007387 */ /* 0x000fe80000100800 */
[----:B------:R0:W-:Y:S04]  /*b1d0*/  STL [R1+0x758], R12 ;  /* 0x0007580c01007387 */ /* 0x0001e80000100800 */
[----:B------:R-:W4:Y:S01]  /*b1e0*/  LDL.LU R23, [R1+0x68] ;  /* 0x0000680001177983 */ /* 0x000f220000300800 */
[-C--:B0-----:R-:W-:Y:S02]  /*b1f0*/  LEA.HI.X.SX32 R12, R54, R2.reuse, 0x1, P1 ;  /* 0x00000002360c7211 */ /* 0x081fe400008f0eff */
[----:B------:R-:W-:-:S02]  /*b200*/  LEA.HI.X.SX32 R11, R11, R2, 0x1, P3 ;  /* 0x000000020b0b7211 */ /* 0x000fc400018f0eff */
[----:B--2---:R-:W-:-:S05]  /*b210*/  LEA R7, P0, R58, R0, 0x1 ;  /* 0x000000003a077211 */ /* 0x004fca00078008ff */
[----:B------:R0:W-:Y:S04]  /*b220*/  STL [R1+0x78c], R7 ;  /* 0x00078c0701007387 */ /* 0x0001e80000100800 */
[----:B------:R1:W-:Y:S04]  /*b230*/  STL [R1+0x760], R12 ;  /* 0x0007600c01007387 */ /* 0x0003e80000100800 */
[----:B------:R-:W2:Y:S01]  /*b240*/  LDL.LU R19, [R1+0x70] ;  /* 0x0000700001137983 */ /* 0x000ea20000300800 */
[----:B0-----:R-:W-:Y:S02]  /*b250*/  LEA R7, P1, R59, R0, 0x1 ;  /* 0x000000003b077211 */ /* 0x001fe400078208ff */
[----:B-1----:R-:W-:-:S03]  /*b260*/  LEA.HI.X.SX32 R12, R15, R2, 0x1, P2 ;  /* 0x000000020f0c7211 */ /* 0x002fc600010f0eff */
[----:B------:R0:W-:Y:S04]  /*b270*/  STL [R1+0x794], R7 ;  /* 0x0007940701007387 */ /* 0x0001e80000100800 */
[----:B------:R1:W-:Y:S04]  /*b280*/  STL [R1+0x768], R12 ;  /* 0x0007680c01007387 */ /* 0x0003e80000100800 */
[----:B------:R-:W2:Y:S01]  /*b290*/  LDL.LU R15, [R1+0x78] ;  /* 0x00007800010f7983 */ /* 0x000ea20000300800 */
[----:B0-----:R-:W-:-:S05]  /*b2a0*/  LEA R7, P2, R61, R0, 0x1 ;  /* 0x000000003d077211 */ /* 0x001fca00078408ff */
[----:B------:R-:W-:Y:S01]  /*b2b0*/  STL [R1+0x79c], R7 ;  /* 0x00079c0701007387 */ /* 0x000fe20000100800 */
[----:B-1----:R-:W-:-:S03]  /*b2c0*/  LEA.HI.X.SX32 R12, R48, R2, 0x1, P5 ;  /* 0x00000002300c7211 */ /* 0x002fc600028f0eff */
[----:B------:R0:W-:Y:S04]  /*b2d0*/  STL [R1+0x770], R11 ;  /* 0x0007700b01007387 */ /* 0x0001e80000100800 */
[----:B0-----:R-:W2:Y:S01]  /*b2e0*/  LDL.LU R11, [R1+0x7c] ;  /* 0x00007c00010b7983 */ /* 0x001ea20000300800 */
[----:B------:R-:W-:-:S05]  /*b2f0*/  LEA R7, P3, R3, R0, 0x1 ;  /* 0x0000000003077211 */ /* 0x000fca00078608ff */
[----:B------:R0:W-:Y:S04]  /*b300*/  STL [R1+0x7a4], R7 ;  /* 0x0007a40701007387 */ /* 0x0001e80000100800 */
[----:B------:R1:W-:Y:S04]  /*b310*/  STL [R1+0x778], R12 ;  /* 0x0007780c01007387 */ /* 0x0003e80000100800 */
[----:B------:R-:W2:Y:S01]  /*b320*/  LDL.LU R48, [R1+0x88] ;  /* 0x0000880001307983 */ /* 0x000ea20000300800 */
[----:B0-----:R-:W-:Y:S02]  /*b330*/  LEA R7, P5, R60, R0, 0x1 ;  /* 0x000000003c077211 */ /* 0x001fe400078a08ff */
[----:B-1----:R-:W-:-:S03]  /*b340*/  LEA.HI.X.SX32 R12, R50, R2, 0x1, P4 ;  /* 0x00000002320c7211 */ /* 0x002fc600020f0eff */
[----:B------:R-:W-:Y:S04]  /*b350*/  STL [R1+0x7ac], R7 ;  /* 0x0007ac0701007387 */ /* 0x000fe80000100800 */
[----:B------:R0:W-:Y:S04]  /*b360*/  STL [R1+0x780], R12 ;  /* 0x0007800c01007387 */ /* 0x0001e80000100800 */
[----:B------:R-:W2:Y:S01]  /*b370*/  LDL.LU R50, [R1+0x8c] ;  /* 0x00008c0001327983 */ /* 0x000ea20000300800 */
[----:B0-----:R-:W-:Y:S02]  /*b380*/  LEA.HI.X.SX32 R12, R58, R2, 0x1, P0 ;  /* 0x000000023a0c7211 */ /* 0x001fe400000f0eff */
[----:B------:R-:W-:-:S05]  /*b390*/  LEA R7, P4, R14, R0, 0x1 ;  /* 0x000000000e077211 */ /* 0x000fca00078808ff */
[----:B------:R0:W-:Y:S04]  /*b3a0*/  STL [R1+0x7b4], R7 ;  /* 0x0007b40701007387 */ /* 0x0001e80000100800 */
[----:B------:R1:W-:Y:S04]  /*b3b0*/  STL [R1+0x788], R12 ;  /* 0x0007880c01007387 */ /* 0x0003e80000100800 */
[----:B------:R-:W2:Y:S01]  /*b3c0*/  LDL.LU R58, [R1+0x90] ;  /* 0x00009000013a7983 */ /* 0x000ea20000300800 */
[----:B0-----:R-:W-:Y:S02]  /*b3d0*/  LEA R7, P0, R21, R0, 0x1 ;  /* 0x0000000015077211 */ /* 0x001fe400078008ff */
[----:B-1----:R-:W-:-:S03]  /*b3e0*/  LEA.HI.X.SX32 R12, R59, R2, 0x1, P1 ;  /* 0x000000023b0c7211 */ /* 0x002fc600008f0eff */
[----:B------:R0:W-:Y:S04]  /*b3f0*/  STL [R1+0x7bc], R7 ;  /* 0x0007bc0701007387 */ /* 0x0001e80000100800 */
[----:B------:R-:W2:Y:S01]  /*b400*/  LDL.LU R59, [R1+0x94] ;  /* 0x00009400013b7983 */ /* 0x000ea20000300800 */
[----:B0-----:R-:W-:-:S03]  /*b410*/  LEA R7, P1, R43, R0, 0x1 ;  /* 0x000000002b077211 */ /* 0x001fc600078208ff */
[----:B------:R0:W-:Y:S04]  /*b420*/  STL [R1+0x790], R12 ;  /* 0x0007900c01007387 */ /* 0x0001e80000100800 */
[----:B------:R3:W-:Y:S01]  /*b430*/  STL [R1+0x7c4], R7 ;  /* 0x0007c40701007387 */ /* 0x0007e20000100800 */
[----:B0-----:R-:W-:-:S03]  /*b440*/  LEA.HI.X.SX32 R12, R61, R2, 0x1, P2 ;  /* 0x000000023d0c7211 */ /* 0x001fc600010f0eff */
[----:B------:R-:W2:Y:S01]  /*b450*/  LDL.LU R61, [R1+0x98] ;  /* 0x00009800013d7983 */ /* 0x000ea20000300800 */
[----:B---3--:R-:W-:-:S03]  /*b460*/  LEA R7, P2, R17, R0, 0x1 ;  /* 0x0000000011077211 */ /* 0x008fc600078408ff */
[----:B------:R0:W-:Y:S04]  /*b470*/  STL [R1+0x798], R12 ;  /* 0x0007980c01007387 */ /* 0x0001e80000100800 */
[----:B------:R4:W-:Y:S01]  /*b480*/  STL [R1+0x7cc], R7 ;  /* 0x0007cc0701007387 */ /* 0x0009e20000100800 */
[----:B0-----:R-:W-:-:S03]  /*b490*/  LEA.HI.X.SX32 R12, R3, R2, 0x1, P3 ;  /* 0x00000002030c7211 */ /* 0x001fc600018f0eff */
[----:B------:R-:W3:Y:S01]  /*b4a0*/  LDL.LU R3, [R1+0xa0] ;  /* 0x0000a00001037983 */ /* 0x000ee20000300800 */
[----:B----4-:R-:W-:-:S03]  /*b4b0*/  LEA R7, P3, R46, R0, 0x1 ;  /* 0x000000002e077211 */ /* 0x010fc600078608ff */
[----:B------:R0:W-:Y:S04]  /*b4c0*/  STL [R1+0x7a0], R12 ;  /* 0x0007a00c01007387 */ /* 0x0001e80000100800 */
[----:B------:R1:W-:Y:S01]  /*b4d0*/  STL [R1+0x7d4], R7 ;  /* 0x0007d40701007387 */ /* 0x0003e20000100800 */
[----:B0-----:R-:W-:-:S03]  /*b4e0*/  LEA.HI.X.SX32 R12, R60, R2, 0x1, P5 ;  /* 0x000000023c0c7211 */ /* 0x001fc600028f0eff */
[----:B------:R-:W4:Y:S01]  /*b4f0*/  LDL.LU R60, [R1+0xa8] ;  /* 0x0000a800013c7983 */ /* 0x000f220000300800 */
[----:B------:R-:W-:Y:S02]  /*b500*/  LEA.HI.X.SX32 R14, R14, R2, 0x1, P4 ;  /* 0x000000020e0e7211 */ /* 0x000fe400020f0eff */
[----:B-1----:R-:W-:Y:S01]  /*b510*/  LEA R7, P5, R24, R0, 0x1 ;  /* 0x0000000018077211 */ /* 0x002fe200078a08ff */
[----:B------:R-:W-:Y:S04]  /*b520*/  STL [R1+0x7a8], R12 ;  /* 0x0007a80c01007387 */ /* 0x000fe80000100800 */
[----:B------:R0:W-:Y:S04]  /*b530*/  STL [R1+0x7dc], R7 ;  /* 0x0007dc0701007387 */ /* 0x0001e80000100800 */
[----:B------:R-:W-:Y:S01]  /*b540*/  STL [R1+0x7b0], R14 ;  /* 0x0007b00e01007387 */ /* 0x000fe20000100800 */
[----:B0-----:R-:W-:-:S03]  /*b550*/  LEA.HI.X.SX32 R7, R21, R2, 0x1, P0 ;  /* 0x0000000215077211 */ /* 0x001fc600000f0eff */
[----:B------:R-:W4:Y:S01]  /*b560*/  LDL.LU R21, [R1+0xac] ;  /* 0x0000ac0001157983 */ /* 0x000f220000300800 */
[----:B------:R-:W-:-:S05]  /*b570*/  LEA R12, P4, R23, R0, 0x1 ;  /* 0x00000000170c7211 */ /* 0x000fca00078808ff */
[----:B------:R-:W-:Y:S04]  /*b580*/  STL [R1+0x7e4], R12 ;  /* 0x0007e40c01007387 */ /* 0x000fe80000100800 */
[----:B------:R0:W-:Y:S02]  /*b590*/  STL [R1+0x7b8], R7 ;  /* 0x0007b80701007387 */ /* 0x0001e40000100800 */
[----:B0-----:R-:W-:Y:S02]  /*b5a0*/  LEA.HI.X.SX32 R7, R43, R2, 0x1, P1 ;  /* 0x000000022b077211 */ /* 0x001fe400008f0eff */
[----:B------:R-:W4:Y:S01]  /*b5b0*/  LDL.LU R43, [R1+0xb4] ;  /* 0x0000b400012b7983 */ /* 0x000f220000300800 */
[----:B--2---:R-:W-:-:S05]  /*b5c0*/  LEA R12, P0, R19, R0, 0x1 ;  /* 0x00000000130c7211 */ /* 0x004fca00078008ff */
[----:B------:R0:W-:Y:S04]  /*b5d0*/  STL [R1+0x7ec], R12 ;  /* 0x0007ec0c01007387 */ /* 0x0001e80000100800 */
[----:B------:R1:W-:Y:S01]  /*b5e0*/  STL [R1+0x7c0], R7 ;  /* 0x0007c00701007387 */ /* 0x0003e20000100800 */
[----:B------:R-:W-:-:S03]  /*b5f0*/  LEA R14, P1, R15, R0, 0x1 ;  /* 0x000000000f0e7211 */ /* 0x000fc600078208ff */
[----:B0-----:R-:W2:Y:S01]  /*b600*/  LDL.LU R12, [R1+0xc0] ;  /* 0x0000c000010c7983 */ /* 0x001ea20000300800 */
[----:B-1----:R-:W-:-:S03]  /*b610*/  LEA.HI.X.SX32 R7, R17, R2, 0x1, P2 ;  /* 0x0000000211077211 */ /* 0x002fc600010f0eff */
[----:B------:R0:W-:Y:S04]  /*b620*/  STL [R1+0x7f4], R14 ;  /* 0x0007f40e01007387 */ /* 0x0001e80000100800 */
[----:B------:R1:W-:Y:S01]  /*b630*/  STL [R1+0x7c8], R7 ;  /* 0x0007c80701007387 */ /* 0x0003e20000100800 */
[----:B0-----:R-:W-:Y:S02]  /*b640*/  LEA R14, P2, R11, R0, 0x1 ;  /* 0x000000000b0e7211 */ /* 0x001fe400078408ff */
[----:B-1----:R-:W-:Y:S02]  /*b650*/  LEA.HI.X.SX32 R7, R46, R2, 0x1, P3 ;  /* 0x000000022e077211 */ /* 0x002fe400018f0eff */
[----:B------:R-:W2:Y:S04]  /*b660*/  LDL.LU R46, [R1+0xc4] ;  /* 0x0000c400012e7983 */ /* 0x000ea80000300800 */
[----:B------:R0:W-:Y:S04]  /*b670*/  STL [R1+0x7fc], R14 ;  /* 0x0007fc0e01007387 */ /* 0x0001e80000100800 */
[----:B------:R1:W-:Y:S01]  /*b680*/  STL [R1+0x7d0], R7 ;  /* 0x0007d00701007387 */ /* 0x0003e20000100800 */
[----:B0-----:R-:W-:-:S02]  /*b690*/  LEA R14, P3, R48, R0, 0x1 ;  /* 0x00000000300e7211 */ /* 0x001fc400078608ff */
[-C--:B-1----:R-:W-:Y:S02]  /*b6a0*/  LEA.HI.X.SX32 R7, R24, R2.reuse, 0x1, P5 ;  /* 0x0000000218077211 */ /* 0x082fe400028f0eff */
[----:B------:R-:W2:Y:S04]  /*b6b0*/  LDL.LU R24, [R1+0xd0] ;  /* 0x0000d00001187983 */ /* 0x000ea80000300800 */
[----:B------:R0:W-:Y:S01]  /*b6c0*/  STL [R1+0x804], R14 ;  /* 0x0008040e01007387 */ /* 0x0001e20000100800 */
[----:B------:R-:W-:-:S03]  /*b6d0*/  LEA.HI.X.SX32 R17, R23, R2, 0x1, P4 ;  /* 0x0000000217117211 */ /* 0x000fc600020f0eff */
[----:B------:R-:W-:Y:S01]  /*b6e0*/  STL [R1+0x7d8], R7 ;  /* 0x0007d80701007387 */ /* 0x000fe20000100800 */
[----:B0-----:R-:W-:-:S05]  /*b6f0*/  LEA R14, P5, R50, R0, 0x1 ;  /* 0x00000000320e7211 */ /* 0x001fca00078a08ff */
[----:B------:R0:W-:Y:S04]  /*b700*/  STL [R1+0x80c], R14 ;  /* 0x00080c0e01007387 */ /* 0x0001e80000100800 */
[----:B0-----:R-:W2:Y:S01]  /*b710*/  LDL.LU R14, [R1+0xd8] ;  /* 0x0000d800010e7983 */ /* 0x001ea20000300800 */
[----:B------:R-:W-:-:S03]  /*b720*/  LEA R7, P4, R58, R0, 0x1 ;  /* 0x000000003a077211 */ /* 0x000fc600078808ff */
[----:B------:R0:W-:Y:S04]  /*b730*/  STL [R1+0x7e0], R17 ;  /* 0x0007e01101007387 */ /* 0x0001e80000100800 */
[----:B------:R1:W-:Y:S04]  /*b740*/  STL [R1+0x814], R7 ;  /* 0x0008140701007387 */ /* 0x0003e80000100800 */
[----:B------:R-:W2:Y:S01]  /*b750*/  LDL.LU R23, [R1+0xdc] ;  /* 0x0000dc0001177983 */ /* 0x000ea20000300800 */
[----:B0-----:R-:W-:Y:S02]  /*b760*/  LEA.HI.X.SX32 R17, R19, R2, 0x1, P0 ;  /* 0x0000000213117211 */ /* 0x001fe400000f0eff */
[----:B-1----:R-:W-:-:S03]  /*b770*/  LEA R7, P0, R59, R0, 0x1 ;  /* 0x000000003b077211 */ /* 0x002fc600078008ff */
[----:B------:R-:W-:Y:S04]  /*b780*/  STL [R1+0x7e8], R17 ;  /* 0x0007e81101007387 */ /* 0x000fe80000100800 */
[----:B------:R0:W-:Y:S04]  /*b790*/  STL [R1+0x81c], R7 ;  /* 0x00081c0701007387 */ /* 0x0001e80000100800 */
[----:B------:R-:W2:Y:S01]  /*b7a0*/  LDL.LU R19, [R1+0xe0] ;  /* 0x0000e00001137983 */ /* 0x000ea20000300800 */
[----:B------:R-:W-:Y:S02]  /*b7b0*/  LEA.HI.X.SX32 R15, R15, R2, 0x1, P1 ;  /* 0x000000020f0f7211 */ /* 0x000fe400008f0eff */
[----:B0-----:R-:W-:-:S03]  /*b7c0*/  LEA R7, P1, R61, R0, 0x1 ;  /* 0x000000003d077211 */ /* 0x001fc600078208ff */
[----:B------:R0:W-:Y:S01]  /*b7d0*/  STL [R1+0x7f0], R15 ;  /* 0x0007f00f01007387 */ /* 0x0001e20000100800 */
[----:B------:R-:W-:-:S03]  /*b7e0*/  LEA.HI.X.SX32 R11, R11, R2, 0x1, P2 ;  /* 0x000000020b0b7211 */ /* 0x000fc600010f0eff */
[----:B------:R3:W-:Y:S04]  /*b7f0*/  STL [R1+0x824], R7 ;  /* 0x0008240701007387 */ /* 0x0007e80000100800 */
[----:B0-----:R-:W2:Y:S01]  /*b800*/  LDL.LU R15, [R1+0xe4] ;  /* 0x0000e400010f7983 */ /* 0x001ea20000300800 */
[----:B---3--:R-:W-:-:S03]  /*b810*/  LEA R7, P2, R3, R0, 0x1 ;  /* 0x0000000003077211 */ /* 0x008fc600078408ff */
[----:B------:R0:W-:Y:S04]  /*b820*/  STL [R1+0x7f8], R11 ;  /* 0x0007f80b01007387 */ /* 0x0001e80000100800 */
[----:B------:R4:W-:Y:S04]  /*b830*/  STL [R1+0x82c], R7 ;  /* 0x00082c0701007387 */ /* 0x0009e80000100800 */
[----:B0-----:R-:W3:Y:S01]  /*b840*/  LDL.LU R11, [R1+0xec] ;  /* 0x0000ec00010b7983 */ /* 0x001ee20000300800 */
[----:B------:R-:W-:Y:S02]  /*b850*/  LEA.HI.X.SX32 R17, R48, R2, 0x1, P3 ;  /* 0x0000000230117211 */ /* 0x000fe400018f0eff */
[----:B----4-:R-:W-:-:S03]  /*b860*/  LEA R7, P3, R60, R0, 0x1 ;  /* 0x000000003c077211 */ /* 0x010fc600078608ff */
[----:B------:R0:W-:Y:S04]  /*b870*/  STL [R1+0x800], R17 ;  /* 0x0008001101007387 */ /* 0x0001e80000100800 */
[----:B------:R1:W-:Y:S04]  /*b880*/  STL [R1+0x834], R7 ;  /* 0x0008340701007387 */ /* 0x0003e80000100800 */
[----:B------:R-:W4:Y:S01]  /*b890*/  LDL.LU R48, [R1+0xf4] ;  /* 0x0000f40001307983 */ /* 0x000f220000300800 */
[----:B0-----:R-:W-:-:S05]  /*b8a0*/  LEA.HI.X.SX32 R17, R50, R2, 0x1, P5 ;  /* 0x0000000232117211 */ /* 0x001fca00028f0eff */
[----:B------:R0:W-:Y:S01]  /*b8b0*/  STL [R1+0x808], R17 ;  /* 0x0008081101007387 */ /* 0x0001e20000100800 */
[----:B-1----:R-:W-:-:S03]  /*b8c0*/  LEA R7, P5, R21, R0, 0x1 ;  /* 0x0000000015077211 */ /* 0x002fc600078a08ff */
[----:B------:R-:W4:Y:S01]  /*b8d0*/  LDL.LU R50, [R1+0xfc] ;  /* 0x0000fc0001327983 */ /* 0x000f220000300800 */
[----:B0-----:R-:W-:-:S03]  /*b8e0*/  LEA.HI.X.SX32 R17, R58, R2, 0x1, P4 ;  /* 0x000000023a117211 */ /* 0x001fc600020f0eff */
[----:B------:R-:W-:Y:S04]  /*b8f0*/  STL [R1+0x83c], R7 ;  /* 0x00083c0701007387 */ /* 0x000fe80000100800 */
[----:B------:R0:W-:Y:S04]  /*b900*/  STL [R1+0x810], R17 ;  /* 0x0008101101007387 */ /* 0x0001e80000100800 */
[----:B------:R-:W4:Y:S01]  /*b910*/  LDL.LU R58, [R1+0x108] ;  /* 0x00010800013a7983 */ /* 0x000f220000300800 */
[----:B0-----:R-:W-:Y:S02]  /*b920*/  LEA.HI.X.SX32 R17, R59, R2, 0x1, P0 ;  /* 0x000000023b117211 */ /* 0x001fe400000f0eff */
[----:B------:R-:W-:-:S05]  /*b930*/  LEA R7, P4, R43, R0, 0x1 ;  /* 0x000000002b077211 */ /* 0x000fca00078808ff */
[----:B------:R-:W-:Y:S04]  /*b940*/  STL [R1+0x844], R7 ;  /* 0x0008440701007387 */ /* 0x000fe80000100800 */
[----:B------:R0:W-:Y:S04]  /*b950*/  STL [R1+0x818], R17 ;  /* 0x0008181101007387 */ /* 0x0001e80000100800 */
[----:B------:R-:W4:Y:S01]  /*b960*/  LDL.LU R59, [R1+0x10c] ;  /* 0x00010c00013b7983 */ /* 0x000f220000300800 */
[-C--:B0-----:R-:W-:Y:S02]  /*b970*/  LEA.HI.X.SX32 R17, R61, R2.reuse, 0x1, P1 ;  /* 0x000000023d117211 */ /* 0x081fe400008f0eff */
[----:B------:R-:W-:-:S02]  /*b980*/  LEA.HI.X.SX32 R21, R21, R2, 0x1, P5 ;  /* 0x0000000215157211 */ /* 0x000fc400028f0eff */
[----:B------:R-:W-:Y:S02]  /*b990*/  LEA.HI.X.SX32 R43, R43, R2, 0x1, P4 ;  /* 0x000000022b2b7211 */ /* 0x000fe400020f0eff */
[----:B--2---:R-:W-:-:S05]  /*b9a0*/  LEA R7, P0, R12, R0, 0x1 ;  /* 0x000000000c077211 */ /* 0x004fca00078008ff */
[----:B------:R0:W-:Y:S04]  /*b9b0*/  STL [R1+0x84c], R7 ;  /* 0x00084c0701007387 */ /* 0x0001e80000100800 */
[----:B------:R-:W2:Y:S04]  /*b9c0*/  LDL.LU R61, [R1+0x110] ;  /* 0x00011000013d7983 */ /* 0x000ea80000300800 */
[----:B------:R1:W-:Y:S01]  /*b9d0*/  STL [R1+0x820], R17 ;  /* 0x0008201101007387 */ /* 0x0003e20000100800 */
[----:B0-----:R-:W-:Y:S02]  /*b9e0*/  LEA R7, P1, R46, R0, 0x1 ;  /* 0x000000002e077211 */ /* 0x001fe400078208ff */
[----:B-1----:R-:W-:-:S03]  /*b9f0*/  LEA.HI.X.SX32 R17, R3, R2, 0x1, P2 ;  /* 0x0000000203117211 */ /* 0x002fc600010f0eff */
[----:B------:R0:W-:Y:S04]  /*ba00*/  STL [R1+0x854], R7 ;  /* 0x0008540701007387 */ /* 0x0001e80000100800 */
[----:B------:R-:W2:Y:S04]  /*ba10*/  LDL.LU R3, [R1+0x118] ;  /* 0x0001180001037983 */ /* 0x000ea80000300800 */
[----:B------:R1:W-:Y:S01]  /*ba20*/  STL [R1+0x828], R17 ;  /* 0x0008281101007387 */ /* 0x0003e20000100800 */
[----:B0-----:R-:W-:Y:S02]  /*ba30*/  LEA R7, P2, R24, R0, 0x1 ;  /* 0x0000000018077211 */ /* 0x001fe400078408ff */
[----:B-1----:R-:W-:-:S03]  /*ba40*/  LEA.HI.X.SX32 R17, R60, R2, 0x1, P3 ;  /* 0x000000023c117211 */ /* 0x002fc600018f0eff */
[----:B------:R-:W-:Y:S04]  /*ba50*/  STL [R1+0x85c], R7 ;  /* 0x00085c0701007387 */ /* 0x000fe80000100800 */
[----:B------:R-:W2:Y:S04]  /*ba60*/  LDL.LU R60, [R1+0x114] ;  /* 0x00011400013c7983 */ /* 0x000ea80000300800 */
[----:B------:R0:W-:Y:S04]  /*ba70*/  STL [R1+0x830], R17 ;  /* 0x0008301101007387 */ /* 0x0001e80000100800 */
[----:B0-----:R-:W2:Y:S01]  /*ba80*/  LDL.LU R17, [R1+0x104] ;  /* 0x0001040001117983 */ /* 0x001ea20000300800 */
[----:B------:R-:W-:-:S05]  /*ba90*/  LEA R7, P3, R14, R0, 0x1 ;  /* 0x000000000e077211 */ /* 0x000fca00078608ff */
[----:B------:R0:W-:Y:S04]  /*baa0*/  STL [R1+0x864], R7 ;  /* 0x0008640701007387 */ /* 0x0001e80000100800 */
[----:B------:R1:W-:Y:S01]  /*bab0*/  STL [R1+0x838], R21 ;  /* 0x0008381501007387 */ /* 0x0003e20000100800 */
[----:B0-----:R-:W-:-:S03]  /*bac0*/  LEA R7, P5, R23, R0, 0x1 ;  /* 0x0000000017077211 */ /* 0x001fc600078a08ff */
[----:B-1----:R-:W2:Y:S04]  /*bad0*/  LDL.LU R21, [R1+0x100] ;  /* 0x0001000001157983 */ /* 0x002ea80000300800 */
[----:B------:R-:W-:Y:S04]  /*bae0*/  STL [R1+0x86c], R7 ;  /* 0x00086c0701007387 */ /* 0x000fe80000100800 */
[----:B------:R0:W-:Y:S04]  /*baf0*/  STL [R1+0x840], R43 ;  /* 0x0008402b01007387 */ /* 0x0001e80000100800 */
[----:B0-----:R-:W2:Y:S01]  /*bb00*/  LDL.LU R43, [R1+0xf8] ;  /* 0x0000f800012b7983 */ /* 0x001ea20000300800 */
[----:B------:R-:W-:-:S02]  /*bb10*/  LEA R7, P4, R19, R0, 0x1 ;  /* 0x0000000013077211 */ /* 0x000fc400078808ff */
[----:B------:R-:W-:-:S03]  /*bb20*/  LEA.HI.X.SX32 R49, R12, R2, 0x1, P0 ;  /* 0x000000020c317211 */ /* 0x000fc600000f0eff */
[----:B------:R0:W-:Y:S04]  /*bb30*/  STL [R1+0x874], R7 ;  /* 0x0008740701007387 */ /* 0x0001e80000100800 */
[----:B------:R3:W-:Y:S01]  /*bb40*/  STL [R1+0x848], R49 ;  /* 0x0008483101007387 */ /* 0x0007e20000100800 */
[----:B0-----:R-:W-:-:S03]  /*bb50*/  LEA.HI.X.SX32 R7, R46, R2, 0x1, P1 ;  /* 0x000000022e077211 */ /* 0x001fc600008f0eff */
[----:B------:R-:W2:Y:S01]  /*bb60*/  LDL.LU R46, [R1+0xf0] ;  /* 0x0000f000012e7983 */ /* 0x000ea20000300800 */
[-C--:B------:R-:W-:Y:S02]  /*bb70*/  LEA R12, P0, R15, R0.reuse, 0x1 ;  /* 0x000000000f0c7211 */ /* 0x080fe400078008ff */
[----:B---3--:R-:W-:-:S03]  /*bb80*/  LEA R49, P1, R11, R0, 0x1 ;  /* 0x000000000b317211 */ /* 0x008fc600078208ff */
[----:B------:R0:W-:Y:S04]  /*bb90*/  STL [R1+0x87c], R12 ;  /* 0x00087c0c01007387 */ /* 0x0001e80000100800 */
[----:B------:R4:W-:Y:S04]  /*bba0*/  STL [R1+0x850], R7 ;  /* 0x0008500701007387 */ /* 0x0009e80000100800 */
[----:B------:R-:W-:Y:S01]  /*bbb0*/  STL [R1+0x884], R49 ;  /* 0x0008843101007387 */ /* 0x000fe20000100800 */
[----:B0-----:R-:W-:-:S03]  /*bbc0*/  LEA.HI.X.SX32 R12, R24, R2, 0x1, P2 ;  /* 0x00000002180c7211 */ /* 0x001fc600010f0eff */
[----:B------:R-:W3:Y:S01]  /*bbd0*/  LDL.LU R24, [R1+0xe8] ;  /* 0x0000e80001187983 */ /* 0x000ee20000300800 */
[----:B------:R-:W-:Y:S02]  /*bbe0*/  LEA.HI.X.SX32 R14, R14, R2, 0x1, P3 ;  /* 0x000000020e0e7211 */ /* 0x000fe400018f0eff */
[----:B----4-:R-:W-:Y:S01]  /*bbf0*/  LEA R7, P2, R48, R0, 0x1 ;  /* 0x0000000030077211 */ /* 0x010fe200078408ff */
[----:B------:R-:W-:Y:S04]  /*bc00*/  STL [R1+0x858], R12 ;  /* 0x0008580c01007387 */ /* 0x000fe80000100800 */
[----:B------:R0:W-:Y:S04]  /*bc10*/  STL [R1+0x88c], R7 ;  /* 0x00088c0701007387 */ /* 0x0001e80000100800 */
[----:B------:R1:W-:Y:S01]  /*bc20*/  STL [R1+0x860], R14 ;  /* 0x0008600e01007387 */ /* 0x0003e20000100800 */
[----:B0-----:R-:W-:-:S03]  /*bc30*/  LEA.HI.X.SX32 R7, R23, R2, 0x1, P5 ;  /* 0x0000000217077211 */ /* 0x001fc600028f0eff */
[----:B------:R-:W4:Y:S01]  /*bc40*/  LDL.LU R23, [R1+0xd4] ;  /* 0x0000d40001177983 */ /* 0x000f220000300800 */
[-C--:B------:R-:W-:Y:S02]  /*bc50*/  LEA R12, P3, R50, R0.reuse, 0x1 ;  /* 0x00000000320c7211 */ /* 0x080fe400078608ff */
[----:B-1----:R-:W-:-:S03]  /*bc60*/  LEA R14, P5, R58, R0, 0x1 ;  /* 0x000000003a0e7211 */ /* 0x002fc600078a08ff */
[----:B------:R0:W-:Y:S04]  /*bc70*/  STL [R1+0x894], R12 ;  /* 0x0008940c01007387 */ /* 0x0001e80000100800 */
[----:B------:R-:W-:Y:S04]  /*bc80*/  STL [R1+0x868], R7 ;  /* 0x0008680701007387 */ /* 0x000fe80000100800 */
[----:B------:R1:W-:Y:S01]  /*bc90*/  STL [R1+0x89c], R14 ;  /* 0x00089c0e01007387 */ /* 0x0003e20000100800 */
[----:B0-----:R-:W-:-:S03]  /*bca0*/  LEA.HI.X.SX32 R12, R19, R2, 0x1, P4 ;  /* 0x00000002130c7211 */ /* 0x001fc600020f0eff */
[----:B------:R-:W4:Y:S01]  /*bcb0*/  LDL.LU R19, [R1+0xcc] ;  /* 0x0000cc0001137983 */ /* 0x000f220000300800 */
[----:B-1----:R-:W-:Y:S02]  /*bcc0*/  LEA.HI.X.SX32 R14, R15, R2, 0x1, P0 ;  /* 0x000000020f0e7211 */ /* 0x002fe400000f0eff */
[----:B------:R-:W-:Y:S01]  /*bcd0*/  LEA R7, P4, R59, R0, 0x1 ;  /* 0x000000003b077211 */ /* 0x000fe200078808ff */
[----:B------:R-:W-:Y:S04]  /*bce0*/  STL [R1+0x870], R12 ;  /* 0x0008700c01007387 */ /* 0x000fe80000100800 */
[----:B------:R0:W-:Y:S04]  /*bcf0*/  STL [R1+0x8a4], R7 ;  /* 0x0008a40701007387 */ /* 0x0001e80000100800 */
[----:B------:R1:W-:Y:S04]  /*bd00*/  STL [R1+0x878], R14 ;  /* 0x0008780e01007387 */ /* 0x0003e80000100800 */
[----:B------:R-:W4:Y:S01]  /*bd10*/  LDL.LU R15, [R1+0xc8] ;  /* 0x0000c800010f7983 */ /* 0x000f220000300800 */
[----:B0-----:R-:W-:-:S02]  /*bd20*/  LEA.HI.X.SX32 R7, R11, R2, 0x1, P1 ;  /* 0x000000020b077211 */ /* 0x001fc400008f0eff */
[----:B-1----:R-:W-:Y:S02]  /*bd30*/  LEA.HI.X.SX32 R14, R50, R2, 0x1, P3 ;  /* 0x00000002320e7211 */ /* 0x002fe400018f0eff */
[----:B--2---:R-:W-:-:S05]  /*bd40*/  LEA R12, P0, R61, R0, 0x1 ;  /* 0x000000003d0c7211 */ /* 0x004fca00078008ff */
[----:B------:R0:W-:Y:S04]  /*bd50*/  STL [R1+0x8ac], R12 ;  /* 0x0008ac0c01007387 */ /* 0x0001e80000100800 */
[----:B------:R-:W-:Y:S01]  /*bd60*/  STL [R1+0x880], R7 ;  /* 0x0008800701007387 */ /* 0x000fe20000100800 */
[----:B0-----:R-:W-:Y:S02]  /*bd70*/  LEA.HI.X.SX32 R12, R48, R2, 0x1, P2 ;  /* 0x00000002300c7211 */ /* 0x001fe400010f0eff */
[----:B------:R-:W-:-:S05]  /*bd80*/  LEA R11, P1, R3, R0, 0x1 ;  /* 0x00000000030b7211 */ /* 0x000fca00078208ff */
[----:B------:R0:W-:Y:S04]  /*bd90*/  STL [R1+0x8b4], R11 ;  /* 0x0008b40b01007387 */ /* 0x0001e80000100800 */
[----:B0-----:R-:W2:Y:S01]  /*bda0*/  LDL.LU R11, [R1+0xbc] ;  /* 0x0000bc00010b7983 */ /* 0x001ea20000300800 */
[----:B------:R-:W-:-:S03]  /*bdb0*/  LEA R7, P2, R60, R0, 0x1 ;  /* 0x000000003c077211 */ /* 0x000fc600078408ff */
[----:B------:R0:W-:Y:S04]  /*bdc0*/  STL [R1+0x888], R12 ;  /* 0x0008880c01007387 */ /* 0x0001e80000100800 */
[----:B------:R1:W-:Y:S04]  /*bdd0*/  STL [R1+0x8bc], R7 ;  /* 0x0008bc0701007387 */ /* 0x0003e80000100800 */
[----:B------:R-:W-:Y:S04]  /*bde0*/  STL [R1+0x890], R14 ;  /* 0x0008900e01007387 */ /* 0x000fe80000100800 */
[----:B------:R-:W2:Y:S01]  /*bdf0*/  LDL.LU R48, [R1+0xb8] ;  /* 0x0000b80001307983 */ /* 0x000ea20000300800 */
[----:B0-----:R-:W-:-:S02]  /*be00*/  LEA R12, P3, R17, R0, 0x1 ;  /* 0x00000000110c7211 */ /* 0x001fc400078608ff */
[----:B-1----:R-:W-:-:S03]  /*be10*/  LEA.HI.X.SX32 R7, R58, R2, 0x1, P5 ;  /* 0x000000023a077211 */ /* 0x002fc600028f0eff */
[----:B------:R0:W-:Y:S04]  /*be20*/  STL [R1+0x8c4], R12 ;  /* 0x0008c40c01007387 */ /* 0x0001e80000100800 */
[----:B------:R1:W-:Y:S01]  /*be30*/  STL [R1+0x898], R7 ;  /* 0x0008980701007387 */ /* 0x0003e20000100800 */
[----:B0-----:R-:W-:Y:S02]  /*be40*/  LEA.HI.X.SX32 R12, R59, R2, 0x1, P4 ;  /* 0x000000023b0c7211 */ /* 0x001fe400020f0eff */
[----:B------:R-:W-:-:S05]  /*be50*/  LEA R14, P5, R21, R0, 0x1 ;  /* 0x00000000150e7211 */ /* 0x000fca00078a08ff */
[----:B------:R-:W-:Y:S04]  /*be60*/  STL [R1+0x8cc], R14 ;  /* 0x0008cc0e01007387 */ /* 0x000fe80000100800 */
[----:B------:R-:W2:Y:S04]  /*be70*/  LDL.LU R50, [R1+0xb0] ;  /* 0x0000b00001327983 */ /* 0x000ea80000300800 */
[----:B------:R0:W-:Y:S01]  /*be80*/  STL [R1+0x8a0], R12 ;  /* 0x0008a00c01007387 */ /* 0x0001e20000100800 */
[----:B-1----:R-:W-:-:S05]  /*be90*/  LEA R7, P4, R43, R0, 0x1 ;  /* 0x000000002b077211 */ /* 0x002fca00078808ff */
[----:B------:R1:W-:Y:S01]  /*bea0*/  STL [R1+0x8d4], R7 ;  /* 0x0008d40701007387 */ /* 0x0003e20000100800 */
[----:B0-----:R-:W-:-:S03]  /*beb0*/  LEA.HI.X.SX32 R12, R61, R2, 0x1, P0 ;  /* 0x000000023d0c7211 */ /* 0x001fc600000f0eff */
[----:B------:R-:W2:Y:S04]  /*bec0*/  LDL.LU R58, [R1+0xa4] ;  /* 0x0000a400013a7983 */ /* 0x000ea80000300800 */
[----:B------:R0:W-:Y:S04]  /*bed0*/  STL [R1+0x8a8], R12 ;  /* 0x0008a80c01007387 */ /* 0x0001e80000100800 */
[----:B------:R-:W2:Y:S01]  /*bee0*/  LDL.LU R59, [R1+0x9c] ;  /* 0x00009c00013b7983 */ /* 0x000ea20000300800 */
[----:B-1----:R-:W-:Y:S02]  /*bef0*/  LEA R7, P0, R46, R0, 0x1 ;  /* 0x000000002e077211 */ /* 0x002fe400078008ff */
[----:B------:R-:W-:-:S03]  /*bf00*/  LEA.HI.X.SX32 R3, R3, R2, 0x1, P1 ;  /* 0x0000000203037211 */ /* 0x000fc600008f0eff */
[----:B------:R3:W-:Y:S04]  /*bf10*/  STL [R1+0x8dc], R7 ;  /* 0x0008dc0701007387 */ /* 0x0007e80000100800 */
[----:B------:R-:W2:Y:S04]  /*bf20*/  LDL.LU R61, [R1+0x84] ;  /* 0x00008400013d7983 */ /* 0x000ea80000300800 */
[----:B------:R1:W-:Y:S01]  /*bf30*/  STL [R1+0x8b0], R3 ;  /* 0x0008b00301007387 */ /* 0x0003e20000100800 */
[----:B0-----:R-:W-:Y:S02]  /*bf40*/  LEA.HI.X.SX32 R12, R60, R2, 0x1, P2 ;  /* 0x000000023c0c7211 */ /* 0x001fe400010f0eff */
[-C--:B---3--:R-:W-:Y:S01]  /*bf50*/  LEA R7, P1, R24, R0.reuse, 0x1 ;  /* 0x0000000018077211 */ /* 0x088fe200078208ff */
[----:B-1----:R-:W3:Y:S04]  /*bf60*/  LDL.LU R3, [R1+0x80] ;  /* 0x0000800001037983 */ /* 0x002ee80000300800 */
[----:B------:R4:W-:Y:S04]  /*bf70*/  STL [R1+0x8e4], R7 ;  /* 0x0008e40701007387 */ /* 0x0009e80000100800 */
[----:B------:R-:W3:Y:S04]  /*bf80*/  LDL.LU R60, [R1+0x74] ;  /* 0x00007400013c7983 */ /* 0x000ee80000300800 */
[----:B------:R0:W-:Y:S04]  /*bf90*/  STL [R1+0x8b8], R12 ;  /* 0x0008b80c01007387 */ /* 0x0001e80000100800 */
[----:B------:R-:W3:Y:S01]  /*bfa0*/  LDL.LU R54, [R1+0x6c] ;  /* 0x00006c0001367983 */ /* 0x000ee20000300800 */
[----:B----4-:R-:W-:-:S05]  /*bfb0*/  LEA R7, P2, R23, R0, 0x1 ;  /* 0x0000000017077211 */ /* 0x010fca00078408ff */
[----:B------:R1:W-:Y:S01]  /*bfc0*/  STL [R1+0x8ec], R7 ;  /* 0x0008ec0701007387 */ /* 0x0003e20000100800 */
[----:B0-----:R-:W-:-:S03]  /*bfd0*/  LEA.HI.X.SX32 R12, R17, R2, 0x1, P3 ;  /* 0x00000002110c7211 */ /* 0x001fc600018f0eff */
[----:B------:R-:W4:Y:S04]  /*bfe0*/  LDL.LU R51, [R1+0x54] ;  /* 0x0000540001337983 */ /* 0x000f280000300800 */
[----:B------:R0:W-:Y:S04]  /*bff0*/  STL [R1+0x8c0], R12 ;  /* 0x0008c00c01007387 */ /* 0x0001e80000100800 */
[----:B------:R-:W3:Y:S01]  /*c000*/  LDL.LU R49, [R1+0x4c] ;  /* 0x00004c0001317983 */ /* 0x000ee20000300800 */
[----:B-1----:R-:W-:-:S05]  /*c010*/  LEA R7, P3, R19, R0, 0x1 ;  /* 0x0000000013077211 */ /* 0x002fca00078608ff */
[----:B------:R1:W-:Y:S01]  /*c020*/  STL [R1+0x8f4], R7 ;  /* 0x0008f40701007387 */ /* 0x0003e20000100800 */
[----:B0-----:R-:W-:-:S03]  /*c030*/  LEA.HI.X.SX32 R12, R21, R2, 0x1, P5 ;  /* 0x00000002150c7211 */ /* 0x001fc600028f0eff */
[----:B-1----:R-:W3:Y:S04]  /*c040*/  LDL.LU R7, [R1+0x2c] ;  /* 0x00002c0001077983 */ /* 0x002ee80000300800 */
[----:B------:R0:W-:Y:S01]  /*c050*/  STL [R1+0x8c8], R12 ;  /* 0x0008c80c01007387 */ /* 0x0001e20000100800 */
[----:B------:R-:W-:-:S03]  /*c060*/  LEA R14, P5, R15, R0, 0x1 ;  /* 0x000000000f0e7211 */ /* 0x000fc600078a08ff */
[----:B0-----:R-:W4:Y:S04]  /*c070*/  LDL.LU R12, [R1+0x1c] ;  /* 0x00001c00010c7983 */ /* 0x001f280000300800 */
[----:B------:R0:W-:Y:S04]  /*c080*/  STL [R1+0x8fc], R14 ;  /* 0x0008fc0e01007387 */ /* 0x0001e80000100800 */
[----:B0-----:R-:W4:Y:S01]  /*c090*/  LDL.LU R14, [R1+0x18] ;  /* 0x00001800010e7983 */ /* 0x001f220000300800 */
[-C--:B------:R-:W-:Y:S02]  /*c0a0*/  LEA.HI.X.SX32 R17, R43, R2.reuse, 0x1, P4 ;  /* 0x000000022b117211 */ /* 0x080fe400020f0eff */
[----:B------:R-:W-:-:S03]  /*c0b0*/  LEA.HI.X.SX32 R43, R46, R2, 0x1, P0 ;  /* 0x000000022e2b7211 */ /* 0x000fc600000f0eff */
[----:B------:R0:W-:Y:S01]  /*c0c0*/  STL [R1+0x8d0], R17 ;  /* 0x0008d01101007387 */ /* 0x0001e20000100800 */
[----:B------:R-:W-:-:S03]  /*c0d0*/  LEA.HI.X.SX32 R24, R24, R2, 0x1, P1 ;  /* 0x0000000218187211 */ /* 0x000fc600008f0eff */
[----:B0-----:R-:W4:Y:S01]  /*c0e0*/  LDL.LU R17, [R1+0x14] ;  /* 0x0000140001117983 */ /* 0x001f220000300800 */
[-C--:B------:R-:W-:Y:S02]  /*c0f0*/  LEA.HI.X.SX32 R23, R23, R2.reuse, 0x1, P2 ;  /* 0x0000000217177211 */ /* 0x080fe400010f0eff */
[-C--:B------:R-:W-:Y:S02]  /*c100*/  LEA.HI.X.SX32 R19, R19, R2.reuse, 0x1, P3 ;  /* 0x0000000213137211 */ /* 0x080fe400018f0eff */
[----:B------:R-:W-:Y:S02]  /*c110*/  LEA.HI.X.SX32 R15, R15, R2, 0x1, P5 ;  /* 0x000000020f0f7211 */ /* 0x000fe400028f0eff */
[----:B--2---:R-:W-:-:S05]  /*c120*/  LEA R21, P4, R11, R0, 0x1 ;  /* 0x000000000b157211 */ /* 0x004fca00078808ff */
[----:B------:R0:W-:Y:S04]  /*c130*/  STL [R1+0x904], R21 ;  /* 0x0009041501007387 */ /* 0x0001e80000100800 */
[----:B0-----:R-:W2:Y:S01]  /*c140*/  LDL.LU R21, [R1+0x10] ;  /* 0x0000100001157983 */ /* 0x001ea20000300800 */
[----:B------:R-:W-:-:S03]  /*c150*/  LEA R46, P0, R48, R0, 0x1 ;  /* 0x00000000302e7211 */ /* 0x000fc600078008ff */
[----:B------:R0:W-:Y:S04]  /*c160*/  STL [R1+0x8d8], R43 ;  /* 0x0008d82b01007387 */ /* 0x0001e80000100800 */
[----:B0-----:R-:W2:Y:S04]  /*c170*/  LDL.LU R43, [R1+0xc] ;  /* 0x00000c00012b7983 */ /* 0x001ea80000300800 */
[----:B------:R0:W-:Y:S04]  /*c180*/  STL [R1+0x90c], R46 ;  /* 0x00090c2e01007387 */ /* 0x0001e80000100800 */
[----:B0-----:R-:W2:Y:S04]  /*c190*/  LDL.LU R46, [R1+0x8] ;  /* 0x00000800012e7983 */ /* 0x001ea80000300800 */
[----:B------:R0:W-:Y:S02]  /*c1a0*/  STL [R1+0x8e0], R24 ;  /* 0x0008e01801007387 */ /* 0x0001e40000100800 */
[----:B0-----:R-:W-:-:S05]  /*c1b0*/  LEA R24, P1, R50, R0, 0x1 ;  /* 0x0000000032187211 */ /* 0x001fca00078208ff */
        /* <DEDUP_REMOVED lines=8> */
[----:B------:R0:W-:Y:S01]  /*c240*/  STL [R1+0x924], R19 ;  /* 0x0009241301007387 */ /* 0x0001e20000100800 */
[----:B------:R-:W-:-:S03]  /*c250*/  LEA.HI.X.SX32 R11, R11, R2, 0x1, P4 ;  /* 0x000000020b0b7211 */ /* 0x000fc600020f0eff */
[----:B0-----:R-:W2:Y:S04]  /*c260*/  LDL.LU R19, [R1+0xb50] ;  /* 0x000b500001137983 */ /* 0x001ea80000300800 */
[----:B------:R0:W-:Y:S02]  /*c270*/  STL [R1+0x8f8], R15 ;  /* 0x0008f80f01007387 */ /* 0x0001e40000100800 */
[----:B0-----:R-:W-:-:S05]  /*c280*/  LEA R15, P5, R61, R0, 0x1 ;  /* 0x000000003d0f7211 */ /* 0x001fca00078a08ff */
[----:B------:R0:W-:Y:S01]  /*c290*/  STL [R1+0x92c], R15 ;  /* 0x00092c0f01007387 */ /* 0x0001e20000100800 */
[----:B------:R-:W-:-:S03]  /*c2a0*/  LEA.HI.X.SX32 R48, R48, R2, 0x1, P0 ;  /* 0x0000000230307211 */ /* 0x000fc600000f0eff */
[----:B0-----:R-:W2:Y:S04]  /*c2b0*/  LDL.LU R15, [R1+0xb4c] ;  /* 0x000b4c00010f7983 */ /* 0x001ea80000300800 */
[----:B------:R3:W-:Y:S02]  /*c2c0*/  STL [R1+0x900], R11 ;  /* 0x0009000b01007387 */ /* 0x0007e40000100800 */
[----:B---3--:R-:W-:-:S05]  /*c2d0*/  LEA R11, P4, R3, R0, 0x1 ;  /* 0x00000000030b7211 */ /* 0x008fca00078808ff */
[----:B------:R0:W-:Y:S01]  /*c2e0*/  STL [R1+0x934], R11 ;  /* 0x0009340b01007387 */ /* 0x0001e20000100800 */
[----:B------:R-:W-:-:S03]  /*c2f0*/  LEA.HI.X.SX32 R50, R50, R2, 0x1, P1 ;  /* 0x0000000232327211 */ /* 0x000fc600008f0eff */
[----:B0-----:R-:W3:Y:S04]  /*c300*/  LDL.LU R11, [R1+0xb48] ;  /* 0x000b4800010b7983 */ /* 0x001ee80000300800 */
[----:B------:R0:W-:Y:S02]  /*c310*/  STL [R1+0x908], R48 ;  /* 0x0009083001007387 */ /* 0x0001e40000100800 */
[----:B0-----:R-:W-:-:S05]  /*c320*/  LEA R48, P0, R60, R0, 0x1 ;  /* 0x000000003c307211 */ /* 0x001fca00078008ff */
        /* <DEDUP_REMOVED lines=9> */
[----:B----4-:R-:W-:-:S05]  /*c3c0*/  LEA R58, P2, R51, R0, 0x1 ;  /* 0x00000000333a7211 */ /* 0x010fca00078408ff */
[----:B------:R0:W-:Y:S01]  /*c3d0*/  STL [R1+0x94c], R58 ;  /* 0x00094c3a01007387 */ /* 0x0001e20000100800 */
[----:B------:R-:W-:-:S03]  /*c3e0*/  LEA.HI.X.SX32 R61, R61, R2, 0x1, P5 ;  /* 0x000000023d3d7211 */ /* 0x000fc600028f0eff */
[----:B0-----:R-:W4:Y:S04]  /*c3f0*/  LDL.LU R58, [R1+0xb3c] ;  /* 0x000b3c00013a7983 */ /* 0x001f280000300800 */
        /* <DEDUP_REMOVED lines=12> */
[----:B------:R0:W-:Y:S04]  /*c4c0*/  STL [R1+0x964], R3 ;  /* 0x0009640301007387 */ /* 0x0001e80000100800 */
[----:B0-----:R-:W3:Y:S04]  /*c4d0*/  LDL.LU R3, [R1+0xb30] ;  /* 0x000b300001037983 */ /* 0x001ee80000300800 */
[----:B------:R0:W-:Y:S02]  /*c4e0*/  STL [R1+0x938], R60 ;  /* 0x0009383c01007387 */ /* 0x0001e40000100800 */
[----:B0-----:R-:W-:-:S05]  /*c4f0*/  LEA R60, P0, R14, R0, 0x1 ;  /* 0x000000000e3c7211 */ /* 0x001fca00078008ff */
[----:B------:R0:W-:Y:S04]  /*c500*/  STL [R1+0x96c], R60 ;  /* 0x00096c3c01007387 */ /* 0x0001e80000100800 */
[----:B0-----:R-:W4:Y:S01]  /*c510*/  LDL.LU R60, [R1+0xb2c] ;  /* 0x000b2c00013c7983 */ /* 0x001f220000300800 */
[----:B------:R-:W-:-:S05]  /*c520*/  LEA.HI.X.SX32 R54, R54, R2, 0x1, P1 ;  /* 0x0000000236367211 */ /* 0x000fca00008f0eff */
[----:B------:R0:W-:Y:S02]  /*c530*/  STL [R1+0x940], R54 ;  /* 0x0009403601007387 */ /* 0x0001e40000100800 */
[----:B0-----:R-:W-:-:S05]  /*c540*/  LEA R54, P1, R17, R0, 0x1 ;  /* 0x0000000011367211 */ /* 0x001fca00078208ff */
[----:B------:R0:W-:Y:S02]  /*c550*/  STL [R1+0x974], R54 ;  /* 0x0009743601007387 */ /* 0x0001e40000100800 */
[----:B0-----:R-:W-:Y:S02]  /*c560*/  LEA.HI.X.SX32 R54, R51, R2, 0x1, P2 ;  /* 0x0000000233367211 */ /* 0x001fe400010f0eff */
[----:B--2---:R-:W-:-:S03]  /*c570*/  LEA R51, P2, R21, R0, 0x1 ;  /* 0x0000000015337211 */ /* 0x004fc600078408ff */
[----:B------:R0:W-:Y:S04]  /*c580*/  STL [R1+0x948], R54 ;  /* 0x0009483601007387 */ /* 0x0001e80000100800 */
[----:B------:R1:W-:Y:S01]  /*c590*/  STL [R1+0x97c], R51 ;  /* 0x00097c3301007387 */ /* 0x0003e20000100800 */
[-C--:B0-----:R-:W-:Y:S02]  /*c5a0*/  LEA.HI.X.SX32 R54, R49, R2.reuse, 0x1, P3 ;  /* 0x0000000231367211 */ /* 0x081fe400018f0eff */
[----:B------:R-:W-:Y:S02]  /*c5b0*/  LEA.HI.X.SX32 R49, R7, R2, 0x1, P5 ;  /* 0x0000000207317211 */ /* 0x000fe400028f0eff */
[-C--:B-1----:R-:W-:Y:S02]  /*c5c0*/  LEA R51, P3, R43, R0.reuse, 0x1 ;  /* 0x000000002b337211 */ /* 0x082fe400078608ff */
[----:B------:R-:W-:Y:S01]  /*c5d0*/  LEA R7, P5, R46, R0, 0x1 ;  /* 0x000000002e077211 */ /* 0x000fe200078a08ff */
[----:B------:R-:W-:Y:S01]  /*c5e0*/  STL [R1+0x950], R54 ;  /* 0x0009503601007387 */ /* 0x000fe20000100800 */
[----:B------:R-:W-:-:S03]  /*c5f0*/  LEA.HI.X.SX32 R12, R12, R2, 0x1, P4 ;  /* 0x000000020c0c7211 */ /* 0x000fc600020f0eff */
[----:B------:R-:W-:Y:S04]  /*c600*/  STL [R1+0x984], R51 ;  /* 0x0009843301007387 */ /* 0x000fe80000100800 */
[----:B------:R-:W-:Y:S04]  /*c610*/  STL [R1+0x958], R49 ;  /* 0x0009583101007387 */ /* 0x000fe80000100800 */
[----:B------:R0:W-:Y:S04]  /*c620*/  STL [R1+0x98c], R7 ;  /* 0x00098c0701007387 */ /* 0x0001e80000100800 */
[----:B------:R3:W-:Y:S01]  /*c630*/  STL [R1+0x960], R12 ;  /* 0x0009600c01007387 */ /* 0x0007e20000100800 */
[----:B0-----:R-:W-:-:S02]  /*c640*/  LEA.HI.X.SX32 R7, R14, R2, 0x1, P0 ;  /* 0x000000020e077211 */ /* 0x001fc400000f0eff */
[----:B------:R-:W-:Y:S01]  /*c650*/  LEA.HI.X.SX32 R14, R17, R2, 0x1, P1 ;  /* 0x00000002110e7211 */ /* 0x000fe200008f0eff */
[----:B------:R-:W-:Y:S02]  /*c660*/  IMAD R25, R25, UR7, RZ ;  /* 0x0000000719197c24 */ /* 0x000fe4000f8e02ff */
[----:B------:R-:W-:Y:S02]  /*c670*/  IMAD R26, R26, UR7, RZ ;  /* 0x000000071a1a7c24 */ /* 0x000fe4000f8e02ff */
[----:B------:R-:W-:Y:S02]  /*c680*/  IMAD R28, R28, UR7, RZ ;  /* 0x000000071c1c7c24 */ /* 0x000fe4000f8e02ff */
[----:B------:R-:W-:Y:S02]  /*c690*/  IMAD R29, R29, UR7, RZ ;  /* 0x000000071d1d7c24 */ /* 0x000fe4000f8e02ff */
[----:B------:R-:W-:Y:S02]  /*c6a0*/  IMAD R30, R30, UR7, RZ ;  /* 0x000000071e1e7c24 */ /* 0x000fe4000f8e02ff */
[----:B------:R-:W-:-:S02]  /*c6b0*/  IMAD R31, R31, UR7, RZ ;  /* 0x000000071f1f7c24 */ /* 0x000fc4000f8e02ff */
        /* <DEDUP_REMOVED lines=16> */
[----:B------:R-:W-:Y:S01]  /*c7c0*/  IMAD R32, R32, UR7, RZ ;  /* 0x0000000720207c24 */ /* 0x000fe2000f8e02ff */
[-C--:B---3--:R-:W-:Y:S02]  /*c7d0*/  LEA R12, P0, R3, R0.reuse, 0x1 ;  /* 0x00000000030c7211 */ /* 0x088fe400078008ff */
[----:B----4-:R-:W-:-:S05]  /*c7e0*/  LEA R49, P4, R60, R0, 0x1 ;  /* 0x000000003c317211 */ /* 0x010fca00078808ff */
[----:B------:R-:W-:Y:S04]  /*c7f0*/  STL [R1+0x994], R49 ;  /* 0x0009943101007387 */ /* 0x000fe80000100800 */
[----:B------:R0:W-:Y:S04]  /*c800*/  STL [R1+0x968], R7 ;  /* 0x0009680701007387 */ /* 0x0001e80000100800 */
[----:B------:R1:W-:Y:S01]  /*c810*/  STL [R1+0x99c], R12 ;  /* 0x00099c0c01007387 */ /* 0x0003e20000100800 */
[----:B0-----:R-:W-:-:S03]  /*c820*/  LEA R7, P1, R61, R0, 0x1 ;  /* 0x000000003d077211 */ /* 0x001fc600078208ff */
[----:B------:R0:W-:Y:S01]  /*c830*/  STL [R1+0x970], R14 ;  /* 0x0009700e01007387 */ /* 0x0001e20000100800 */
[----:B-1----:R-:W-:-:S03]  /*c840*/  LEA.HI.X.SX32 R12, R21, R2, 0x1, P2 ;  /* 0x00000002150c7211 */ /* 0x002fc600010f0eff */
[----:B------:R1:W-:Y:S01]  /*c850*/  STL [R1+0x9a4], R7 ;  /* 0x0009a40701007387 */ /* 0x0003e20000100800 */
[----:B0-----:R-:W-:-:S03]  /*c860*/  LEA R14, P2, R59, R0, 0x1 ;  /* 0x000000003b0e7211 */ /* 0x001fc600078408ff */
[----:B------:R0:W-:Y:S01]  /*c870*/  STL [R1+0x978], R12 ;  /* 0x0009780c01007387 */ /* 0x0001e20000100800 */
[----:B-1----:R-:W-:-:S03]  /*c880*/  LEA.HI.X.SX32 R7, R43, R2, 0x1, P3 ;  /* 0x000000022b077211 */ /* 0x002fc600018f0eff */
[----:B------:R1:W-:Y:S04]  /*c890*/  STL [R1+0x9ac], R14 ;  /* 0x0009ac0e01007387 */ /* 0x0003e80000100800 */
[----:B------:R2:W-:Y:S01]  /*c8a0*/  STL [R1+0x980], R7 ;  /* 0x0009800701007387 */ /* 0x0005e20000100800 */
[----:B0-----:R-:W-:Y:S02]  /*c8b0*/  LEA R12, P3, R58, R0, 0x1 ;  /* 0x000000003a0c7211 */ /* 0x001fe400078608ff */
[----:B-1----:R-:W-:-:S03]  /*c8c0*/  LEA.HI.X.SX32 R14, R46, R2, 0x1, P5 ;  /* 0x000000022e0e7211 */ /* 0x002fc600028f0eff */
[----:B------:R0:W-:Y:S01]  /*c8d0*/  STL [R1+0x9b4], R12 ;  /* 0x0009b40c01007387 */ /* 0x0001e20000100800 */
[----:B------:R-:W-:Y:S01]  /*c8e0*/  IMAD R37, R37, UR7, RZ ;  /* 0x0000000725257c24 */ /* 0x000fe2000f8e02ff */
[----:B------:R-:W1:Y:S01]  /*c8f0*/  LDC R46, c[0x0][0x3a8] ;  /* 0x0000ea00ff2e7b82 */ /* 0x000e620000000800 */
[----:B--2---:R-:W-:Y:S01]  /*c900*/  LEA R7, P5, R50, R0, 0x1 ;  /* 0x0000000032077211 */ /* 0x004fe200078a08ff */
[----:B------:R2:W-:Y:S01]  /*c910*/  STL [R1+0x988], R14 ;  /* 0x0009880e01007387 */ /* 0x0005e20000100800 */
[----:B0-----:R-:W-:-:S03]  /*c920*/  LEA.HI.X.SX32 R12, R60, R2, 0x1, P4 ;  /* 0x000000023c0c7211 */ /* 0x001fc600020f0eff */
[----:B------:R-:W3:Y:S04]  /*c930*/  LDL.LU R60, [R1+0xb28] ;  /* 0x000b2800013c7983 */ /* 0x000ee80000300800 */
[----:B------:R0:W-:Y:S01]  /*c940*/  STL [R1+0x9bc], R7 ;  /* 0x0009bc0701007387 */ /* 0x0001e20000100800 */
[----:B--2---:R-:W-:-:S03]  /*c950*/  LEA.HI.X.SX32 R14, R3, R2, 0x1, P0 ;  /* 0x00000002030e7211 */ /* 0x004fc600000f0eff */
[----:B------:R2:W-:Y:S04]  /*c960*/  STL [R1+0x990], R12 ;  /* 0x0009900c01007387 */ /* 0x0005e80000100800 */
[----:B------:R-:W4:Y:S01]  /*c970*/  LDL.LU R3, [R1+0xb24] ;  /* 0x000b240001037983 */ /* 0x000f220000300800 */
[-C--:B0-----:R-:W-:Y:S02]  /*c980*/  LEA R7, P4, R48, R0.reuse, 0x1 ;  /* 0x0000000030077211 */ /* 0x081fe400078808ff */
[----:B--2---:R-:W-:-:S03]  /*c990*/  LEA R12, P0, R11, R0, 0x1 ;  /* 0x000000000b0c7211 */ /* 0x004fc600078008ff */
[----:B------:R0:W-:Y:S04]  /*c9a0*/  STL [R1+0x9c4], R7 ;  /* 0x0009c40701007387 */ /* 0x0001e80000100800 */
[----:B------:R2:W-:Y:S01]  /*c9b0*/  STL [R1+0x998], R14 ;  /* 0x0009980e01007387 */ /* 0x0005e20000100800 */
[----:B0-----:R-:W-:-:S03]  /*c9c0*/  LEA.HI.X.SX32 R7, R61, R2, 0x1, P1 ;  /* 0x000000023d077211 */ /* 0x001fc600008f0eff */
[----:B------:R0:W-:Y:S01]  /*c9d0*/  STL [R1+0x9cc], R12 ;  /* 0x0009cc0c01007387 */ /* 0x0001e20000100800 */
[----:B--2---:R-:W-:-:S03]  /*c9e0*/  LEA R14, P1, R15, R0, 0x1 ;  /* 0x000000000f0e7211 */ /* 0x004fc600078208ff */
[----:B------:R2:W-:Y:S01]  /*c9f0*/  STL [R1+0x9a0], R7 ;  /* 0x0009a00701007387 */ /* 0x0005e20000100800 */
[----:B0-----:R-:W-:-:S03]  /*ca00*/  LEA.HI.X.SX32 R12, R59, R2, 0x1, P2 ;  /* 0x000000023b0c7211 */ /* 0x001fc600010f0eff */
[----:B------:R0:W-:Y:S01]  /*ca10*/  STL [R1+0x9d4], R14 ;  /* 0x0009d40e01007387 */ /* 0x0001e20000100800 */
[----:B--2---:R-:W-:-:S03]  /*ca20*/  LEA R7, P2, R19, R0, 0x1 ;  /* 0x0000000013077211 */ /* 0x004fc600078408ff */
[----:B------:R2:W-:Y:S04]  /*ca30*/  STL [R1+0x9a8], R12 ;  /* 0x0009a80c01007387 */ /* 0x0005e80000100800 */
[----:B------:R1:W-:Y:S01]  /*ca40*/  STL [R1+0x9dc], R7 ;  /* 0x0009dc0701007387 */ /* 0x0003e20000100800 */
[----:B0-----:R-:W-:Y:S02]  /*ca50*/  LEA.HI.X.SX32 R14, R58, R2, 0x1, P3 ;  /* 0x000000023a0e7211 */ /* 0x001fe400018f0eff */
[----:B--2---:R-:W-:-:S03]  /*ca60*/  LEA R12, P3, R23, R0, 0x1 ;  /* 0x00000000170c7211 */ /* 0x004fc600078608ff */
[----:B------:R0:W-:Y:S01]  /*ca70*/  STL [R1+0x9b0], R14 ;  /* 0x0009b00e01007387 */ /* 0x0001e20000100800 */
[----:B-1----:R-:W-:-:S03]  /*ca80*/  LEA.HI.X.SX32 R7, R50, R2, 0x1, P5 ;  /* 0x0000000232077211 */ /* 0x002fc600028f0eff */
[----:B------:R1:W-:Y:S01]  /*ca90*/  STL [R1+0x9e4], R12 ;  /* 0x0009e40c01007387 */ /* 0x0003e20000100800 */
[----:B------:R-:W-:-:S03]  /*caa0*/  LEA.HI.X.SX32 R11, R11, R2, 0x1, P0 ;  /* 0x000000020b0b7211 */ /* 0x000fc600000f0eff */
[----:B------:R2:W-:Y:S01]  /*cab0*/  STL [R1+0x9b8], R7 ;  /* 0x0009b80701007387 */ /* 0x0005e20000100800 */
[----:B0-----:R-:W-:Y:S02]  /*cac0*/  LEA R14, P5, R24, R0, 0x1 ;  /* 0x00000000180e7211 */ /* 0x001fe400078a08ff */
[----:B-1----:R-:W-:-:S03]  /*cad0*/  LEA.HI.X.SX32 R12, R48, R2, 0x1, P4 ;  /* 0x00000002300c7211 */ /* 0x002fc600020f0eff */
[----:B------:R-:W-:Y:S01]  /*cae0*/  STL [R1+0x9ec], R14 ;  /* 0x0009ec0e01007387 */ /* 0x000fe20000100800 */
[----:B--2---:R-:W-:-:S03]  /*caf0*/  LEA R7, P4, R25, R0, 0x1 ;  /* 0x0000000019077211 */ /* 0x004fc600078808ff */
[----:B------:R0:W-:Y:S04]  /*cb00*/  STL [R1+0x9c0], R12 ;  /* 0x0009c00c01007387 */ /* 0x0001e80000100800 */
[----:B------:R1:W-:Y:S04]  /*cb10*/  STL [R1+0x9f4], R7 ;  /* 0x0009f40701007387 */ /* 0x0003e80000100800 */
[----:B------:R2:W-:Y:S01]  /*cb20*/  STL [R1+0x9c8], R11 ;  /* 0x0009c80b01007387 */ /* 0x0005e20000100800 */
[----:B0-----:R-:W-:Y:S02]  /*cb30*/  LEA R12, P0, R26, R0, 0x1 ;  /* 0x000000001a0c7211 */ /* 0x001fe400078008ff */
[----:B-1----:R-:W-:-:S03]  /*cb40*/  LEA.HI.X.SX32 R7, R15, R2, 0x1, P1 ;  /* 0x000000020f077211 */ /* 0x002fc600008f0eff */
[----:B------:R0:W-:Y:S01]  /*cb50*/  STL [R1+0x9fc], R12 ;  /* 0x0009fc0c01007387 */ /* 0x0001e20000100800 */
[----:B--2---:R-:W-:-:S03]  /*cb60*/  LEA R11, P1, R28, R0, 0x1 ;  /* 0x000000001c0b7211 */ /* 0x004fc600078208ff */
[----:B------:R1:W-:Y:S04]  /*cb70*/  STL [R1+0x9d0], R7 ;  /* 0x0009d00701007387 */ /* 0x0003e80000100800 */
[----:B------:R2:W-:Y:S01]  /*cb80*/  STL [R1+0xa04], R11 ;  /* 0x000a040b01007387 */ /* 0x0005e20000100800 */
[----:B0-----:R-:W-:Y:S02]  /*cb90*/  LEA.HI.X.SX32 R12, R19, R2, 0x1, P2 ;  /* 0x00000002130c7211 */ /* 0x001fe400010f0eff */
[----:B-1----:R-:W-:-:S03]  /*cba0*/  LEA R7, P2, R29, R0, 0x1 ;  /* 0x000000001d077211 */ /* 0x002fc600078408ff */
[----:B------:R0:W-:Y:S01]  /*cbb0*/  STL [R1+0x9d8], R12 ;  /* 0x0009d80c01007387 */ /* 0x0001e20000100800 */
[----:B--2---:R-:W-:-:S03]  /*cbc0*/  LEA.HI.X.SX32 R11, R23, R2, 0x1, P3 ;  /* 0x00000002170b7211 */ /* 0x004fc600018f0eff */
        /* <DEDUP_REMOVED lines=39> */
[-C--:B-1----:R-:W-:Y:S02]  /*ce40*/  LEA.HI.X.SX32 R7, R6, R2.reuse, 0x1, P1 ;  /* 0x0000000206077211 */ /* 0x082fe400008f0eff */
[----:B------:R-:W-:Y:S02]  /*ce50*/  LEA.HI.X.SX32 R6, R4, R2, 0x1, P2 ;  /* 0x0000000204067211 */ /* 0x000fe400010f0eff */
[----:B--2---:R-:W-:Y:S01]  /*ce60*/  LEA R11, P1, R13, R0, 0x1 ;  /* 0x000000000d0b7211 */ /* 0x004fe200078208ff */
[----:B------:R-:W-:Y:S01]  /*ce70*/  STL [R1+0xa5c], R12 ;  /* 0x000a5c0c01007387 */ /* 0x000fe20000100800 */
[----:B------:R-:W-:-:S03]  /*ce80*/  LEA.HI.X.SX32 R4, R5, R2, 0x1, P3 ;  /* 0x0000000205047211 */ /* 0x000fc600018f0eff */
[----:B------:R0:W-:Y:S04]  /*ce90*/  STL [R1+0xa30], R7 ;  /* 0x000a300701007387 */ /* 0x0001e80000100800 */
[----:B------:R-:W-:Y:S04]  /*cea0*/  STL [R1+0xa64], R11 ;  /* 0x000a640b01007387 */ /* 0x000fe80000100800 */
[----:B------:R1:W-:Y:S01]  /*ceb0*/  STL [R1+0xa38], R6 ;  /* 0x000a380601007387 */ /* 0x0003e20000100800 */
[----:B0-----:R-:W-:Y:S02]  /*cec0*/  LEA R7, P2, R35, R0, 0x1 ;  /* 0x0000000023077211 */ /* 0x001fe400078408ff */
[----:B------:R-:W-:-:S03]  /*ced0*/  LEA.HI.X.SX32 R5, R8, R2, 0x1, P5 ;  /* 0x0000000208057211 */ /* 0x000fc600028f0eff */
[----:B------:R-:W-:Y:S01]  /*cee0*/  STL [R1+0xa6c], R7 ;  /* 0x000a6c0701007387 */ /* 0x000fe20000100800 */
[----:B-1----:R-:W-:-:S03]  /*cef0*/  LEA R6, P3, R16, R0, 0x1 ;  /* 0x0000000010067211 */ /* 0x002fc600078608ff */
[----:B------:R0:W-:Y:S04]  /*cf00*/  STL [R1+0xa40], R4 ;  /* 0x000a400401007387 */ /* 0x0001e80000100800 */
        /* <DEDUP_REMOVED lines=23> */
[----:B------:R2:W-:Y:S04]  /*d080*/  STL [R1+0xaa4], R6 ;  /* 0x000aa40601007387 */ /* 0x0005e80000100800 */
[----:B------:R-:W4:Y:S01]  /*d090*/  LDL.64 R58, [R1+0x450] ;  /* 0x00045000013a7983 */ /* 0x000f220000100a00 */
[----:B0-----:R-:W-:Y:S01]  /*d0a0*/  LEA.HI.X.SX32 R5, R18, R2, 0x1, P5 ;  /* 0x0000000212057211 */ /* 0x001fe200028f0eff */
[----:B------:R-:W-:Y:S01]  /*d0b0*/  IMAD R42, R42, UR7, RZ ;  /* 0x000000072a2a7c24 */ /* 0x000fe2000f8e02ff */
[----:B-1----:R-:W-:Y:S01]  /*d0c0*/  LEA R4, P5, R37, R0, 0x1 ;  /* 0x0000000025047211 */ /* 0x002fe200078a08ff */
[----:B------:R-:W-:-:S02]  /*d0d0*/  IMAD R47, R47, UR7, RZ ;  /* 0x000000072f2f7c24 */ /* 0x000fc4000f8e02ff */
[----:B------:R0:W-:Y:S01]  /*d0e0*/  STL [R1+0xa78], R5 ;  /* 0x000a780501007387 */ /* 0x0001e20000100800 */
[----:B--2---:R-:W-:Y:S01]  /*d0f0*/  LEA.HI.X.SX32 R6, R20, R2, 0x1, P4 ;  /* 0x0000000214067211 */ /* 0x004fe200020f0eff */
[----:B------:R-:W-:Y:S02]  /*d100*/  IMAD R38, R38, UR7, RZ ;  /* 0x0000000726267c24 */ /* 0x000fe4000f8e02ff */
[----:B------:R1:W-:Y:S01]  /*d110*/  STL [R1+0xaac], R4 ;  /* 0x000aac0401007387 */ /* 0x0003e20000100800 */
[----:B0-----:R-:W-:-:S03]  /*d120*/  LEA R5, P4, R42, R0, 0x1 ;  /* 0x000000002a057211 */ /* 0x001fc600078808ff */
[----:B------:R0:W-:Y:S01]  /*d130*/  STL [R1+0xa80], R6 ;  /* 0x000a800601007387 */ /* 0x0001e20000100800 */
[----:B-1----:R-:W-:-:S03]  /*d140*/  LEA.HI.X.SX32 R4, R36, R2, 0x1, P0 ;  /* 0x0000000224047211 */ /* 0x002fc600000f0eff */
[----:B------:R1:W-:Y:S01]  /*d150*/  STL [R1+0xab4], R5 ;  /* 0x000ab40501007387 */ /* 0x0003e20000100800 */
[----:B------:R-:W-:-:S03]  /*d160*/  IMAD R39, R39, UR7, RZ ;  /* 0x0000000727277c24 */ /* 0x000fc6000f8e02ff */
[----:B------:R2:W-:Y:S01]  /*d170*/  STL [R1+0xa88], R4 ;  /* 0x000a880401007387 */ /* 0x0005e20000100800 */
[----:B0-----:R-:W-:Y:S02]  /*d180*/  LEA R6, P0, R47, R0, 0x1 ;  /* 0x000000002f067211 */ /* 0x001fe400078008ff */
[----:B-1----:R-:W-:-:S03]  /*d190*/  LEA.HI.X.SX32 R5, R22, R2, 0x1, P1 ;  /* 0x0000000216057211 */ /* 0x002fc600008f0eff */
[----:B------:R0:W-:Y:S01]  /*d1a0*/  STL [R1+0xabc], R6 ;  /* 0x000abc0601007387 */ /* 0x0001e20000100800 */
[----:B--2---:R-:W-:-:S03]  /*d1b0*/  LEA R4, P1, R38, R0, 0x1 ;  /* 0x0000000026047211 */ /* 0x004fc600078208ff */
[----:B------:R1:W-:Y:S01]  /*d1c0*/  STL [R1+0xa90], R5 ;  /* 0x000a900501007387 */ /* 0x0003e20000100800 */
[----:B------:R-:W-:-:S03]  /*d1d0*/  IMAD R40, R40, UR7, RZ ;  /* 0x0000000728287c24 */ /* 0x000fc6000f8e02ff */
[----:B------:R2:W-:Y:S01]  /*d1e0*/  STL [R1+0xac4], R4 ;  /* 0x000ac40401007387 */ /* 0x0005e20000100800 */
[----:B0-----:R-:W-:Y:S01]  /*d1f0*/  LEA.HI.X.SX32 R6, R27, R2, 0x1, P2 ;  /* 0x000000021b067211 */ /* 0x001fe200010f0eff */
[----:B------:R-:W-:Y:S01]  /*d200*/  IMAD R41, R41, UR7, RZ ;  /* 0x0000000729297c24 */ /* 0x000fe2000f8e02ff */
[----:B-1----:R-:W-:-:S03]  /*d210*/  LEA R5, P2, R39, R0, 0x1 ;  /* 0x0000000027057211 */ /* 0x002fc600078408ff */
[----:B------:R0:W-:Y:S01]  /*d220*/  STL [R1+0xa98], R6 ;  /* 0x000a980601007387 */ /* 0x0001e20000100800 */
[----:B--2---:R-:W-:-:S03]  /*d230*/  LEA.HI.X.SX32 R4, R32, R2, 0x1, P3 ;  /* 0x0000000220047211 */ /* 0x004fc600018f0eff */
        /* <DEDUP_REMOVED lines=31> */
[----:B------:R-:W-:Y:S02]  /*d430*/  IMAD R43, R46, 0x1f, RZ ;  /* 0x0000001f2e2b7824 */ /* 0x000fe400078e02ff */
[----:B------:R-:W-:Y:S01]  /*d440*/  IMAD R53, R53, UR7, RZ ;  /* 0x0000000735357c24 */ /* 0x000fe2000f8e02ff */
[----:B------:R2:W-:Y:S01]  /*d450*/  STL [R1+0xad0], R4 ;  /* 0x000ad00401007387 */ /* 0x0005e20000100800 */
[----:B------:R-:W3:Y:S01]  /*d460*/  LDC R46, c[0x0][0x3a8] ;  /* 0x0000ea00ff2e7b82 */ /* 0x000ee20000000800 */
[----:B0-----:R-:W-:Y:S02]  /*d470*/  LEA R6, P3, R55, R0, 0x1 ;  /* 0x0000000037067211 */ /* 0x001fe400078608ff */
[----:B-1----:R-:W-:-:S03]  /*d480*/  LEA.HI.X.SX32 R5, R41, R2, 0x1, P5 ;  /* 0x0000000229057211 */ /* 0x002fc600028f0eff */
[----:B------:R-:W-:Y:S01]  /*d490*/  STL [R1+0xaf4], R6 ;  /* 0x000af40601007387 */ /* 0x000fe20000100800 */
[----:B--2---:R-:W-:-:S03]  /*d4a0*/  LEA R4, P5, R52, R0, 0x1 ;  /* 0x0000000034047211 */ /* 0x004fc600078a08ff */
[----:B------:R0:W-:Y:S04]  /*d4b0*/  STL [R1+0xad8], R5 ;  /* 0x000ad80501007387 */ /* 0x0001e80000100800 */
[----:B------:R1:W-:Y:S01]  /*d4c0*/  STL [R1+0xaf8], R4 ;  /* 0x000af80401007387 */ /* 0x0003e20000100800 */
[----:B0-----:R-:W-:Y:S02]  /*d4d0*/  LEA.HI.X.SX32 R5, R44, R2, 0x1, P4 ;  /* 0x000000022c057211 */ /* 0x001fe400020f0eff */
[----:B-1----:R-:W-:Y:S02]  /*d4e0*/  LEA R4, P4, R53, R0, 0x1 ;  /* 0x0000000035047211 */ /* 0x002fe400078808ff */
[-C--:B------:R-:W-:Y:S01]  /*d4f0*/  LEA.HI.X.SX32 R0, R45, R2.reuse, 0x1, P0 ;  /* 0x000000022d007211 */ /* 0x080fe200000f0eff */
[----:B------:R0:W-:Y:S04]  /*d500*/  STL [R1+0xae0], R5 ;  /* 0x000ae00501007387 */ /* 0x0001e80000100800 */
[----:B------:R1:W-:Y:S04]  /*d510*/  STL [R1+0x52c], R4 ;  /* 0x00052c0401007387 */ /* 0x0003e80000100800 */
[----:B------:R2:W-:Y:S01]  /*d520*/  STL [R1+0x514], R0 ;  /* 0x0005140001007387 */ /* 0x0005e20000100800 */
[----:B0-----:R-:W-:-:S02]  /*d530*/  LEA.HI.X.SX32 R5, R57, R2, 0x1, P1 ;  /* 0x0000000239057211 */ /* 0x001fc400008f0eff */
[-C--:B-1----:R-:W-:Y:S02]  /*d540*/  LEA.HI.X.SX32 R4, R55, R2.reuse, 0x1, P3 ;  /* 0x0000000237047211 */ /* 0x082fe400018f0eff */
[----:B--2---:R-:W-:Y:S01]  /*d550*/  LEA.HI.X.SX32 R0, R56, R2, 0x1, P2 ;  /* 0x0000000238007211 */ /* 0x004fe200010f0eff */
[----:B------:R3:W-:Y:S04]  /*d560*/  STL [R1+0x518], R5 ;  /* 0x0005180501007387 */ /* 0x0007e80000100800 */
[----:B------:R-:W-:Y:S04]  /*d570*/  STL [R1+0x51c], R0 ;  /* 0x00051c0001007387 */ /* 0x000fe80000100800 */
[----:B------:R4:W-:Y:S01]  /*d580*/  STL [R1+0x520], R4 ;  /* 0x0005200401007387 */ /* 0x0009e20000100800 */
[----:B---3--:R-:W-:-:S02]  /*d590*/  IMAD.MOV.U32 R5, RZ, RZ, R60 ;  /* 0x000000ffff057224 */ /* 0x008fc400078e003c */
[----:B----4-:R-:W-:-:S04]  /*d5a0*/  IMAD.MOV.U32 R4, RZ, RZ, R3 ;  /* 0x000000ffff047224 */ /* 0x010fc800078e0003 */
[----:B------:R-:W-:Y:S01]  /*d5b0*/  IMAD.WIDE R8, R43, 0x2, R4 ;  /* 0x000000022b087825 */ /* 0x000fe200078e0204 */
[----:B------:R-:W-:-:S05]  /*d5c0*/  LEA.HI.X.SX32 R0, R52, R2, 0x1, P5 ;  /* 0x0000000234007211 */ /* 0x000fca00028f0eff */
[----:B------:R0:W-:Y:S04]  /*d5d0*/  STL [R1+0x524], R0 ;  /* 0x0005240001007387 */ /* 0x0001e80000100800 */
[----:B------:R1:W5:Y:S04]  /*d5e0*/  LDL.LU R60, [R1+0xb20] ;  /* 0x000b2000013c7983 */ /* 0x0003680000300800 */
[----:B------:R1:W5:Y:S01]  /*d5f0*/  LDL.LU R3, [R1+0xb1c] ;  /* 0x000b1c0001037983 */ /* 0x0003620000300800 */
[----:B0-----:R-:W-:-:S05]  /*d600*/  LEA.HI.X.SX32 R0, R53, R2, 0x1, P4 ;  /* 0x0000000235007211 */ /* 0x001fca00020f0eff */
[----:B------:R-:W-:Y:S01]  /*d610*/  STL [R1+0x528], R0 ;  /* 0x0005280001007387 */ /* 0x000fe20000100800 */
[----:B------:R-:W-:-:S04]  /*d620*/  IMAD.WIDE R6, R43, 0x2, R58 ;  /* 0x000000022b067825 */ /* 0x000fc800078e023a */
[----:B------:R-:W-:Y:S02]  /*d630*/  IMAD R43, R46, 0x1e, RZ ;  /* 0x0000001e2e2b7824 */ /* 0x000fe400078e02ff */
[----:B------:R-:W0:Y:S01]  /*d640*/  LDC R46, c[0x0][0x3a8] ;  /* 0x0000ea00ff2e7b82 */ /* 0x000e220000000800 */
[----:B------:R-:W-:Y:S04]  /*d650*/  STL [R1+0x534], R6 ;  /* 0x0005340601007387 */ /* 0x000fe80000100800 */
[----:B------:R2:W-:Y:S04]  /*d660*/  STL [R1+0x530], R7 ;  /* 0x0005300701007387 */ /* 0x0005e80000100800 */
[----:B------:R-:W-:Y:S01]  /*d670*/  STL [R1+0x53c], R8 ;  /* 0x00053c0801007387 */ /* 0x000fe20000100800 */
[----:B--2---:R-:W-:-:S03]  /*d680*/  IMAD.WIDE R6, R43, 0x2, R58 ;  /* 0x000000022b067825 */ /* 0x004fc600078e023a */
[----:B------:R2:W-:Y:S04]  /*d690*/  STL [R1+0x538], R9 ;  /* 0x0005380901007387 */ /* 0x0005e80000100800 */
[----:B------:R-:W-:Y:S01]  /*d6a0*/  STL [R1+0x544], R6 ;  /* 0x0005440601007387 */ /* 0x000fe20000100800 */
[----:B0-----:R-:W-:-:S03]  /*d6b0*/  IMAD R10, R46, 0x1d, RZ ;  /* 0x0000001d2e0a7824 */ /* 0x001fc600078e02ff */
[----:B------:R0:W-:Y:S01]  /*d6c0*/  STL [R1+0x540], R7 ;  /* 0x0005400701007387 */ /* 0x0001e20000100800 */
[----:B--2---:R-:W-:-:S04]  /*d6d0*/  IMAD.WIDE R8, R43, 0x2, R4 ;  /* 0x000000022b087825 */ /* 0x004fc800078e0204 */
[----:B------:R-:W-:Y:S01]  /*d6e0*/  IMAD R0, R46, 0x1c, RZ ;  /* 0x0000001c2e007824 */ /* 0x000fe200078e02ff */
[----:B------:R-:W-:Y:S01]  /*d6f0*/  STL [R1+0x54c], R8 ;  /* 0x00054c0801007387 */ /* 0x000fe20000100800 */
[----:B0-----:R-:W-:-:S03]  /*d700*/  IMAD.WIDE R6, R10, 0x2, R58 ;  /* 0x000000020a067825 */ /* 0x001fc600078e023a */
[----:B------:R0:W-:Y:S01]  /*d710*/  STL [R1+0x548], R9 ;  /* 0x0005480901007387 */ /* 0x0001e20000100800 */
[----:B------:R-:W-:-:S03]  /*d720*/  IMAD.WIDE R10, R10, 0x2, R4 ;  /* 0x000000020a0a7825 */ /* 0x000fc600078e0204 */
[----:B------:R-:W-:Y:S04]  /*d730*/  STL [R1+0x554], R6 ;  /* 0x0005540601007387 */ /* 0x000fe80000100800 */
[----:B------:R2:W-:Y:S04]  /*d740*/  STL [R1+0x550], R7 ;  /* 0x0005500701007387 */ /* 0x0005e80000100800 */
[----:B------:R3:W-:Y:S01]  /*d750*/  STL [R1+0x55c], R10 ;  /* 0x00055c0a01007387 */ /* 0x0007e20000100800 */
[----:B0-----:R-:W-:-:S04]  /*d760*/  IMAD.WIDE R8, R0, 0x2, R4 ;  /* 0x0000000200087825 */ /* 0x001fc800078e0204 */
[----:B--2---:R-:W-:Y:S01]  /*d770*/  IMAD.WIDE R6, R0, 0x2, R58 ;  /* 0x0000000200067825 */ /* 0x004fe200078e023a */
[----:B------:R-:W-:Y:S03]  /*d780*/  STL [R1+0x558], R11 ;  /* 0x0005580b01007387 */ /* 0x000fe60000100800 */
[C---:B---3--:R-:W-:Y:S01]  /*d790*/  IMAD R10, R46.reuse, 0x1b, RZ ;  /* 0x0000001b2e0a7824 */ /* 0x048fe200078e02ff */
[----:B------:R-:W-:Y:S04]  /*d7a0*/  STL [R1+0x564], R6 ;  /* 0x0005640601007387 */ /* 0x000fe80000100800 */
[----:B------:R0:W-:Y:S01]  /*d7b0*/  STL [R1+0x560], R7 ;  /* 0x0005600701007387 */ /* 0x0001e20000100800 */
[----:B------:R-:W-:-:S03]  /*d7c0*/  IMAD R0, R46, 0x1a, RZ ;  /* 0x0000001a2e007824 */ /* 0x000fc600078e02ff */
        /* <DEDUP_REMOVED lines=69> */
[----:B------:R-:W-:-:S03]  /*dc20*/  IMAD.SHL.U32 R0, R46, 0x10, RZ ;  /* 0x000000102e007824 */ /* 0x000fc600078e00ff */
        /* <DEDUP_REMOVED lines=104> */
[----:B------:R-:W-:Y:S01]  /*e2b0*/  STL [R1+0x6fc], R10 ;  /* 0x0006fc0a01007387 */ /* 0x000fe20000100800 */
[----:B0-----:R-:W-:-:S03]  /*e2c0*/  IMAD.WIDE R8, R46, 0x2, R58 ;  /* 0x000000022e087825 */ /* 0x001fc600078e023a */
[----:B------:R0:W-:Y:S01]  /*e2d0*/  STL [R1+0x6f8], R11 ;  /* 0x0006f80b01007387 */ /* 0x0001e20000100800 */
[----:B--2---:R-:W-:-:S05]  /*e2e0*/  IMAD.WIDE R6, R0, 0x2, R58 ;  /* 0x0000000200067825 */ /* 0x004fca00078e023a */
[----:B------:R-:W-:Y:S01]  /*e2f0*/  STL [R1+0x704], R6 ;  /* 0x0007040601007387 */ /* 0x000fe20000100800 */
[----:B0-----:R-:W-:-:S03]  /*e300*/  IMAD.WIDE R10, R0, 0x2, R4 ;  /* 0x00000002000a7825 */ /* 0x001fc600078e0204 */
[----:B------:R-:W-:Y:S01]  /*e310*/  STL [R1+0x700], R7 ;  /* 0x0007000701007387 */ /* 0x000fe20000100800 */
[----:B------:R-:W-:-:S03]  /*e320*/  IMAD.WIDE R4, R46, 0x2, R4 ;  /* 0x000000022e047825 */ /* 0x000fc600078e0204 */
[----:B------:R-:W-:Y:S04]  /*e330*/  STL [R1+0x70c], R10 ;  /* 0x00070c0a01007387 */ /* 0x000fe80000100800 */
[----:B------:R-:W-:Y:S04]  /*e340*/  STL [R1+0x708], R11 ;  /* 0x0007080b01007387 */ /* 0x000fe80000100800 */
[----:B------:R-:W-:Y:S04]  /*e350*/  STL [R1+0x714], R8 ;  /* 0x0007140801007387 */ /* 0x000fe80000100800 */
[----:B------:R-:W-:Y:S04]  /*e360*/  STL [R1+0x710], R9 ;  /* 0x0007100901007387 */ /* 0x000fe80000100800 */
[----:B------:R0:W-:Y:S04]  /*e370*/  STL [R1+0x71c], R4 ;  /* 0x00071c0401007387 */ /* 0x0001e80000100800 */
[----:B------:R2:W-:Y:S04]  /*e380*/  STL [R1+0x718], R5 ;  /* 0x0007180501007387 */ /* 0x0005e80000100800 */
[----:B------:R1:W-:Y:S04]  /*e390*/  STL [R1+0x504], RZ ;  /* 0x000504ff01007387 */ /* 0x0003e80000100800 */
        /* <DEDUP_REMOVED lines=186> */
[----:B------:R1:W-:Y:S01]  /*ef40*/  STL [R1+0x258], RZ ;  /* 0x000258ff01007387 */ /* 0x0003e20000100800 */
[----:B------:R-:W3:Y:S03]  /*ef50*/  S2R R43, SR_TID.X ;  /* 0x00000000002b7919 */ /* 0x000ee60000002100 */
        /* <DEDUP_REMOVED lines=29> */
[----:B---3--:R-:W-:-:S03]  /*f130*/  LOP3.LUT R43, R43, 0x1f, RZ, 0xc0, !PT ;  /* 0x0000001f2b2b7812 */ /* 0x008fc600078ec0ff */
[----:B------:R1:W-:Y:S04]  /*f140*/  STL [R1+0x390], RZ ;  /* 0x000390ff01007387 */ /* 0x0003e80000100800 */
[----:B------:R1:W-:Y:S04]  /*f150*/  STL [R1+0x394], RZ ;  /* 0x000394ff01007387 */ /* 0x0003e80000100800 */
[----:B------:R1:W-:Y:S04]  /*f160*/  STL [R1+0x398], RZ ;  /* 0x000398ff01007387 */ /* 0x0003e80000100800 */
[----:B------:R1:W-:Y:S04]  /*f170*/  STL [R1+0x39c], RZ ;  /* 0x00039cff01007387 */ /* 0x0003e80000100800 */
[----:B------:R1:W-:Y:S01]  /*f180*/  STL [R1+0x380], RZ ;  /* 0x000380ff01007387 */ /* 0x0003e20000100800 */
[----:B------:R-:W-:-:S03]  /*f190*/  IMAD.SHL.U32 R2, R43, 0x2, RZ ;  /* 0x000000022b027824 */ /* 0x000fc600078e00ff */
        /* <DEDUP_REMOVED lines=33> */
[----:B0-----:R-:W-:-:S03]  /*f3b0*/  IMAD.SHL.U32 R4, R46, 0x20, RZ ;  /* 0x000000202e047824 */ /* 0x001fc600078e00ff */
[----:B------:R1:W-:Y:S01]  /*f3c0*/  STL [R1+0x214], RZ ;  /* 0x000214ff01007387 */ /* 0x0003e20000100800 */
[----:B---3--:R-:W-:-:S03]  /*f3d0*/  LOP3.LUT R46, R43, 0x7, RZ, 0xc0, !PT ;  /* 0x000000072b2e7812 */ /* 0x008fc600078ec0ff */
[----:B------:R1:W-:Y:S04]  /*f3e0*/  STL [R1+0x218], RZ ;  /* 0x000218ff01007387 */ /* 0x0003e80000100800 */
[----:B------:R1:W-:Y:S01]  /*f3f0*/  STL [R1+0x21c], RZ ;  /* 0x00021cff01007387 */ /* 0x0003e20000100800 */
[C---:B------:R-:W-:Y:S02]  /*f400*/  IMAD.SHL.U32 R21, R43.reuse, 0x2, RZ ;  /* 0x000000022b157824 */ /* 0x040fe400078e00ff */
[----:B------:R-:W-:Y:S02]  /*f410*/  IMAD R46, R46, 0x90, RZ ;  /* 0x000000902e2e7824 */ /* 0x000fe400078e02ff */
[----:B------:R-:W-:Y:S01]  /*f420*/  IMAD.SHL.U32 R43, R43, 0x40, RZ ;  /* 0x000000402b2b7824 */ /* 0x000fe200078e00ff */
[----:B------:R-:W-:-:S02]  /*f430*/  USHF.R.S32.HI UR7, URZ, 0x1f, UR4 ;  /* 0x0000001fff077899 */ /* 0x000fc40008011404 */
[----:B------:R-:W-:Y:S01]  /*f440*/  LOP3.LUT R46, R46, 0x10, R21, 0x78, !PT ;  /* 0x000000102e2e7812 */ /* 0x000fe200078e7815 */
[----:B------:R-:W-:Y:S01]  /*f450*/  USHF.L.U32 UR6, UR6, 0x5, URZ ;  /* 0x0000000506067899 */ /* 0x000fe200080006ff */
[----:B------:R-:W-:Y:S02]  /*f460*/  SHF.R.S32.HI R0, RZ, 0x1f, R4 ;  /* 0x0000001fff007819 */ /* 0x000fe40000011404 */
[----:B------:R-:W-:Y:S01]  /*f470*/  LOP3.LUT R46, R46, 0x400, R43, 0xf8, !PT ;  /* 0x000004002e2e7812 */ /* 0x000fe200078ef82b */
[----:B------:R-:W-:Y:S01]  /*f480*/  ULEA.HI UR7, UR7, UR4, URZ, 0x5 ;  /* 0x0000000407077291 */ /* 0x000fe2000f8f28ff */
[----:B------:R-:W-:Y:S01]  /*f490*/  SHF.L.U64.HI R0, R4, 0x1, R0 ;  /* 0x0000000104007819 */ /* 0x000fe20000010200 */
[----:B------:R-:W-:Y:S01]  /*f4a0*/  USHF.R.S32.HI UR4, URZ, 0x1f, UR6 ;  /* 0x0000001fff047899 */ /* 0x000fe20008011406 */
[C---:B------:R-:W-:Y:S02]  /*f4b0*/  LOP3.LUT R6, R2.reuse, 0x10, RZ, 0x3c, !PT ;  /* 0x0000001002067812 */ /* 0x040fe400078e3cff */
[----:B--2---:R-:W-:-:S02]  /*f4c0*/  LOP3.LUT R5, R2, 0x20, RZ, 0x3c, !PT ;  /* 0x0000002002057812 */ /* 0x004fc400078e3cff */
[----:B------:R-:W-:Y:S02]  /*f4d0*/  LOP3.LUT R4, R2, 0x30, RZ, 0x3c, !PT ;  /* 0x0000003002047812 */ /* 0x000fe400078e3cff */
[C---:B------:R-:W-:Y:S02]  /*f4e0*/  LOP3.LUT R6, R46.reuse, 0x20, RZ, 0x3c, !PT ;  /* 0x000000202e067812 */ /* 0x040fe400078e3cff */
[C---:B------:R-:W-:Y:S02]  /*f4f0*/  LOP3.LUT R5, R46.reuse, 0x40, RZ, 0x3c, !PT ;  /* 0x000000402e057812 */ /* 0x040fe400078e3cff */
[----:B------:R-:W-:Y:S01]  /*f500*/  LOP3.LUT R4, R46, 0x60, RZ, 0x3c, !PT ;  /* 0x000000602e047812 */ /* 0x000fe200078e3cff */
[----:B------:R-:W-:Y:S02]  /*f510*/  USHF.L.U32 UR10, UR6, 0x1, URZ ;  /* 0x00000001060a7899 */ /* 0x000fe400080006ff */
[----:B------:R-:W-:Y:S02]  /*f520*/  USHF.R.S32.HI UR7, URZ, 0x5, UR7 ;  /* 0x00000005ff077899 */ /* 0x000fe40008011407 */
[----:B-1----:R-:W-:-:S12]  /*f530*/  USHF.L.U64.HI UR4, UR6, 0x1, UR4 ;  /* 0x0000000106047899 */ /* 0x002fd80008010204 */
.L_x_1:
[----:B0----5:R0:W-:Y:S01]  /*f540*/  STL [R1+0x1120], R28 ;  /* 0x0011201c01007387 */ /* 0x0211e20000100800 */
[----:B------:R-:W1:Y:S03]  /*f550*/  LDC R4, c[0x0][0x3a0] ;  /* 0x0000e800ff047b82 */ /* 0x000e660000000800 */
[----:B------:R-:W2:Y:S04]  /*f560*/  LDL R7, [R1+0x50c] ;  /* 0x00050c0001077983 */ /* 0x000ea80000100800 */
[----:B------:R-:W2:Y:S04]  /*f570*/  LDL R6, [R1+0x510] ;  /* 0x0005100001067983 */ /* 0x000ea80000100800 */
[----:B0-----:R-:W1:Y:S04]  /*f580*/  LDL R28, [R1+0x504] ;  /* 0x00050400011c7983 */ /* 0x001e680000100800 */
[----:B------:R-:W-:Y:S04]  /*f590*/  STL [R1+0x111c], R53 ;  /* 0x00111c3501007387 */ /* 0x000fe80000100800 */
        /* <DEDUP_REMOVED lines=11> */
[----:B------:R-:W-:Y:S01]  /*f650*/  STL [R1+0x10ec], R52 ;  /* 0x0010ec3401007387 */ /* 0x000fe20000100800 */
[----:B------:R-:W-:-:S03]  /*f660*/  PRMT R39, RZ, 0x7610, R39 ;  /* 0x00007610ff277816 */ /* 0x000fc60000000027 */
[----:B------:R-:W-:Y:S04]  /*f670*/  STL [R1+0x10e8], R51 ;  /* 0x0010e83301007387 */ /* 0x000fe80000100800 */
[----:B-----5:R-:W-:Y:S04]  /*f680*/  STL [R1+0x1008], R60 ;  /* 0x0010083c01007387 */ /* 0x020fe80000100800 */
[----:B------:R-:W-:Y:S04]  /*f690*/  STL [R1+0x1044], R60 ;  /* 0x0010443c01007387 */ /* 0x000fe80000100800 */
[----:B------:R-:W-:Y:S04]  /*f6a0*/  STL [R1+0x1048], R60 ;  /* 0x0010483c01007387 */ /* 0x000fe80000100800 */
[----:B------:R-:W-:Y:S04]  /*f6b0*/  STL [R1+0x104c], R60 ;  /* 0x00104c3c01007387 */ /* 0x000fe80000100800 */
[----:B------:R-:W-:Y:S04]  /*f6c0*/  STL [R1+0x1050], R60 ;  /* 0x0010503c01007387 */ /* 0x000fe80000100800 */
[----:B------:R-:W-:Y:S04]  /*f6d0*/  STL [R1+0xc40], R0 ;  /* 0x000c400001007387 */ /* 0x000fe80000100800 */
[----:B------:R0:W-:Y:S04]  /*f6e0*/  STL [R1+0xb1c], R3 ;  /* 0x000b1c0301007387 */ /* 0x0001e80000100800 */
[----:B0-----:R-:W3:Y:S01]  /*f6f0*/  LDL.LU R3, [R1+0x720] ;  /* 0x0007200001037983 */ /* 0x001ee20000300800 */
[----:B-1----:R-:W-:-:S03]  /*f700*/  IMAD R4, R28, -0x20, R4 ;  /* 0xffffffe01c047824 */ /* 0x002fc600078e0204 */
[----:B------:R-:W4:Y:S02]  /*f710*/  LDL.LU R28, [R1+0x1120] ;  /* 0x00112000011c7983 */ /* 0x000f240000300800 */
[----:B------:R-:W-:-:S13]  /*f720*/  ISETP.GT.AND P0, PT, R4, RZ, PT ;  /* 0x000000ff0400720c */ /* 0x000fda0003f04270 */
[----:B--2---:R-:W2:Y:S04]  /*f730*/  @P0 LDG.E.U16 R39, desc[UR8][R6.64] ;  /* 0x0000000806270981 */ /* 0x004ea8000c1e1500 */
[----:B------:R-:W2:Y:S01]  /*f740*/  LDL.64 R6, [R1+0x450] ;  /* 0x0004500001067983 */ /* 0x000ea20000100a00 */
[----:B------:R-:W-:Y:S02]  /*f750*/  PRMT R42, RZ, 0x7610, R42 ;  /* 0x00007610ff2a7816 */ /* 0x000fe4000000002a */
[----:B------:R-:W-:-:S04]  /*f760*/  ISETP.GT.AND P1, PT, R4, 0x1, PT ;  /* 0x000000010400780c */ /* 0x000fc80003f24270 */
[----:B--2---:R0:W2:Y:S04]  /*f770*/  @P0 LDG.E.U16 R42, desc[UR8][R6.64] ;  /* 0x00000008062a0981 */ /* 0x0040a8000c1e1500 */
[----:B------:R-:W0:Y:S04]  /*f780*/  LDL R6, [R1+0x718] ;  /* 0x0007180001067983 */ /* 0x000e280000100800 */
[----:B------:R-:W0:Y:S01]  /*f790*/  LDL R7, [R1+0x71c] ;  /* 0x00071c0001077983 */ /* 0x000e220000100800 */
[----:B------:R-:W-:Y:S02]  /*f7a0*/  PRMT R56, RZ, 0x7610, R56 ;  /* 0x00007610ff387816 */ /* 0x000fe40000000038 */
[----:B0-----:R-:W-:-:S04]  /*f7b0*/  @P1 LOP3.LUT R7, R7, R6, RZ, 0x3c, !PT ;  /* 0x0000000607071212 */ /* 0x001fc800078e3cff */
[----:B------:R-:W-:-:S04]  /*f7c0*/  @P1 LOP3.LUT R6, R7, R6, RZ, 0x3c, !PT ;  /* 0x0000000607061212 */ /* 0x000fc800078e3cff */
[----:B------:R-:W-:-:S05]  /*f7d0*/  @P1 LOP3.LUT R7, R7, R6, RZ, 0x3c, !PT ;  /* 0x0000000607071212 */ /* 0x000fca00078e3cff */
[----:B------:R0:W2:Y:S04]  /*f7e0*/  @P1 LDG.E.U16 R56, desc[UR8][R6.64] ;  /* 0x0000000806381981 */ /* 0x0000a8000c1e1500 */
        /* <DEDUP_REMOVED lines=9> */
[----:B------:R-:W-:Y:S02]  /*f880*/  ISETP.GT.AND P2, PT, R4, 0x2, PT ;  /* 0x000000020400780c */ /* 0x000fe40003f44270 */
[----:B------:R-:W-:-:S11]  /*f890*/  PRMT R53, RZ, 0x7610, R53 ;  /* 0x00007610ff357816 */ /* 0x000fd60000000035 */
[----:B0-----:R-:W-:-:S04]  /*f8a0*/  @P2 LOP3.LUT R7, R7, R6, RZ, 0x3c, !PT ;  /* 0x0000000607072212 */ /* 0x001fc800078e3cff */
[----:B------:R-:W-:-:S04]  /*f8b0*/  @P2 LOP3.LUT R6, R7, R6, RZ, 0x3c, !PT ;  /* 0x0000000607062212 */ /* 0x000fc800078e3cff */
[----:B------:R-:W-:-:S05]  /*f8c0*/  @P2 LOP3.LUT R7, R7, R6, RZ, 0x3c, !PT ;  /* 0x0000000607072212 */ /* 0x000fca00078e3cff */
[----:B------:R-:W3:Y:S04]  /*f8d0*/  @P2 LDG.E.U16 R53, desc[UR8][R6.64] ;  /* 0x0000000806352981 */ /* 0x000ee8000c1e1500 */
[----:B--2---:R-:W-:Y:S04]  /*f8e0*/  STL [R1+0x10e4], R57 ;  /* 0x0010e43901007387 */ /* 0x004fe80000100800 */
[----:B---3--:R0:W-:Y:S04]  /*f8f0*/  STL [R1+0x1c], R53 ;  /* 0x00001c3501007387 */ /* 0x0081e80000100800 */
[----:B0-----:R-:W2:Y:S04]  /*f900*/  LDL.LU R53, [R1+0x111c] ;  /* 0x00111c0001357983 */ /* 0x001ea80000300800 */
[----:B------:R-:W3:Y:S04]  /*f910*/  LDL R6, [R1+0x700] ;  /* 0x0007000001067983 */ /* 0x000ee80000100800 */
[----:B------:R-:W3:Y:S01]  /*f920*/  LDL R7, [R1+0x704] ;  /* 0x0007040001077983 */ /* 0x000ee20000100800 */
[----:B------:R-:W-:-:S02]  /*f930*/  PRMT R9, RZ, 0x7610, R9 ;  /* 0x00007610ff097816 */ /* 0x000fc40000000009 */
[----:B---3--:R-:W-:-:S04]  /*f940*/  @P2 LOP3.LUT R7, R7, R6, RZ, 0x3c, !PT ;  /* 0x0000000607072212 */ /* 0x008fc800078e3cff */
[----:B------:R-:W-:-:S04]  /*f950*/  @P2 LOP3.LUT R6, R7, R6, RZ, 0x3c, !PT ;  /* 0x0000000607062212 */ /* 0x000fc800078e3cff */
[----:B------:R-:W-:-:S05]  /*f960*/  @P2 LOP3.LUT R7, R7, R6, RZ, 0x3c, !PT ;  /* 0x0000000607072212 */ /* 0x000fca00078e3cff */
[----:B------:R-:W3:Y:S01]  /*f970*/  @P2 LDG.E.U16 R9, desc[UR8][R6.64] ;  /* 0x0000000806092981 */ /* 0x000ee2000c1e1500 */
[----:B------:R-:W-:-:S03]  /*f980*/  ISETP.GT.AND P0, PT, R4, 0x3, PT ;  /* 0x000000030400780c */ /* 0x000fc60003f04270 */
[----:B---3--:R0:W-:Y:S04]  /*f990*/  STL [R1+0x20], R9 ;  /* 0x0000200901007387 */ /* 0x0081e80000100800 */
[----:B0-----:R-:W3:Y:S04]  /*f9a0*/  LDL.LU R9, [R1+0x1118] ;  /* 0x0011180001097983 */ /* 0x001ee80000300800 */
[----:B------:R-:W2:Y:S04]  /*f9b0*/  LDL R6, [R1+0x6f8] ;  /* 0x0006f80001067983 */ /* 0x000ea80000100800 */
[----:B------:R-:W2:Y:S01]  /*f9c0*/  LDL R7, [R1+0x6fc] ;  /* 0x0006fc0001077983 */ /* 0x000ea20000100800 */
[----:B------:R-:W-:-:S02]  /*f9d0*/  PRMT R8, RZ, 0x7610, R8 ;  /* 0x00007610ff087816 */ /* 0x000fc40000000008 */
[----:B--2---:R-:W-:-:S04]  /*f9e0*/  @P0 LOP3.LUT R7, R7, R6, RZ, 0x3c, !PT ;  /* 0x0000000607070212 */ /* 0x004fc800078e3cff */
[----:B------:R-:W-:-:S04]  /*f9f0*/  @P0 LOP3.LUT R6, R7, R6, RZ, 0x3c, !PT ;  /* 0x0000000607060212 */ /* 0x000fc800078e3cff */
[----:B------:R-:W-:-:S05]  /*fa00*/  @P0 LOP3.LUT R7, R7, R6, RZ, 0x3c, !PT ;  /* 0x0000000607070212 */ /* 0x000fca00078e3cff */
[----:B------:R-:W2:Y:S04]  /*fa10*/  @P0 LDG.E.U16 R8, desc[UR8][R6.64] ;  /* 0x0000000806080981 */ /* 0x000ea8000c1e1500 */
[----:B--2---:R0:W-:Y:S04]  /*fa20*/  STL [R1+0x314], R8 ;  /* 0x0003140801007387 */ /* 0x0041e80000100800 */
[----:B0-----:R-:W2:Y:S04]  /*fa30*/  LDL.LU R8, [R1+0x1114] ;  /* 0x0011140001087983 */ /* 0x001ea80000300800 */
[----:B------:R-:W2:Y:S04]  /*fa40*/  LDL R6, [R1+0x6f0] ;  /* 0x0006f00001067983 */ /* 0x000ea80000100800 */
[----:B------:R-:W2:Y:S01]  /*fa50*/  LDL R7, [R1+0x6f4] ;  /* 0x0006f40001077983 */ /* 0x000ea20000100800 */
[----:B------:R-:W-:-:S02]  /*fa60*/  PRMT R48, RZ, 0x7610, R48 ;  /* 0x00007610ff307816 */ /* 0x000fc40000000030 */
[----:B--2---:R-:W-:-:S04]  /*fa70*/  @P0 LOP3.LUT R7, R7, R6, RZ, 0x3c, !PT ;  /* 0x0000000607070212 */ /* 0x004fc800078e3cff */
[----:B------:R-:W-:-:S04]  /*fa80*/  @P0 LOP3.LUT R6, R7, R6, RZ, 0x3c, !PT ;  /* 0x0000000607060212 */ /* 0x000fc800078e3cff */
[----:B------:R-:W-:-:S05]  /*fa90*/  @P0 LOP3.LUT R7, R7, R6, RZ, 0x3c, !PT ;  /* 0x0000000607070212 */ /* 0x000fca00078e3cff */
[----:B------:R-:W2:Y:S01]  /*faa0*/  @P0 LDG.E.U16 R48, desc[UR8][R6.64] ;  /* 0x0000000806300981 */ /* 0x000ea2000c1e1500 */
[----:B------:R-:W-:-:S03]  /*fab0*/  ISETP.GT.AND P1, PT, R4, 0x4, PT ;  /* 0x000000040400780c */ /* 0x000fc60003f24270 */
        /* <DEDUP_REMOVED lines=114> */
[----:B------:R-:W3:Y:S04]  /*101e0*/  @P1 LDG.E.U16 R43, desc[UR8][R6.64] ;  /* 0x00000008062b1981 */ /* 0x000ee8000c1e1500 */
[----:B--2---:R-:W-:Y:S04]  /*101f0*/  STL [R1+0x10b4], R61 ;  /* 0x0010b43d01007387 */ /* 0x004fe80000100800 */
[----:B------:R-:W-:Y:S04]  /*10200*/  STL [R1+0x10b8], R61 ;  /* 0x0010b83d01007387 */ /* 0x000fe80000100800 */
[----:B------:R-:W-:Y:S04]  /*10210*/  STL [R1+0x10d8], R61 ;  /* 0x0010d83d01007387 */ /* 0x000fe80000100800 */
[----:B------:R-:W-:Y:S04]  /*10220*/  STL [R1+0x10dc], R61 ;  /* 0x0010dc3d01007387 */ /* 0x000fe80000100800 */
[----:B---3--:R0:W-:Y:S04]  /*10230*/  STL [R1], R43 ;  /* 0x0000002b01007387 */ /* 0x0081e80000100800 */
[----:B0-----:R-:W2:Y:S04]  /*10240*/  LDL.LU R43, [R1+0x10fc] ;  /* 0x0010fc00012b7983 */ /* 0x001ea80000300800 */
[----:B------:R-:W3:Y:S04]  /*10250*/  LDL R6, [R1+0x678] ;  /* 0x0006780001067983 */ /* 0x000ee80000100800 */
[----:B------:R-:W3:Y:S01]  /*10260*/  LDL R7, [R1+0x67c] ;  /* 0x00067c0001077983 */ /* 0x000ee20000100800 */
[----:B------:R-:W-:-:S02]  /*10270*/  ISETP.GT.AND P2, PT, R4, 0xb, PT ;  /* 0x0000000b0400780c */ /* 0x000fc40003f44270 */
[----:B------:R-:W-:-:S11]  /*10280*/  PRMT R5, RZ, 0x7610, R5 ;  /* 0x00007610ff057816 */ /* 0x000fd60000000005 */
[----:B---3--:R-:W-:-:S04]  /*10290*/  @P2 LOP3.LUT R7, R7, R6, RZ, 0x3c, !PT ;  /* 0x0000000607072212 */ /* 0x008fc800078e3cff */
[----:B------:R-:W-:-:S04]  /*102a0*/  @P2 LOP3.LUT R6, R7, R6, RZ, 0x3c, !PT ;  /* 0x0000000607062212 */ /* 0x000fc800078e3cff */
[----:B------:R-:W-:-:S05]  /*102b0*/  @P2 LOP3.LUT R7, R7, R6, RZ, 0x3c, !PT ;  /* 0x0000000607072212 */ /* 0x000fca00078e3cff */
[----:B------:R0:W3:Y:S04]  /*102c0*/  @P2 LDG.E.U16 R5, desc[UR8][R6.64] ;  /* 0x0000000806052981 */ /* 0x0000e8000c1e1500 */
[----:B------:R-:W0:Y:S04]  /*102d0*/  LDL R6, [R1+0x670] ;  /* 0x0006700001067983 */ /* 0x000e280000100800 */
[----:B------:R-:W0:Y:S01]  /*102e0*/  LDL R7, [R1+0x674] ;  /* 0x0006740001077983 */ /* 0x000e220000100800 */
[----:B------:R-:W-:Y:S02]  /*102f0*/  PRMT R44, RZ, 0x7610, R44 ;  /* 0x00007610ff2c7816 */ /* 0x000fe4000000002c */
[----:B0-----:R-:W-:-:S04]  /*10300*/  @P2 LOP3.LUT R7, R7, R6, RZ, 0x3c, !PT ;  /* 0x0000000607072212 */ /* 0x001fc800078e3cff */
[----:B------:R-:W-:-:S04]  /*10310*/  @P2 LOP3.LUT R6, R7, R6, RZ, 0x3c, !PT ;  /* 0x0000000607062212 */ /* 0x000fc800078e3cff */
[----:B------:R-:W-:-:S05]  /*10320*/  @P2 LOP3.LUT R7, R7, R6, RZ, 0x3c, !PT ;  /* 0x0000000607072212 */ /* 0x000fca00078e3cff */
[----:B------:R-:W2:Y:S04]  /*10330*/  @P2 LDG.E.U16 R44, desc[UR8][R6.64] ;  /* 0x00000008062c2981 */ /* 0x000ea8000c1e1500 */
[----:B---3--:R0:W-:Y:S04]  /*10340*/  STL [R1+0x34], R5 ;  /* 0x0000340501007387 */ /* 0x0081e80000100800 */
[----:B0-----:R-:W3:Y:S04]  /*10350*/  LDL R5, [R1+0x64c] ;  /* 0x00064c0001057983 */ /* 0x001ee80000100800 */
[----:B--2---:R0:W-:Y:S04]  /*10360*/  STL [R1+0x58], R44 ;  /* 0x0000582c01007387 */ /* 0x0041e80000100800 */
[----:B0-----:R-:W2:Y:S04]  /*10370*/  LDL.LU R44, [R1+0x10f8] ;  /* 0x0010f800012c7983 */ /* 0x001ea80000300800 */
[----:B------:R-:W2:Y:S04]  /*10380*/  LDL R6, [R1+0x668] ;  /* 0x0006680001067983 */ /* 0x000ea80000100800 */
[----:B------:R-:W2:Y:S01]  /*10390*/  LDL R7, [R1+0x66c] ;  /* 0x00066c0001077983 */ /* 0x000ea20000100800 */
[----:B------:R-:W-:-:S02]  /*103a0*/  ISETP.GT.AND P0, PT, R4, 0xc, PT ;  /* 0x0000000c0400780c */ /* 0x000fc40003f04270 */
[----:B------:R-:W-:-:S11]  /*103b0*/  PRMT R23, RZ, 0x7610, R23 ;  /* 0x00007610ff177816 */ /* 0x000fd60000000017 */
        /* <DEDUP_REMOVED lines=22> */
[----:B------:R-:W-:-:S02]  /*10520*/  ISETP.GT.AND P0, PT, R4, 0xe, PT ;  /* 0x0000000e0400780c */ /* 0x000fc40003f04270 */
[----:B0-----:R-:W-:-:S04]  /*10530*/  @P1 LOP3.LUT R7, R7, R6, RZ, 0x3c, !PT ;  /* 0x0000000607071212 */ /* 0x001fc800078e3cff */
[----:B------:R-:W-:-:S04]  /*10540*/  @P1 LOP3.LUT R6, R7, R6, RZ, 0x3c, !PT ;  /* 0x0000000607061212 */ /* 0x000fc800078e3cff */
[----:B------:R-:W-:-:S05]  /*10550*/  @P1 LOP3.LUT R7, R7, R6, RZ, 0x3c, !PT ;  /* 0x0000000607071212 */ /* 0x000fca00078e3cff */
[----:B------:R3:W2:Y:S04]  /*10560*/  @P1 LDG.E.U16 R36, desc[UR8][R6.64] ;  /* 0x0000000806241981 */ /* 0x0006a8000c1e1500 */
[----:B------:R-:W2:Y:S01]  /*10570*/  LDL R7, [R1+0x648] ;  /* 0x0006480001077983 */ /* 0x000ea20000100800 */
[----:B------:R-:W-:Y:S01]  /*10580*/  PRMT R59, RZ, 0x7610, R59 ;  /* 0x00007610ff3b7816 */ /* 0x000fe2000000003b */
[----:B---3--:R-:W-:Y:S01]  /*10590*/  @P0 IMAD.MOV.U32 R6, RZ, RZ, R5 ;  /* 0x000000ffff060224 */ /* 0x008fe200078e0005 */
[----:B------:R-:W-:Y:S01]  /*105a0*/  PRMT R58, RZ, 0x7610, R58 ;  /* 0x00007610ff3a7816 */ /* 0x000fe2000000003a */
[----:B------:R-:W3:Y:S04]  /*105b0*/  LDL R5, [R1+0x62c] ;  /* 0x00062c0001057983 */ /* 0x000ee80000100800 */
[----:B--2---:R-:W2:Y:S04]  /*105c0*/  @P0 LDG.E.U16 R59, desc[UR8][R6.64] ;  /* 0x00000008063b0981 */ /* 0x004ea8000c1e1500 */
[----:B------:R-:W3:Y:S04]  /*105d0*/  LDL R6, [R1+0x640] ;  /* 0x0006400001067983 */ /* 0x000ee80000100800 */
[----:B------:R-:W3:Y:S04]  /*105e0*/  LDL R7, [R1+0x644] ;  /* 0x0006440001077983 */ /* 0x000ee80000100800 */
[----:B--2---:R-:W-:Y:S01]  /*105f0*/  STL [R1+0x10a8], R59 ;  /* 0x0010a83b01007387 */ /* 0x004fe20000100800 */
[----:B---3--:R-:W-:-:S04]  /*10600*/  @P0 LOP3.LUT R7, R7, R6, RZ, 0x3c, !PT ;  /* 0x0000000607070212 */ /* 0x008fc800078e3cff */
[----:B------:R-:W-:-:S04]  /*10610*/  @P0 LOP3.LUT R6, R7, R6, RZ, 0x3c, !PT ;  /* 0x0000000607060212 */ /* 0x000fc800078e3cff */
[----:B------:R-:W-:Y:S01]  /*10620*/  @P0 LOP3.LUT R7, R7, R6, RZ, 0x3c, !PT ;  /* 0x0000000607070212 */ /* 0x000fe200078e3cff */
[----:B------:R-:W-:Y:S04]  /*10630*/  STL [R1+0x10ac], R59 ;  /* 0x0010ac3b01007387 */ /* 0x000fe80000100800 */
[----:B------:R0:W2:Y:S04]  /*10640*/  @P0 LDG.E.U16 R58, desc[UR8][R6.64] ;  /* 0x00000008063a0981 */ /* 0x0000a8000c1e1500 */
[----:B------:R-:W0:Y:S04]  /*10650*/  LDL R6, [R1+0x638] ;  /* 0x0006380001067983 */ /* 0x000e280000100800 */
[----:B------:R-:W0:Y:S01]  /*10660*/  LDL R7, [R1+0x63c] ;  /* 0x00063c0001077983 */ /* 0x000e220000100800 */
[----:B------:R-:W-:-:S02]  /*10670*/  ISETP.GT.AND P1, PT, R4, 0xf, PT ;  /* 0x0000000f0400780c */ /* 0x000fc40003f24270 */
[----:B------:R-:W-:-:S11]  /*10680*/  PRMT R47, RZ, 0x7610, R47 ;  /* 0x00007610ff2f7816 */ /* 0x000fd6000000002f */
[----:B0-----:R-:W-:-:S04]  /*10690*/  @P1 LOP3.LUT R7, R7, R6, RZ, 0x3c, !PT ;  /* 0x0000000607071212 */ /* 0x001fc800078e3cff */
[----:B------:R-:W-:-:S04]  /*106a0*/  @P1 LOP3.LUT R6, R7, R6, RZ, 0x3c, !PT ;  /* 0x0000000607061212 */ /* 0x000fc800078e3cff */
[----:B------:R-:W-:-:S05]  /*106b0*/  @P1 LOP3.LUT R7, R7, R6, RZ, 0x3c, !PT ;  /* 0x0000000607071212 */ /* 0x000fca00078e3cff */
[----:B------:R-:W3:Y:S04]  /*106c0*/  @P1 LDG.E.U16 R47, desc[UR8][R6.64] ;  /* 0x00000008062f1981 */ /* 0x000ee8000c1e1500 */
[----:B--2---:R-:W-:Y:S04]  /*106d0*/  STL [R1+0x10b0], R58 ;  /* 0x0010b03a01007387 */ /* 0x004fe80000100800 */
[----:B------:R-:W-:Y:S04]  /*106e0*/  STL [R1+0x10bc], R58 ;  /* 0x0010bc3a01007387 */ /* 0x000fe80000100800 */
[----:B------:R-:W-:Y:S04]  /*106f0*/  STL [R1+0x10c0], R58 ;  /* 0x0010c03a01007387 */ /* 0x000fe80000100800 */
        /* <DEDUP_REMOVED lines=9> */
[----:B------:R-:W-:Y:S02]  /*10790*/  ISETP.GT.AND P0, PT, R4, 0x10, PT ;  /* 0x000000100400780c */ /* 0x000fe40003f04270 */
[----:B------:R-:W-:Y:S01]  /*107a0*/  PRMT R19, RZ, 0x7610, R19 ;  /* 0x00007610ff137816 */ /* 0x000fe20000000013 */
[----:B---3--:R0:W-:Y:S04]  /*107b0*/  STL [R1+0x3fc], R50 ;  /* 0x0003fc3201007387 */ /* 0x0081e80000100800 */
[----:B0-----:R-:W3:Y:S04]  /*107c0*/  LDL.LU R50, [R1+0x10f0] ;  /* 0x0010f00001327983 */ /* 0x001ee80000300800 */
[----:B------:R-:W2:Y:S02]  /*107d0*/  LDL R7, [R1+0x628] ;  /* 0x0006280001077983 */ /* 0x000ea40000100800 */
[----:B------:R-:W-:Y:S01]  /*107e0*/  @P0 IMAD.MOV.U32 R6, RZ, RZ, R5 ;  /* 0x000000ffff060224 */ /* 0x000fe200078e0005 */
[----:B------:R-:W-:-:S02]  /*107f0*/  PRMT R18, RZ, 0x7610, R18 ;  /* 0x00007610ff127816 */ /* 0x000fc40000000012 */
[----:B------:R-:W-:Y:S01]  /*10800*/  ISETP.GT.AND P1, PT, R4, 0x11, PT ;  /* 0x000000110400780c */ /* 0x000fe20003f24270 */
[----:B------:R-:W3:Y:S04]  /*10810*/  LDL R5, [R1+0x5ec] ;  /* 0x0005ec0001057983 */ /* 0x000ee80000100800 */
[----:B--2---:R0:W2:Y:S04]  /*10820*/  @P0 LDG.E.U16 R19, desc[UR8][R6.64] ;  /* 0x0000000806130981 */ /* 0x0040a8000c1e1500 */
[----:B------:R-:W0:Y:S04]  /*10830*/  LDL R6, [R1+0x620] ;  /* 0x0006200001067983 */ /* 0x000e280000100800 */
[----:B------:R-:W0:Y:S02]  /*10840*/  LDL R7, [R1+0x624] ;  /* 0x0006240001077983 */ /* 0x000e240000100800 */
        /* <DEDUP_REMOVED lines=26> */
[----:B------:R-:W4:Y:S01]  /*109f0*/  LDL R7, [R1+0x5e8] ;  /* 0x0005e80001077983 */ /* 0x000f220000100800 */
[----:B------:R-:W-:Y:S02]  /*10a00*/  ISETP.GT.AND P1, PT, R4, 0x14, PT ;  /* 0x000000140400780c */ /* 0x000fe40003f24270 */
[----:B------:R-:W-:-:S11]  /*10a10*/  PRMT R15, RZ, 0x7610, R15 ;  /* 0x00007610ff0f7816 */ /* 0x000fd6000000000f */
[----:B---3--:R-:W-:Y:S01]  /*10a20*/  @P1 IMAD.MOV.U32 R6, RZ, RZ, R5 ;  /* 0x000000ffff061224 */ /* 0x008fe200078e0005 */
[----:B--2---:R-:W-:Y:S04]  /*10a30*/  STL [R1+0x10c4], R49 ;  /* 0x0010c43101007387 */ /* 0x004fe80000100800 */
[----:B------:R-:W-:Y:S01]  /*10a40*/  STL [R1+0x10c8], R49 ;  /* 0x0010c83101007387 */ /* 0x000fe20000100800 */
[----:B------:R-:W-:Y:S02]  /*10a50*/  PRMT R14, RZ, 0x7610, R14 ;  /* 0x00007610ff0e7816 */ /* 0x000fe4000000000e */
[----:B------:R-:W-:Y:S01]  /*10a60*/  ISETP.GT.AND P2, PT, R4, 0x18, PT ;  /* 0x000000180400780c */ /* 0x000fe20003f44270 */
[----:B------:R-:W2:Y:S04]  /*10a70*/  LDL R5, [R1+0x564] ;  /* 0x0005640001057983 */ /* 0x000ea80000100800 */
[----:B----4-:R0:W3:Y:S04]  /*10a80*/  @P1 LDG.E.U16 R15, desc[UR8][R6.64] ;  /* 0x00000008060f1981 */ /* 0x0100e8000c1e1500 */
[----:B------:R-:W0:Y:S04]  /*10a90*/  LDL R6, [R1+0x5e0] ;  /* 0x0005e00001067983 */ /* 0x000e280000100800 */
[----:B------:R-:W0:Y:S02]  /*10aa0*/  LDL R7, [R1+0x5e4] ;  /* 0x0005e40001077983 */ /* 0x000e240000100800 */
[----:B0-----:R-:W-:-:S04]  /*10ab0*/  @P1 LOP3.LUT R7, R7, R6, RZ, 0x3c, !PT ;  /* 0x0000000607071212 */ /* 0x001fc800078e3cff */
[----:B------:R-:W-:-:S04]  /*10ac0*/  @P1 LOP3.LUT R6, R7, R6, RZ, 0x3c, !PT ;  /* 0x0000000607061212 */ /* 0x000fc800078e3cff */
[----:B------:R-:W-:-:S05]  /*10ad0*/  @P1 LOP3.LUT R7, R7, R6, RZ, 0x3c, !PT ;  /* 0x0000000607071212 */ /* 0x000fca00078e3cff */
[----:B------:R0:W4:Y:S04]  /*10ae0*/  @P1 LDG.E.U16 R14, desc[UR8][R6.64] ;  /* 0x00000008060e1981 */ /* 0x000128000c1e1500 */
        /* <DEDUP_REMOVED lines=21> */
[----:B------:R2:W3:Y:S04]  /*10c40*/  @P1 LDG.E.U16 R11, desc[UR8][R6.64] ;  /* 0x00000008060b1981 */ /* 0x0004e8000c1e1500 */
[----:B------:R-:W3:Y:S01]  /*10c50*/  LDL R7, [R1+0x560] ;  /* 0x0005600001077983 */ /* 0x000ee20000100800 */
[----:B------:R-:W-:Y:S01]  /*10c60*/  PRMT R10, RZ, 0x7610, R10 ;  /* 0x00007610ff0a7816 */ /* 0x000fe2000000000a */
[----:B--2---:R-:W-:Y:S01]  /*10c70*/  @P1 IMAD.MOV.U32 R6, RZ, RZ, R5 ;  /* 0x000000ffff061224 */ /* 0x004fe200078e0005 */
[----:B------:R-:W-:Y:S01]  /*10c80*/  PRMT R38, RZ, 0x7610, R38 ;  /* 0x00007610ff267816 */ /* 0x000fe20000000026 */
[----:B------:R-:W2:Y:S04]  /*10c90*/  LDL R5, [R1+0x5dc] ;  /* 0x0005dc0001057983 */ /* 0x000ea80000100800 */
[----:B---3--:R0:W3:Y:S04]  /*10ca0*/  @P1 LDG.E.U16 R10, desc[UR8][R6.64] ;  /* 0x00000008060a1981 */ /* 0x0080e8000c1e1500 */
        /* <DEDUP_REMOVED lines=48> */
[----:B------:R-:W2:Y:S04]  /*10fb0*/  @P1 LDG.E.U16 R33, desc[UR8][R6.64] ;  /* 0x0000000806211981 */ /* 0x000ea8000c1e1500 */
[----:B------:R-:W3:Y:S04]  /*10fc0*/  LDL R6, [R1+0x5c0] ;  /* 0x0005c00001067983 */ /* 0x000ee80000100800 */
[----:B------:R-:W3:Y:S01]  /*10fd0*/  LDL R7, [R1+0x5c4] ;  /* 0x0005c40001077983 */ /* 0x000ee20000100800 */
[----:B------:R-:W-:-:S03]  /*10fe0*/  PRMT R32, RZ, 0x7610, R32 ;  /* 0x00007610ff207816 */ /* 0x000fc60000000020 */
[----:B--2---:R0:W-:Y:S01]  /*10ff0*/  STL [R1+0x10d4], R33 ;  /* 0x0010d42101007387 */ /* 0x0041e20000100800 */
[----:B------:R-:W-:Y:S02]  /*11000*/  ISETP.GT.AND P0, PT, R4, 0x17, PT ;  /* 0x000000170400780c */ /* 0x000fe40003f04270 */
[----:B------:R-:W-:Y:S01]  /*11010*/  PRMT R2, RZ, 0x7610, R2 ;  /* 0x00007610ff027816 */ /* 0x000fe20000000002 */
[----:B0-----:R-:W2:Y:S01]  /*11020*/  LDL R33, [R1+0x59c] ;  /* 0x00059c0001217983 */ /* 0x001ea20000100800 */
[----:B---3--:R-:W-:-:S04]  /*11030*/  @P1 LOP3.LUT R7, R7, R6, RZ, 0x3c, !PT ;  /* 0x0000000607071212 */ /* 0x008fc800078e3cff */
[----:B------:R-:W-:-:S04]  /*11040*/  @P1 LOP3.LUT R6, R7, R6, RZ, 0x3c, !PT ;  /* 0x0000000607061212 */ /* 0x000fc800078e3cff */
[----:B------:R-:W-:-:S05]  /*11050*/  @P1 LOP3.LUT R7, R7, R6, RZ, 0x3c, !PT ;  /* 0x0000000607071212 */ /* 0x000fca00078e3cff */
[----:B------:R0:W3:Y:S04]  /*11060*/  @P1 LDG.E.U16 R32, desc[UR8][R6.64] ;  /* 0x0000000806201981 */ /* 0x0000e8000c1e1500 */
[----:B------:R-:W0:Y:S04]  /*11070*/  LDL R6, [R1+0x5b8] ;  /* 0x0005b80001067983 */ /* 0x000e280000100800 */
[----:B------:R-:W0:Y:S02]  /*11080*/  LDL R7, [R1+0x5bc] ;  /* 0x0005bc0001077983 */ /* 0x000e240000100800 */
[----:B0-----:R-:W-:-:S04]  /*11090*/  @P0 LOP3.LUT R7, R7, R6, RZ, 0x3c, !PT ;  /* 0x0000000607070212 */ /* 0x001fc800078e3cff */
[----:B------:R-:W-:-:S04]  /*110a0*/  @P0 LOP3.LUT R6, R7, R6, RZ, 0x3c, !PT ;  /* 0x0000000607060212 */ /* 0x000fc800078e3cff */
[----:B------:R-:W-:-:S05]  /*110b0*/  @P0 LOP3.LUT R7, R7, R6, RZ, 0x3c, !PT ;  /* 0x0000000607070212 */ /* 0x000fca00078e3cff */
[----:B------:R-:W2:Y:S01]  /*110c0*/  @P0 LDG.E.U16 R2, desc[UR8][R6.64] ;  /* 0x0000000806020981 */ /* 0x000ea2000c1e1500 */
[----:B------:R-:W-:-:S03]  /*110d0*/  PRMT R60, RZ, 0x7610, R60 ;  /* 0x00007610ff3c7816 */ /* 0x000fc6000000003c */
[----:B--2---:R-:W-:Y:S04]  /*110e0*/  STL [R1+0x4], R2 ;  /* 0x0000040201007387 */ /* 0x004fe80000100800 */
[----:B------:R-:W2:Y:S01]  /*110f0*/  LDL R7, [R1+0x5b0] ;  /* 0x0005b00001077983 */ /* 0x000ea20000100800 */
[----:B------:R-:W-:Y:S01]  /*11100*/  @P0 IMAD.MOV.U32 R6, RZ, RZ, R5 ;  /* 0x000000ffff060224 */ /* 0x000fe200078e0005 */
[----:B------:R-:W-:Y:S02]  /*11110*/  ISETP.GT.AND P1, PT, R4, 0x19, PT ;  /* 0x000000190400780c */ /* 0x000fe40003f24270 */
[----:B------:R-:W-:Y:S01]  /*11120*/  PRMT R17, RZ, 0x7610, R17 ;  /* 0x00007610ff117816 */ /* 0x000fe20000000011 */
[----:B------:R-:W3:Y:S04]  /*11130*/  LDL R5, [R1+0x584] ;  /* 0x0005840001057983 */ /* 0x000ee80000100800 */
[----:B--2---:R0:W2:Y:S04]  /*11140*/  @P0 LDG.E.U16 R60, desc[UR8][R6.64] ;  /* 0x00000008063c0981 */ /* 0x0040a8000c1e1500 */
[----:B------:R-:W3:Y:S02]  /*11150*/  LDL R7, [R1+0x598] ;  /* 0x0005980001077983 */ /* 0x000ee40000100800 */
[----:B0-----:R-:W-:-:S02]  /*11160*/  @P1 IMAD.MOV.U32 R6, RZ, RZ, R33 ;  /* 0x000000ffff061224 */ /* 0x001fc400078e0021 */
[----:B--2---:R-:W-:Y:S04]  /*11170*/  STL [R1+0x1054], R60 ;  /* 0x0010543c01007387 */ /* 0x004fe80000100800 */
[----:B------:R-:W-:Y:S01]  /*11180*/  STL [R1+0x1058], R60 ;  /* 0x0010583c01007387 */ /* 0x000fe20000100800 */
[----:B------:R-:W-:Y:S02]  /*11190*/  PRMT R16, RZ, 0x7610, R16 ;  /* 0x00007610ff107816 */ /* 0x000fe40000000010 */
[----:B------:R-:W-:Y:S01]  /*111a0*/  ISETP.GT.AND P0, PT, R4, 0x1a, PT ;  /* 0x0000001a0400780c */ /* 0x000fe20003f04270 */
        /* <DEDUP_REMOVED lines=15> */
[----:B------:R-:W3:Y:S01]  /*112a0*/  LDL R7, [R1+0x580] ;  /* 0x0005800001077983 */ /* 0x000ee20000100800 */
[----:B------:R-:W-:Y:S01]  /*112b0*/  PRMT R28, RZ, 0x7610, R28 ;  /* 0x00007610ff1c7816 */ /* 0x000fe2000000001c */
[----:B0-----:R-:W-:Y:S01]  /*112c0*/  @P0 IMAD.MOV.U32 R6, RZ, RZ, R5 ;  /* 0x000000ffff060224 */ /* 0x001fe200078e0005 */
[----:B------:R-:W-:Y:S01]  /*112d0*/  ISETP.GT.AND P1, PT, R4, 0x1b, PT ;  /* 0x0000001b0400780c */ /* 0x000fe20003f24270 */
[----:B--2---:R-:W-:Y:S01]  /*112e0*/  STL [R1+0x10a0], R29 ;  /* 0x0010a01d01007387 */ /* 0x004fe20000100800 */
[----:B------:R-:W-:-:S03]  /*112f0*/  PRMT R53, RZ, 0x7610, R53 ;  /* 0x00007610ff357816 */ /* 0x000fc60000000035 */
[----:B------:R-:W2:Y:S04]  /*11300*/  LDL R5, [R1+0x574] ;  /* 0x0005740001057983 */ /* 0x000ea80000100800 */
[----:B---3--:R0:W3:Y:S04]  /*11310*/  @P0 LDG.E.U16 R28, desc[UR8][R6.64] ;  /* 0x00000008061c0981 */ /* 0x0080e8000c1e1500 */
[----:B------:R-:W2:Y:S01]  /*11320*/  LDL R7, [R1+0x578] ;  /* 0x0005780001077983 */ /* 0x000ea20000100800 */
[----:B0-----:R-:W-:Y:S01]  /*11330*/  @P1 IMAD.MOV.U32 R6, RZ, RZ, R33 ;  /* 0x000000ffff061224 */ /* 0x001fe200078e0021 */
[----:B------:R-:W-:-:S02]  /*11340*/  ISETP.GT.AND P0, PT, R4, 0x1d, PT ;  /* 0x0000001d0400780c */ /* 0x000fc40003f04270 */
[----:B---3--:R-:W-:Y:S01]  /*11350*/  STL [R1+0x109c], R28 ;  /* 0x00109c1c01007387 */ /* 0x008fe20000100800 */
[----:B------:R-:W-:-:S03]  /*11360*/  PRMT R9, RZ, 0x7610, R9 ;  /* 0x00007610ff097816 */ /* 0x000fc60000000009 */
        /* <DEDUP_REMOVED lines=8> */
[----:B------:R0:W-:Y:S04]  /*113f0*/  STL [R1+0x1060], R53 ;  /* 0x0010603501007387 */ /* 0x0001e80000100800 */
[----:B------:R1:W2:Y:S01]  /*11400*/  @P0 LDG.E.U16 R9, desc[UR8][R6.64] ;  /* 0x0000000806090981 */ /* 0x0002a2000c1e1500 */
[----:B------:R-:W-:Y:S02]  /*11410*/  PRMT R8, RZ, 0x7610, R8 ;  /* 0x00007610ff087816 */ /* 0x000fe40000000008 */
[----:B------:R-:W-:Y:S01]  /*11420*/  PRMT R48, RZ, 0x7610, R48 ;  /* 0x00007610ff307816 */ /* 0x000fe20000000030 */
[----:B0-----:R-:W3:Y:S04]  /*11430*/  LDL R53, [R1+0x548] ;  /* 0x0005480001357983 */ /* 0x001ee80000100800 */
[----:B------:R-:W1:Y:S04]  /*11440*/  LDL R6, [R1+0x550] ;  /* 0x0005500001067983 */ /* 0x000e680000100800 */
[----:B------:R-:W1:Y:S02]  /*11450*/  LDL R7, [R1+0x554] ;  /* 0x0005540001077983 */ /* 0x000e640000100800 */
[----:B-1----:R-:W-:-:S04]  /*11460*/  @P0 LOP3.LUT R7, R7, R6, RZ, 0x3c, !PT ;  /* 0x0000000607070212 */ /* 0x002fc800078e3cff */
[----:B------:R-:W-:-:S04]  /*11470*/  @P0 LOP3.LUT R6, R7, R6, RZ, 0x3c, !PT ;  /* 0x0000000607060212 */ /* 0x000fc800078e3cff */
[----:B------:R-:W-:-:S05]  /*11480*/  @P0 LOP3.LUT R7, R7, R6, RZ, 0x3c, !PT ;  /* 0x0000000607070212 */ /* 0x000fca00078e3cff */
[----:B------:R0:W2:Y:S04]  /*11490*/  @P0 LDG.E.U16 R8, desc[UR8][R6.64] ;  /* 0x0000000806080981 */ /* 0x0000a8000c1e1500 */
[----:B------:R-:W2:Y:S01]  /*114a0*/  LDL R7, [R1+0x570] ;  /* 0x0005700001077983 */ /* 0x000ea20000100800 */
[----:B0-----:R-:W-:Y:S01]  /*114b0*/  @P1 IMAD.MOV.U32 R6, RZ, RZ, R5 ;  /* 0x000000ffff061224 */ /* 0x001fe200078e0005 */
[----:B------:R-:W-:Y:S02]  /*114c0*/  ISETP.GT.AND P0, PT, R4, 0x1e, PT ;  /* 0x0000001e0400780c */ /* 0x000fe40003f04270 */
[----:B------:R-:W-:Y:S01]  /*114d0*/  PRMT R25, RZ, 0x7610, R25 ;  /* 0x00007610ff197816 */ /* 0x000fe20000000019 */
[----:B------:R-:W3:Y:S04]  /*114e0*/  LDL R5, [R1+0x53c] ;  /* 0x00053c0001057983 */ /* 0x000ee80000100800 */
[----:B--2---:R0:W2:Y:S06]  /*114f0*/  @P1 LDG.E.U16 R48, desc[UR8][R6.64] ;  /* 0x0000000806301981 */ /* 0x0040ac000c1e1500 */
[----:B0-----:R-:W-:-:S02]  /*11500*/  @P0 IMAD.MOV.U32 R6, RZ, RZ, R33 ;  /* 0x000000ffff060224 */ /* 0x001fc400078e0021 */
[----:B---3--:R-:W-:-:S05]  /*11510*/  @P0 IMAD.MOV.U32 R7, RZ, RZ, R53 ;  /* 0x000000ffff070224 */ /* 0x008fca00078e0035 */
[----:B------:R-:W3:Y:S04]  /*11520*/  @P0 LDG.E.U16 R25, desc[UR8][R6.64] ;  /* 0x0000000806190981 */ /* 0x000ee8000c1e1500 */
[----:B--2---:R-:W-:Y:S04]  /*11530*/  STL [R1+0x1064], R48 ;  /* 0x0010643001007387 */ /* 0x004fe80000100800 */
[----:B------:R-:W-:Y:S04]  /*11540*/  STL [R1+0x1068], R48 ;  /* 0x0010683001007387 */ /* 0x000fe80000100800 */
[----:B------:R-:W-:Y:S04]  /*11550*/  STL [R1+0x108c], R48 ;  /* 0x00108c3001007387 */ /* 0x000fe80000100800 */
[----:B------:R-:W2:Y:S04]  /*11560*/  LDL R6, [R1+0x540] ;  /* 0x0005400001067983 */ /* 0x000ea80000100800 */
[----:B------:R-:W2:Y:S01]  /*11570*/  LDL R7, [R1+0x544] ;  /* 0x0005440001077983 */ /* 0x000ea20000100800 */
[----:B------:R-:W0:Y:S01]  /*11580*/  S2R R33, SR_TID.X ;  /* 0x0000000000217919 */ /* 0x000e220000002100 */
[----:B------:R-:W-:-:S02]  /*11590*/  PRMT R24, RZ, 0x7610, R24 ;  /* 0x00007610ff187816 */ /* 0x000fc40000000018 */
[----:B------:R-:W-:Y:S01]  /*115a0*/  ISETP.GT.AND P1, PT, R4, 0x1f, PT ;  /* 0x0000001f0400780c */ /* 0x000fe20003f24270 */
[----:B---3--:R-:W-:Y:S01]  /*115b0*/  STL [R1+0x1098], R25 ;  /* 0x0010981901007387 */ /* 0x008fe20000100800 */
[----:B0-----:R-:W-:Y:S02]  /*115c0*/  LOP3.LUT R53, R33, 0x1f, RZ, 0xc0, !PT ;  /* 0x0000001f21357812 */ /* 0x001fe400078ec0ff */
[----:B--2---:R-:W-:-:S04]  /*115d0*/  @P0 LOP3.LUT R7, R7, R6, RZ, 0x3c, !PT ;  /* 0x0000000607070212 */ /* 0x004fc800078e3cff */
[----:B------:R-:W-:-:S04]  /*115e0*/  @P0 LOP3.LUT R6, R7, R6, RZ, 0x3c, !PT ;  /* 0x0000000607060212 */ /* 0x000fc800078e3cff */
[----:B------:R-:W-:-:S05]  /*115f0*/  @P0 LOP3.LUT R7, R7, R6, RZ, 0x3c, !PT ;  /* 0x0000000607070212 */ /* 0x000fca00078e3cff */
[----:B------:R0:W2:Y:S01]  /*11600*/  @P0 LDG.E.U16 R24, desc[UR8][R6.64] ;  /* 0x0000000806180981 */ /* 0x0000a2000c1e1500 */
[----:B------:R-:W-:-:S03]  /*11610*/  ISETP.GE.AND P0, PT, R53, R4, PT ;  /* 0x000000043500720c */ /* 0x000fc60003f06270 */
[----:B------:R-:W3:Y:S01]  /*11620*/  LDL R4, [R1+0x538] ;  /* 0x0005380001047983 */ /* 0x000ee20000100800 */
[----:B0-----:R-:W-:Y:S02]  /*11630*/  PRMT R7, RZ, 0x7610, R7 ;  /* 0x00007610ff077816 */ /* 0x001fe40000000007 */
[----:B---3--:R-:W-:-:S04]  /*11640*/  @P1 LOP3.LUT R5, R5, R4, RZ, 0x3c, !PT ;  /* 0x0000000405051212 */ /* 0x008fc800078e3cff */
[----:B------:R-:W-:-:S04]  /*11650*/  @P1 LOP3.LUT R4, R5, R4, RZ, 0x3c, !PT ;  /* 0x0000000405041212 */ /* 0x000fc800078e3cff */
[----:B------:R-:W-:-:S05]  /*11660*/  @P1 LOP3.LUT R5, R5, R4, RZ, 0x3c, !PT ;  /* 0x0000000405051212 */ /* 0x000fca00078e3cff */
[----:B------:R-:W3:Y:S04]  /*11670*/  @P1 LDG.E.U16 R7, desc[UR8][R4.64] ;  /* 0x0000000804071981 */ /* 0x000ee8000c1e1500 */
[----:B------:R-:W2:Y:S04]  /*11680*/  LDL R4, [R1+0x530] ;  /* 0x0005300001047983 */ /* 0x000ea80000100800 */
[----:B------:R-:W2:Y:S01]  /*11690*/  LDL R5, [R1+0x534] ;  /* 0x0005340001057983 */ /* 0x000ea20000100800 */
[----:B------:R-:W-:-:S03]  /*116a0*/  PRMT R41, RZ, 0x7610, R41 ;  /* 0x00007610ff297816 */ /* 0x000fc60000000029 */
[----:B---3--:R-:W-:Y:S01]  /*116b0*/  STL [R1+0x106c], R7 ;  /* 0x00106c0701007387 */ /* 0x008fe20000100800 */
[----:B--2---:R-:W-:-:S04]  /*116c0*/  @P1 LOP3.LUT R5, R5, R4, RZ, 0x3c, !PT ;  /* 0x0000000405051212 */ /* 0x004fc800078e3cff */
[----:B------:R-:W-:-:S04]  /*116d0*/  @P1 LOP3.LUT R4, R5, R4, RZ, 0x3c, !PT ;  /* 0x0000000405041212 */ /* 0x000fc800078e3cff */
[----:B------:R-:W-:Y:S01]  /*116e0*/  @P1 LOP3.LUT R5, R5, R4, RZ, 0x3c, !PT ;  /* 0x0000000405051212 */ /* 0x000fe200078e3cff */
[----:B------:R-:W-:Y:S04]  /*116f0*/  STL [R1+0x1070], R7 ;  /* 0x0010700701007387 */ /* 0x000fe80000100800 */
[----:B------:R-:W-:Y:S04]  /*11700*/  STL [R1+0x1074], R7 ;  /* 0x0010740701007387 */ /* 0x000fe80000100800 */
[----:B------:R-:W2:Y:S04]  /*11710*/  @P1 LDG.E.U16 R41, desc[UR8][R4.64] ;  /* 0x0000000804291981 */ /* 0x000ea8000c1e1500 */
[----:B------:R-:W3:Y:S01]  /*11720*/  LDL R5, [R1+0x724] ;  /* 0x0007240001057983 */ /* 0x000ee20000100800 */
[----:B------:R-:W-:Y:S01]  /*11730*/  PRMT R0, RZ, 0x7610, R0 ;  /* 0x00007610ff007816 */ /* 0x000fe20000000000 */
[----:B------:R-:W-:Y:S06]  /*11740*/  BAR.SYNC.DEFER_BLOCKING 0x0 ;  /* 0x0000000000007b1d */ /* 0x000fec0000010000 */
[----:B--2---:R-:W-:Y:S04]  /*11750*/  STL [R1+0x1078], R41 ;  /* 0x0010782901007387 */ /* 0x004fe80000100800 */
[----:B------:R-:W-:Y:S01]  /*11760*/  STL [R1+0x107c], R41 ;  /* 0x00107c2901007387 */ /* 0x000fe20000100800 */
[----:B---3--:R-:W-:-:S02]  /*11770*/  @!P0 IMAD.MOV.U32 R4, RZ, RZ, R5 ;  /* 0x000000ffff048224 */ /* 0x008fc400078e0005 */
[----:B------:R-:W-:Y:S01]  /*11780*/  @!P0 IMAD.MOV.U32 R5, RZ, RZ, R3 ;  /* 0x000000ffff058224 */ /* 0x000fe200078e0003 */
[----:B------:R-:W-:Y:S04]  /*11790*/  STL [R1+0xb20], R3 ;  /* 0x000b200301007387 */ /* 0x000fe80000100800 */
[----:B------:R-:W-:Y:S04]  /*117a0*/  STL [R1+0x1090], R3 ;  /* 0x0010900301007387 */ /* 0x000fe80000100800 */
[----:B------:R-:W-:Y:S04]  /*117b0*/  STL [R1+0x1094], R3 ;  /* 0x0010940301007387 */ /* 0x000fe80000100800 */
[----:B------:R-:W2:Y:S04]  /*117c0*/  @!P0 LDG.E.U16 R0, desc[UR8][R4.64] ;  /* 0x0000000804008981 */ /* 0x000ea8000c1e1500 */
[----:B------:R-:W3:Y:S04]  /*117d0*/  LDL R4, [R1+0xafc] ;  /* 0x000afc0001047983 */ /* 0x000ee80000100800 */
[----:B------:R-:W3:Y:S01]  /*117e0*/  LDL R5, [R1+0xb00] ;  /* 0x000b000001057983 */ /* 0x000ee20000100800 */
[----:B------:R-:W-:-:S03]  /*117f0*/  PRMT R6, RZ, 0x7610, R6 ;  /* 0x00007610ff067816 */ /* 0x000fc60000000006 */
[----:B--2---:R-:W-:Y:S01]  /*11800*/  STL [R1+0x100c], R0 ;  /* 0x00100c0001007387 */ /* 0x004fe20000100800 */
[----:B---3--:R-:W-:-:S04]  /*11810*/  @!P0 LOP3.LUT R5, R5, R4, RZ, 0x3c, !PT ;  /* 0x0000000405058212 */ /* 0x008fc800078e3cff */
[----:B------:R-:W-:-:S04]  /*11820*/  @!P0 LOP3.LUT R4, R5, R4, RZ, 0x3c, !PT ;  /* 0x0000000405048212 */ /* 0x000fc800078e3cff */
[----:B------:R-:W-:Y:S01]  /*11830*/  @!P0 LOP3.LUT R5, R5, R4, RZ, 0x3c, !PT ;  /* 0x0000000405058212 */ /* 0x000fe200078e3cff */
        /* <DEDUP_REMOVED lines=9> */
[----:B------:R-:W-:-:S05]  /*118d0*/  @!P0 LOP3.LUT R5, R5, R4, RZ, 0x3c, !PT ;  /* 0x0000000405058212 */ /* 0x000fca00078e3cff */
[----:B------:R0:W2:Y:S04]  /*118e0*/  @!P0 LDG.E.U16 R40, desc[UR8][R4.64] ;  /* 0x0000000804288981 */ /* 0x0000a8000c1e1500 */
[----:B------:R-:W0:Y:S04]  /*118f0*/  LDL R4, [R1+0xad8] ;  /* 0x000ad80001047983 */ /* 0x000e280000100800 */
[----:B------:R-:W0:Y:S01]  /*11900*/  LDL R5, [R1+0xadc] ;  /* 0x000adc0001057983 */ /* 0x000e220000100800 */
[----:B------:R-:W-:Y:S02]  /*11910*/  PRMT R43, RZ, 0x7610, R43 ;  /* 0x00007610ff2b7816 */ /* 0x000fe4000000002b */
[----:B0-----:R-:W-:-:S04]  /*11920*/  @!P0 LOP3.LUT R5, R5, R4, RZ, 0x3c, !PT ;  /* 0x0000000405058212 */ /* 0x001fc800078e3cff */
[----:B------:R-:W-:-:S04]  /*11930*/  @!P0 LOP3.LUT R4, R5, R4, RZ, 0x3c, !PT ;  /* 0x0000000405048212 */ /* 0x000fc800078e3cff */
[----:B------:R-:W-:-:S05]  /*11940*/  @!P0 LOP3.LUT R5, R5, R4, RZ, 0x3c, !PT ;  /* 0x0000000405058212 */ /* 0x000fca00078e3cff */
[----:B------:R0:W3:Y:S04]  /*11950*/  @!P0 LDG.E.U16 R43, desc[UR8][R4.64] ;  /* 0x00000008042b8981 */ /* 0x0000e8000c1e1500 */
[----:B------:R-:W0:Y:S04]  /*11960*/  LDL R4, [R1+0xad0] ;  /* 0x000ad00001047983 */ /* 0x000e280000100800 */
[----:B------:R-:W0:Y:S01]  /*11970*/  LDL R5, [R1+0xad4] ;  /* 0x000ad40001057983 */ /* 0x000e220000100800 */
[----:B------:R-:W-:Y:S02]  /*11980*/  PRMT R44, RZ, 0x7610, R44 ;  /* 0x00007610ff2c7816 */ /* 0x000fe4000000002c */
[----:B0-----:R-:W-:-:S04]  /*11990*/  @!P0 LOP3.LUT R5, R5, R4, RZ, 0x3c, !PT ;  /* 0x0000000405058212 */ /* 0x001fc800078e3cff */
        /* <DEDUP_REMOVED lines=26> */
[----:B------:R-:W-:Y:S01]  /*11b40*/  PRMT R51, RZ, 0x7610, R51 ;  /* 0x00007610ff337816 */ /* 0x000fe20000000033 */
[----:B------:R-:W1:Y:S01]  /*11b50*/  S2R R2, SR_TID.X ;  /* 0x0000000000027919 */ /* 0x000e620000002100 */
[----:B0-----:R-:W-:-:S04]  /*11b60*/  @!P0 LOP3.LUT R5, R5, R4, RZ, 0x3c, !PT ;  /* 0x0000000405058212 */ /* 0x001fc800078e3cff */
[----:B------:R-:W-:-:S04]  /*11b70*/  @!P0 LOP3.LUT R4, R5, R4, RZ, 0x3c, !PT ;  /* 0x0000000405048212 */ /* 0x000fc800078e3cff */
[----:B------:R-:W-:-:S05]  /*11b80*/  @!P0 LOP3.LUT R5, R5, R4, RZ, 0x3c, !PT ;  /* 0x0000000405058212 */ /* 0x000fca00078e3cff */
[----:B------:R0:W2:Y:S04]  /*11b90*/  @!P0 LDG.E.U16 R51, desc[UR8][R4.64] ;  /* 0x0000000804338981 */ /* 0x0000a8000c1e1500 */
[----:B------:R-:W0:Y:S04]  /*11ba0*/  LDL R4, [R1+0xa18] ;  /* 0x000a180001047983 */ /* 0x000e280000100800 */
[----:B------:R-:W0:Y:S01]  /*11bb0*/  LDL R5, [R1+0xa1c] ;  /* 0x000a1c0001057983 */ /* 0x000e220000100800 */
[----:B-1----:R-:W-:-:S05]  /*11bc0*/  LOP3.LUT R2, R2, 0x1f, RZ, 0xc0, !PT ;  /* 0x0000001f02027812 */ /* 0x002fca00078ec0ff */
[----:B------:R-:W-:-:S05]  /*11bd0*/  IMAD.SHL.U32 R2, R2, 0x2, RZ ;  /* 0x0000000202027824 */ /* 0x000fca00078e00ff */
[----:B------:R1:W-:Y:S02]  /*11be0*/  STS.U16 [R2+UR5+0x2000], R39 ;  /* 0x0020002702007988 */ /* 0x0003e40008000405 */
[----:B-1----:R-:W-:Y:S02]  /*11bf0*/  PRMT R39, RZ, 0x7610, R39 ;  /* 0x00007610ff277816 */ /* 0x002fe40000000027 */
[----:B0-----:R-:W-:-:S04]  /*11c00*/  @!P0 LOP3.LUT R5, R5, R4, RZ, 0x3c, !PT ;  /* 0x0000000405058212 */ /* 0x001fc800078e3cff */
[----:B------:R-:W-:-:S04]  /*11c10*/  @!P0 LOP3.LUT R4, R5, R4, RZ, 0x3c, !PT ;  /* 0x0000000405048212 */ /* 0x000fc800078e3cff */
[----:B------:R-:W-:-:S05]  /*11c20*/  @!P0 LOP3.LUT R5, R5, R4, RZ, 0x3c, !PT ;  /* 0x0000000405058212 */ /* 0x000fca00078e3cff */
[----:B------:R0:W2:Y:S04]  /*11c30*/  @!P0 LDG.E.U16 R39, desc[UR8][R4.64] ;  /* 0x0000000804278981 */ /* 0x0000a8000c1e1500 */
[----:B------:R-:W0:Y:S04]  /*11c40*/  LDL R4, [R1+0xa10] ;  /* 0x000a100001047983 */ /* 0x000e280000100800 */
[----:B------:R-:W0:Y:S04]  /*11c50*/  LDL R5, [R1+0xa14] ;  /* 0x000a140001057983 */ /* 0x000e280000100800 */
[----:B------:R1:W-:Y:S02]  /*11c60*/  STS.U16 [R2+UR5+0x2240], R35 ;  /* 0x0022402302007988 */ /* 0x0003e40008000405 */
[----:B-1----:R-:W-:-:S02]  /*11c70*/  PRMT R35, RZ, 0x7610, R35 ;  /* 0x00007610ff237816 */ /* 0x002fc40000000023 */
        /* <DEDUP_REMOVED lines=70> */
[----:B----4-:R1:W-:Y:S02]  /*120e0*/  STS.U16 [R2+UR5+0x2a00], R14 ;  /* 0x002a000e02007988 */ /* 0x0103e40008000405 */
[----:B-1----:R-:W-:-:S02]  /*120f0*/  PRMT R14, RZ, 0x7610, R14 ;  /* 0x00007610ff0e7816 */ /* 0x002fc4000000000e */
[----:B0-----:R-:W-:-:S04]  /*12100*/  @!P0 LOP3.LUT R5, R5, R4, RZ, 0x3c, !PT ;  /* 0x0000000405058212 */ /* 0x001fc800078e3cff */
[----:B------:R-:W-:-:S04]  /*12110*/  @!P0 LOP3.LUT R4, R5, R4, RZ, 0x3c, !PT ;  /* 0x0000000405048212 */ /* 0x000fc800078e3cff */
[----:B------:R-:W-:-:S05]  /*12120*/  @!P0 LOP3.LUT R5, R5, R4, RZ, 0x3c, !PT ;  /* 0x0000000405058212 */ /* 0x000fca00078e3cff */
[----:B------:R0:W4:Y:S04]  /*12130*/  @!P0 LDG.E.U16 R14, desc[UR8][R4.64] ;  /* 0x00000008040e8981 */ /* 0x000128000c1e1500 */
        /* <DEDUP_REMOVED lines=38> */
[----:B------:R-:W2:Y:S04]  /*123a0*/  @!P0 LDG.E.U16 R57, desc[UR8][R4.64] ;  /* 0x0000000804398981 */ /* 0x000ea8000c1e1500 */
[----:B--2---:R0:W-:Y:S04]  /*123b0*/  STL [R1+0x24], R57 ;  /* 0x0000243901007387 */ /* 0x0041e80000100800 */
[----:B0-----:R-:W2:Y:S04]  /*123c0*/  LDL.LU R57, [R1+0x10e4] ;  /* 0x0010e40001397983 */ /* 0x001ea80000300800 */
[----:B------:R-:W2:Y:S04]  /*123d0*/  LDL R4, [R1+0x818] ;  /* 0x0008180001047983 */ /* 0x000ea80000100800 */
[----:B------:R-:W2:Y:S01]  /*123e0*/  LDL R5, [R1+0x81c] ;  /* 0x00081c0001057983 */ /* 0x000ea20000100800 */
[----:B------:R-:W-:-:S02]  /*123f0*/  PRMT R59, RZ, 0x7610, R59 ;  /* 0x00007610ff3b7816 */ /* 0x000fc4000000003b */
[----:B--2---:R-:W-:-:S04]  /*12400*/  @!P0 LOP3.LUT R5, R5, R4, RZ, 0x3c, !PT ;  /* 0x0000000405058212 */ /* 0x004fc800078e3cff */
        /* <DEDUP_REMOVED lines=9> */
[----:B------:R-:W3:Y:S04]  /*124a0*/  @!P0 LDG.E.U16 R54, desc[UR8][R4.64] ;  /* 0x0000000804368981 */ /* 0x000ee8000c1e1500 */
[----:B--2---:R0:W-:Y:S04]  /*124b0*/  STL [R1+0x4c], R59 ;  /* 0x00004c3b01007387 */ /* 0x0041e80000100800 */
[----:B0-----:R-:W2:Y:S04]  /*124c0*/  LDL R59, [R1+0x79c] ;  /* 0x00079c00013b7983 */ /* 0x001ea80000100800 */
[----:B---3--:R0:W-:Y:S04]  /*124d0*/  STL [R1+0x48], R54 ;  /* 0x0000483601007387 */ /* 0x0081e80000100800 */
[----:B0-----:R-:W3:Y:S04]  /*124e0*/  LDL.LU R54, [R1+0x10e0] ;  /* 0x0010e00001367983 */ /* 0x001ee80000300800 */
[----:B------:R-:W2:Y:S04]  /*124f0*/  LDL R4, [R1+0x7d8] ;  /* 0x0007d80001047983 */ /* 0x000ea80000100800 */
[----:B------:R-:W2:Y:S01]  /*12500*/  LDL R5, [R1+0x7dc] ;  /* 0x0007dc0001057983 */ /* 0x000ea20000100800 */
[----:B------:R-:W-:-:S02]  /*12510*/  PRMT R49, RZ, 0x7610, R49 ;  /* 0x00007610ff317816 */ /* 0x000fc40000000031 */
[----:B--2---:R-:W-:-:S04]  /*12520*/  @!P0 LOP3.LUT R5, R5, R4, RZ, 0x3c, !PT ;  /* 0x0000000405058212 */ /* 0x004fc800078e3cff */
[----:B------:R-:W-:-:S04]  /*12530*/  @!P0 LOP3.LUT R4, R5, R4, RZ, 0x3c, !PT ;  /* 0x0000000405048212 */ /* 0x000fc800078e3cff */
[----:B------:R-:W-:-:S05]  /*12540*/  @!P0 LOP3.LUT R5, R5, R4, RZ, 0x3c, !PT ;  /* 0x0000000405058212 */ /* 0x000fca00078e3cff */
[----:B------:R-:W2:Y:S04]  /*12550*/  @!P0 LDG.E.U16 R49, desc[UR8][R4.64] ;  /* 0x0000000804318981 */ /* 0x000ea8000c1e1500 */
[----:B------:R-:W3:Y:S04]  /*12560*/  LDL R4, [R1+0x7d0] ;  /* 0x0007d00001047983 */ /* 0x000ee80000100800 */
[----:B------:R-:W3:Y:S01]  /*12570*/  LDL R5, [R1+0x7d4] ;  /* 0x0007d40001057983 */ /* 0x000ee20000100800 */
[----:B------:R-:W-:-:S03]  /*12580*/  PRMT R58, RZ, 0x7610, R58 ;  /* 0x00007610ff3a7816 */ /* 0x000fc6000000003a */
[----:B--2---:R0:W-:Y:S01]  /*12590*/  STL [R1+0x44], R49 ;  /* 0x0000443101007387 */ /* 0x0041e20000100800 */
[----:B------:R-:W-:-:S03]  /*125a0*/  PRMT R38, RZ, 0x7610, R38 ;  /* 0x00007610ff267816 */ /* 0x000fc60000000026 */
[----:B0-----:R-:W2:Y:S01]  /*125b0*/  LDL R49, [R1+0x75c] ;  /* 0x00075c0001317983 */ /* 0x001ea20000100800 */
[----:B---3--:R-:W-:-:S04]  /*125c0*/  @!P0 LOP3.LUT R5, R5, R4, RZ, 0x3c, !PT ;  /* 0x0000000405058212 */ /* 0x008fc800078e3cff */
[----:B------:R-:W-:-:S04]  /*125d0*/  @!P0 LOP3.LUT R4, R5, R4, RZ, 0x3c, !PT ;  /* 0x0000000405048212 */ /* 0x000fc800078e3cff */
[----:B------:R-:W-:-:S05]  /*125e0*/  @!P0 LOP3.LUT R5, R5, R4, RZ, 0x3c, !PT ;  /* 0x0000000405058212 */ /* 0x000fca00078e3cff */
[----:B------:R0:W3:Y:S04]  /*125f0*/  @!P0 LDG.E.U16 R58, desc[UR8][R4.64] ;  /* 0x00000008043a8981 */ /* 0x0000e8000c1e1500 */
[----:B------:R-:W2:Y:S01]  /*12600*/  LDL R5, [R1+0x798] ;  /* 0x0007980001057983 */ /* 0x000ea20000100800 */
[----:B0-----:R-:W-:-:S03]  /*12610*/  @!P0 IMAD.MOV.U32 R4, RZ, RZ, R59 ;  /* 0x000000ffff048224 */ /* 0x001fc600078e003b */
[----:B---3--:R0:W-:Y:S01]  /*12620*/  STL [R1+0x40], R58 ;  /* 0x0000403a01007387 */ /* 0x0081e20000100800 */
[----:B------:R-:W-:-:S03]  /*12630*/  PRMT R61, RZ, 0x7610, R61 ;  /* 0x00007610ff3d7816 */ /* 0x000fc6000000003d */
[----:B------:R-:W3:Y:S04]  /*12640*/  LDL R59, [R1+0x524] ;  /* 0x00052400013b7983 */ /* 0x000ee80000100800 */
[----:B--2---:R1:W2:Y:S04]  /*12650*/  @!P0 LDG.E.U16 R38, desc[UR8][R4.64] ;  /* 0x0000000804268981 */ /* 0x0042a8000c1e1500 */
[----:B0-----:R-:W2:Y:S04]  /*12660*/  LDL R58, [R1+0x754] ;  /* 0x00075400013a7983 */ /* 0x001ea80000100800 */
[----:B------:R-:W1:Y:S04]  /*12670*/  LDL R4, [R1+0x790] ;  /* 0x0007900001047983 */ /* 0x000e680000100800 */
[----:B------:R-:W1:Y:S02]  /*12680*/  LDL R5, [R1+0x794] ;  /* 0x0007940001057983 */ /* 0x000e640000100800 */
[----:B-1----:R-:W-:-:S04]  /*12690*/  @!P0 LOP3.LUT R5, R5, R4, RZ, 0x3c, !PT ;  /* 0x0000000405058212 */ /* 0x002fc800078e3cff */
[----:B------:R-:W-:-:S04]  /*126a0*/  @!P0 LOP3.LUT R4, R5, R4, RZ, 0x3c, !PT ;  /* 0x0000000405048212 */ /* 0x000fc800078e3cff */
[----:B------:R-:W-:-:S05]  /*126b0*/  @!P0 LOP3.LUT R5, R5, R4, RZ, 0x3c, !PT ;  /* 0x0000000405058212 */ /* 0x000fca00078e3cff */
[----:B------:R-:W3:Y:S04]  /*126c0*/  @!P0 LDG.E.U16 R61, desc[UR8][R4.64] ;  /* 0x00000008043d8981 */ /* 0x000ee8000c1e1500 */
[----:B--2---:R0:W-:Y:S04]  /*126d0*/  STL [R1+0x3c], R38 ;  /* 0x00003c2601007387 */ /* 0x0041e80000100800 */
[----:B0-----:R-:W2:Y:S04]  /*126e0*/  LDL R38, [R1+0xaf8] ;  /* 0x000af80001267983 */ /* 0x001ea80000100800 */
[----:B---3--:R0:W-:Y:S04]  /*126f0*/  STL [R1+0x38], R61 ;  /* 0x0000383d01007387 */ /* 0x0081e80000100800 */
[----:B0-----:R-:W3:Y:S04]  /*12700*/  LDL.LU R61, [R1+0x10dc] ;  /* 0x0010dc00013d7983 */ /* 0x001ee80000300800 */
[----:B------:R-:W2:Y:S01]  /*12710*/  LDL R5, [R1+0x758] ;  /* 0x0007580001057983 */ /* 0x000ea20000100800 */
[----:B------:R-:W-:-:S03]  /*12720*/  @!P0 IMAD.MOV.U32 R4, RZ, RZ, R49 ;  /* 0x000000ffff048224 */ /* 0x000fc600078e0031 */
[----:B------:R-:W4:Y:S01]  /*12730*/  LDL R49, [R1+0xaf4] ;  /* 0x000af40001317983 */ /* 0x000f220000100800 */
[----:B---3--:R-:W-:-:S06]  /*12740*/  PRMT R61, RZ, 0x7610, R61 ;  /* 0x00007610ff3d7816 */ /* 0x008fcc000000003d */
[----:B--2---:R-:W2:Y:S04]  /*12750*/  @!P0 LDG.E.U16 R61, desc[UR8][R4.64] ;  /* 0x00000008043d8981 */ /* 0x004ea8000c1e1500 */
[----:B--2---:R0:W-:Y:S04]  /*12760*/  STL [R1+0x30], R61 ;  /* 0x0000303d01007387 */ /* 0x0041e80000100800 */
[----:B0-----:R-:W2:Y:S04]  /*12770*/  LDL.LU R61, [R1+0x10d8] ;  /* 0x0010d800013d7983 */ /* 0x001ea80000300800 */
[----:B------:R-:W3:Y:S01]  /*12780*/  LDL R5, [R1+0x750] ;  /* 0x0007500001057983 */ /* 0x000ee20000100800 */
[----:B------:R-:W-:-:S03]  /*12790*/  @!P0 IMAD.MOV.U32 R4, RZ, RZ, R58 ;  /* 0x000000ffff048224 */ /* 0x000fc600078e003a */
[----:B------:R0:W-:Y:S04]  /*127a0*/  STS.U16 [R2+UR5+0x2040], R42 ;  /* 0x0020402a02007988 */ /* 0x0001e80008000405 */
[----:B------:R-:W4:Y:S01]  /*127b0*/  LDL R58, [R1+0xacc] ;  /* 0x000acc00013a7983 */ /* 0x000f220000100800 */
[----:B--2---:R-:W-:-:S06]  /*127c0*/  PRMT R61, RZ, 0x7610, R61 ;  /* 0x00007610ff3d7816 */ /* 0x004fcc000000003d */
[----:B---3--:R1:W2:Y:S01]  /*127d0*/  @!P0 LDG.E.U16 R61, desc[UR8][R4.64] ;  /* 0x00000008043d8981 */ /* 0x0082a2000c1e1500 */
[----:B0-----:R-:W-:Y:S01]  /*127e0*/  PRMT R2, RZ, 0x7610, R2 ;  /* 0x00007610ff027816 */ /* 0x001fe20000000002 */
[----:B-1----:R-:W-:Y:S02]  /*127f0*/  @!P0 IMAD.MOV.U32 R4, RZ, RZ, R38 ;  /* 0x000000ffff048224 */ /* 0x002fe400078e0026 */
[----:B------:R-:W-:-:S05]  /*12800*/  @!P0 IMAD.MOV.U32 R5, RZ, RZ, R59 ;  /* 0x000000ffff058224 */ /* 0x000fca00078e003b */
[----:B------:R4:W3:Y:S01]  /*12810*/  @!P0 LDG.E.U16 R2, desc[UR8][R4.64] ;  /* 0x0000000804028981 */ /* 0x0008e2000c1e1500 */
[----:B------:R-:W-:-:S05]  /*12820*/  LOP3.LUT R33, R33, 0x1f, RZ, 0xc0, !PT ;  /* 0x0000001f21217812 */ /* 0x000fca00078ec0ff */
[----:B------:R-:W-:Y:S01]  /*12830*/  IMAD.SHL.U32 R33, R33, 0x2, RZ ;  /* 0x0000000221217824 */ /* 0x000fe200078e00ff */
[----:B--2---:R0:W-:Y:S04]  /*12840*/  STL [R1+0x2c], R61 ;  /* 0x00002c3d01007387 */ /* 0x0041e80000100800 */
[----:B------:R-:W2:Y:S01]  /*12850*/  LDL R5, [R1+0x520] ;  /* 0x0005200001057983 */ /* 0x000ea20000100800 */
[----:B------:R-:W-:Y:S01]  /*12860*/  LOP3.LUT R33, R33, 0x10, RZ, 0x3c, !PT ;  /* 0x0000001021217812 */ /* 0x000fe200078e3cff */
[----:B----4-:R-:W-:Y:S02]  /*12870*/  @!P0 IMAD.MOV.U32 R4, RZ, RZ, R49 ;  /* 0x000000ffff048224 */ /* 0x010fe400078e0031 */
[----:B------:R-:W4:Y:S04]  /*12880*/  LDL R59, [R1+0xa88] ;  /* 0x000a8800013b7983 */ /* 0x000f280000100800 */
[----:B------:R-:W-:Y:S04]  /*12890*/  STS.U16 [R33+UR5+0x2080], R56 ;  /* 0x0020803821007988 */ /* 0x000fe80008000405 */
        /* <DEDUP_REMOVED lines=9> */
[----:B------:R1:W-:Y:S04]  /*12930*/  STS.U16 [R33+UR5+0x2ac0], R21 ;  /* 0x002ac01521007988 */ /* 0x0003e80008000405 */
[----:B0-----:R-:W4:Y:S01]  /*12940*/  LDL R61, [R1+0xac4] ;  /* 0x000ac400013d7983 */ /* 0x001f220000100800 */
[----:B-1----:R-:W-:-:S03]  /*12950*/  PRMT R21, RZ, 0x7610, R21 ;  /* 0x00007610ff157816 */ /* 0x002fc60000000015 */
[----:B---3--:R0:W-:Y:S04]  /*12960*/  STL [R1+0x50], R2 ;  /* 0x0000500201007387 */ /* 0x0081e80000100800 */
[----:B0-----:R-:W3:Y:S04]  /*12970*/  LDL R2, [R1+0xa8c] ;  /* 0x000a8c0001027983 */ /* 0x001ee80000100800 */
[----:B------:R-:W3:Y:S04]  /*12980*/  LDL.LU R38, [R1+0x1c] ;  /* 0x00001c0001267983 */ /* 0x000ee80000300800 */
[----:B------:R-:W3:Y:S04]  /*12990*/  LDL.LU R49, [R1+0x20] ;  /* 0x0000200001317983 */ /* 0x000ee80000300800 */
[----:B--2---:R0:W2:Y:S04]  /*129a0*/  @!P0 LDG.E.U16 R21, desc[UR8][R4.64] ;  /* 0x0000000804158981 */ /* 0x0040a8000c1e1500 */
[----:B------:R-:W2:Y:S01]  /*129b0*/  LDL R5, [R1+0xac8] ;  /* 0x000ac80001057983 */ /* 0x000ea20000100800 */
[----:B0-----:R-:W-:-:S03]  /*129c0*/  @!P0 IMAD.MOV.U32 R4, RZ, RZ, R58 ;  /* 0x000000ffff048224 */ /* 0x001fc600078e003a */
[----:B------:R0:W-:Y:S04]  /*129d0*/  STS.U16 [R33+UR5+0x2a80], R20 ;  /* 0x002a801421007988 */ /* 0x0001e80008000405 */
[----:B------:R-:W3:Y:S01]  /*129e0*/  LDL.LU R58, [R1+0x10] ;  /* 0x00001000013a7983 */ /* 0x000ee20000300800 */
[----:B0-----:R-:W-:-:S06]  /*129f0*/  PRMT R20, RZ, 0x7610, R20 ;  /* 0x00007610ff147816 */ /* 0x001fcc0000000014 */
[----:B--2---:R4:W2:Y:S04]  /*12a00*/  @!P0 LDG.E.U16 R20, desc[UR8][R4.64] ;  /* 0x0000000804148981 */ /* 0x0048a8000c1e1500 */
[----:B------:R-:W2:Y:S01]  /*12a10*/  LDL R5, [R1+0xac0] ;  /* 0x000ac00001057983 */ /* 0x000ea20000100800 */
[----:B----4-:R-:W-:-:S03]  /*12a20*/  @!P0 IMAD.MOV.U32 R4, RZ, RZ, R61 ;  /* 0x000000ffff048224 */ /* 0x010fc600078e003d */
[----:B------:R0:W-:Y:S04]  /*12a30*/  STS.U16 [R33+UR5+0x2c80], R17 ;  /* 0x002c801121007988 */ /* 0x0001e80008000405 */
[----:B------:R1:W-:Y:S04]  /*12a40*/  STS.U16 [R33+UR5+0x2cc0], R16 ;  /* 0x002cc01021007988 */ /* 0x0003e80008000405 */
[----:B------:R-:W4:Y:S01]  /*12a50*/  LDL.LU R61, [R1+0x18] ;  /* 0x00001800013d7983 */ /* 0x000f220000300800 */
[----:B0-----:R-:W-:Y:S02]  /*12a60*/  PRMT R17, RZ, 0x7610, R17 ;  /* 0x00007610ff117816 */ /* 0x001fe40000000011 */
[----:B-1----:R-:W-:-:S04]  /*12a70*/  PRMT R16, RZ, 0x7610, R16 ;  /* 0x00007610ff107816 */ /* 0x002fc80000000010 */
[----:B--2---:R3:W2:Y:S02]  /*12a80*/  @!P0 LDG.E.U16 R17, desc[UR8][R4.64] ;  /* 0x0000000804118981 */ /* 0x0046a4000c1e1500 */
[----:B---3--:R-:W-:Y:S02]  /*12a90*/  @!P0 IMAD.MOV.U32 R4, RZ, RZ, R2 ;  /* 0x000000ffff048224 */ /* 0x008fe400078e0002 */
[----:B------:R-:W-:Y:S02]  /*12aa0*/  @!P0 IMAD.MOV.U32 R5, RZ, RZ, R59 ;  /* 0x000000ffff058224 */ /* 0x000fe400078e003b */
[----:B------:R-:W3:Y:S04]  /*12ab0*/  LDL.LU R59, [R1] ;  /* 0x00000000013b7983 */ /* 0x000ee80000300800 */
        /* <DEDUP_REMOVED lines=11> */
[----:B------:R-:W1:Y:S03]  /*12b70*/  S2R R2, SR_TID.X ;  /* 0x0000000000027919 */ /* 0x000e660000002100 */
[----:B------:R3:W-:Y:S02]  /*12b80*/  STS.U16 [R33+UR5+0x2e80], R8 ;  /* 0x002e800821007988 */ /* 0x0007e40008000405 */
[----:B---3--:R-:W-:-:S02]  /*12b90*/  PRMT R8, RZ, 0x7610, R8 ;  /* 0x00007610ff087816 */ /* 0x008fc40000000008 */
[----:B------:R-:W3:Y:S01]  /*12ba0*/  LDL.LU R33, [R1+0x10d4] ;  /* 0x0010d40001217983 */ /* 0x000ee20000300800 */
[----:B-1----:R-:W-:-:S05]  /*12bb0*/  LOP3.LUT R2, R2, 0x1f, RZ, 0xc0, !PT ;  /* 0x0000001f02027812 */ /* 0x002fca00078ec0ff */
[----:B------:R-:W-:-:S05]  /*12bc0*/  IMAD.SHL.U32 R2, R2, 0x2, RZ ;  /* 0x0000000202027824 */ /* 0x000fca00078e00ff */
[----:B------:R-:W-:-:S05]  /*12bd0*/  LOP3.LUT R2, R2, 0x20, RZ, 0x3c, !PT ;  /* 0x0000002002027812 */ /* 0x000fca00078e3cff */
[----:B------:R1:W-:Y:S01]  /*12be0*/  STS.U16 [R2+UR5+0x2100], R38 ;  /* 0x0021002602007988 */ /* 0x0003e20008000405 */
[----:B0-----:R-:W-:-:S04]  /*12bf0*/  @!P0 LOP3.LUT R5, R5, R4, RZ, 0x3c, !PT ;  /* 0x0000000405058212 */ /* 0x001fc800078e3cff */
[----:B------:R-:W-:-:S04]  /*12c00*/  @!P0 LOP3.LUT R4, R5, R4, RZ, 0x3c, !PT ;  /* 0x0000000405048212 */ /* 0x000fc800078e3cff */
[----:B------:R-:W-:-:S05]  /*12c10*/  @!P0 LOP3.LUT R5, R5, R4, RZ, 0x3c, !PT ;  /* 0x0000000405058212 */ /* 0x000fca00078e3cff */
[----:B------:R0:W2:Y:S04]  /*12c20*/  @!P0 LDG.E.U16 R8, desc[UR8][R4.64] ;  /* 0x0000000804088981 */ /* 0x0000a8000c1e1500 */
[----:B------:R-:W0:Y:S04]  /*12c30*/  LDL R4, [R1+0xa40] ;  /* 0x000a400001047983 */ /* 0x000e280000100800 */
[----:B------:R-:W0:Y:S04]  /*12c40*/  LDL R5, [R1+0xa44] ;  /* 0x000a440001057983 */ /* 0x000e280000100800 */
[----:B-1----:R-:W2:Y:S01]  /*12c50*/  LDL.LU R38, [R1+0x10d0] ;  /* 0x0010d00001267983 */ /* 0x002ea20000300800 */
[----:B0-----:R-:W-:-:S04]  /*12c60*/  @!P0 LOP3.LUT R5, R5, R4, RZ, 0x3c, !PT ;  /* 0x0000000405058212 */ /* 0x001fc800078e3cff */
[C---:B------:R-:W-:Y:S02]  /*12c70*/  @!P0 LOP3.LUT R4, R5.reuse, R4, RZ, 0x3c, !PT ;  /* 0x0000000405048212 */ /* 0x040fe400078e3cff */
[----:B--2---:R-:W-:Y:S02]  /*12c80*/  PRMT R38, RZ, 0x7610, R38 ;  /* 0x00007610ff267816 */ /* 0x004fe40000000026 */
[----:B------:R-:W-:-:S05]  /*12c90*/  @!P0 LOP3.LUT R5, R5, R4, RZ, 0x3c, !PT ;  /* 0x0000000405058212 */ /* 0x000fca00078e3cff */
[----:B------:R-:W2:Y:S04]  /*12ca0*/  @!P0 LDG.E.U16 R38, desc[UR8][R4.64] ;  /* 0x0000000804268981 */ /* 0x000ea8000c1e1500 */
[----:B------:R-:W-:Y:S04]  /*12cb0*/  STS.U16 [R2+UR5+0x2140], R49 ;  /* 0x0021403102007988 */ /* 0x000fe80008000405 */
[----:B--2---:R0:W-:Y:S04]  /*12cc0*/  STL [R1+0x54], R38 ;  /* 0x0000542601007387 */ /* 0x0041e80000100800 */
[----:B0-----:R-:W2:Y:S04]  /*12cd0*/  LDL.LU R38, [R1+0x10cc] ;  /* 0x0010cc0001267983 */ /* 0x001ea80000300800 */
[----:B------:R-:W2:Y:S04]  /*12ce0*/  LDL R4, [R1+0xa08] ;  /* 0x000a080001047983 */ /* 0x000ea80000100800 */
[----:B------:R-:W2:Y:S04]  /*12cf0*/  LDL R5, [R1+0xa0c] ;  /* 0x000a0c0001057983 */ /* 0x000ea80000100800 */
[----:B------:R-:W3:Y:S01]  /*12d00*/  LDL.LU R49, [R1+0x10c8] ;  /* 0x0010c80001317983 */ /* 0x000ee20000300800 */
[----:B--2---:R-:W-:-:S04]  /*12d10*/  @!P0 LOP3.LUT R5, R5, R4, RZ, 0x3c, !PT ;  /* 0x0000000405058212 */ /* 0x004fc800078e3cff */
[C---:B------:R-:W-:Y:S02]  /*12d20*/  @!P0 LOP3.LUT R4, R5.reuse, R4, RZ, 0x3c, !PT ;  /* 0x0000000405048212 */ /* 0x040fe400078e3cff */
[----:B---3--:R-:W-:Y:S02]  /*12d30*/  PRMT R49, RZ, 0x7610, R49 ;  /* 0x00007610ff317816 */ /* 0x008fe40000000031 */
[----:B------:R-:W-:-:S05]  /*12d40*/  @!P0 LOP3.LUT R5, R5, R4, RZ, 0x3c, !PT ;  /* 0x0000000405058212 */ /* 0x000fca00078e3cff */
[----:B------:R-:W2:Y:S04]  /*12d50*/  @!P0 LDG.E.U16 R49, desc[UR8][R4.64] ;  /* 0x0000000804318981 */ /* 0x000ea8000c1e1500 */
[----:B------:R-:W-:Y:S04]  /*12d60*/  STS.U16 [R2+UR5+0x2340], R58 ;  /* 0x0023403a02007988 */ /* 0x000fe80008000405 */
[----:B--2---:R0:W-:Y:S04]  /*12d70*/  STL [R1+0x5c], R49 ;  /* 0x00005c3101007387 */ /* 0x0041e80000100800 */
[----:B0-----:R-:W2:Y:S04]  /*12d80*/  LDL.LU R49, [R1+0x10c4] ;  /* 0x0010c40001317983 */ /* 0x001ea80000300800 */
[----:B------:R-:W3:Y:S04]  /*12d90*/  LDL R4, [R1+0xa00] ;  /* 0x000a000001047983 */ /* 0x000ee80000100800 */
[----:B------:R-:W3:Y:S04]  /*12da0*/  LDL R5, [R1+0xa04] ;  /* 0x000a040001057983 */ /* 0x000ee80000100800 */
[----:B------:R-:W2:Y:S01]  /*12db0*/  LDL.LU R58, [R1+0x10c0] ;  /* 0x0010c000013a7983 */ /* 0x000ea20000300800 */
[----:B---3--:R-:W-:-:S04]  /*12dc0*/  @!P0 LOP3.LUT R5, R5, R4, RZ, 0x3c, !PT ;  /* 0x0000000405058212 */ /* 0x008fc800078e3cff */
[C---:B------:R-:W-:Y:S02]  /*12dd0*/  @!P0 LOP3.LUT R4, R5.reuse, R4, RZ, 0x3c, !PT ;  /* 0x0000000405048212 */ /* 0x040fe400078e3cff */
[----:B--2---:R-:W-:Y:S02]  /*12de0*/  PRMT R58, RZ, 0x7610, R58 ;  /* 0x00007610ff3a7816 */ /* 0x004fe4000000003a */
[----:B------:R-:W-:-:S05]  /*12df0*/  @!P0 LOP3.LUT R5, R5, R4, RZ, 0x3c, !PT ;  /* 0x0000000405058212 */ /* 0x000fca00078e3cff */
[----:B------:R-:W2:Y:S04]  /*12e00*/  @!P0 LDG.E.U16 R58, desc[UR8][R4.64] ;  /* 0x00000008043a8981 */ /* 0x000ea8000c1e1500 */
[----:B----4-:R-:W-:Y:S04]  /*12e10*/  STS.U16 [R2+UR5+0x2300], R61 ;  /* 0x0023003d02007988 */ /* 0x010fe80008000405 */
[----:B--2---:R0:W-:Y:S04]  /*12e20*/  STL [R1+0x220], R58 ;  /* 0x0002203a01007387 */ /* 0x0041e80000100800 */
[----:B0-----:R-:W2:Y:S04]  /*12e30*/  LDL.LU R58, [R1+0x10bc] ;  /* 0x0010bc00013a7983 */ /* 0x001ea80000300800 */
[----:B------:R-:W3:Y:S04]  /*12e40*/  LDL R4, [R1+0x9c8] ;  /* 0x0009c80001047983 */ /* 0x000ee80000100800 */
[----:B------:R-:W3:Y:S04]  /*12e50*/  LDL R5, [R1+0x9cc] ;  /* 0x0009cc0001057983 */ /* 0x000ee80000100800 */
[----:B------:R-:W4:Y:S01]  /*12e60*/  LDL.LU R61, [R1+0x10b8] ;  /* 0x0010b800013d7983 */ /* 0x000f220000300800 */
[----:B---3--:R-:W-:-:S04]  /*12e70*/  @!P0 LOP3.LUT R5, R5, R4, RZ, 0x3c, !PT ;  /* 0x0000000405058212 */ /* 0x008fc800078e3cff */
[C---:B------:R-:W-:Y:S02]  /*12e80*/  @!P0 LOP3.LUT R4, R5.reuse, R4, RZ, 0x3c, !PT ;  /* 0x0000000405048212 */ /* 0x040fe400078e3cff */
[----:B----4-:R-:W-:Y:S02]  /*12e90*/  PRMT R61, RZ, 0x7610, R61 ;  /* 0x00007610ff3d7816 */ /* 0x010fe4000000003d */
[----:B------:R-:W-:-:S05]  /*12ea0*/  @!P0 LOP3.LUT R5, R5, R4, RZ, 0x3c, !PT ;  /* 0x0000000405058212 */ /* 0x000fca00078e3cff */
[----:B------:R-:W3:Y:S04]  /*12eb0*/  @!P0 LDG.E.U16 R61, desc[UR8][R4.64] ;  /* 0x00000008043d8981 */ /* 0x000ee8000c1e1500 */
[----:B---3--:R0:W-:Y:S04]  /*12ec0*/  STL [R1+0x228], R61 ;  /* 0x0002283d01007387 */ /* 0x0081e80000100800 */
[----:B0-----:R-:W3:Y:S04]  /*12ed0*/  LDL.LU R61, [R1+0x10b4] ;  /* 0x0010b400013d7983 */ /* 0x001ee80000300800 */
[----:B------:R-:W4:Y:S04]  /*12ee0*/  LDL R4, [R1+0x9c0] ;  /* 0x0009c00001047983 */ /* 0x000f280000100800 */
[----:B------:R-:W4:Y:S01]  /*12ef0*/  LDL R5, [R1+0x9c4] ;  /* 0x0009c40001057983 */ /* 0x000f220000100800 */
[----:B--2---:R-:W-:-:S02]  /*12f00*/  PRMT R58, RZ, 0x7610, R58 ;  /* 0x00007610ff3a7816 */ /* 0x004fc4000000003a */
[----:B----4-:R-:W-:-:S04]  /*12f10*/  @!P0 LOP3.LUT R5, R5, R4, RZ, 0x3c, !PT ;  /* 0x0000000405058212 */ /* 0x010fc800078e3cff */
[----:B------:R-:W-:-:S04]  /*12f20*/  @!P0 LOP3.LUT R4, R5, R4, RZ, 0x3c, !PT ;  /* 0x0000000405048212 */ /* 0x000fc800078e3cff */
[----:B------:R-:W-:-:S05]  /*12f30*/  @!P0 LOP3.LUT R5, R5, R4, RZ, 0x3c, !PT ;  /* 0x0000000405058212 */ /* 0x000fca00078e3cff */
[----:B------:R-:W2:Y:S04]  /*12f40*/  @!P0 LDG.E.U16 R58, desc[UR8][R4.64] ;  /* 0x00000008043a8981 */ /* 0x000ea8000c1e1500 */
[----:B---3--:R-:W-:Y:S04]  /*12f50*/  STS.U16 [R2+UR5+0x2500], R61 ;  /* 0x0025003d02007988 */ /* 0x008fe80008000405 */
[----:B------:R-:W-:Y:S04]  /*12f60*/  STS.U16 [R2+UR5+0x2540], R59 ;  /* 0x0025403b02007988 */ /* 0x000fe80008000405 */
        /* <DEDUP_REMOVED lines=14> */
[----:B------:R-:W-:-:S02]  /*13050*/  PRMT R41, RZ, 0x7610, R41 ;  /* 0x00007610ff297816 */ /* 0x000fc40000000029 */
[----:B----4-:R-:W-:-:S04]  /*13060*/  @!P0 LOP3.LUT R5, R5, R4, RZ, 0x3c, !PT ;  /* 0x0000000405058212 */ /* 0x010fc800078e3cff */
[----:B------:R-:W-:-:S04]  /*13070*/  @!P0 LOP3.LUT R4, R5, R4, RZ, 0x3c, !PT ;  /* 0x0000000405048212 */ /* 0x000fc800078e3cff */
[----:B------:R-:W-:-:S05]  /*13080*/  @!P0 LOP3.LUT R5, R5, R4, RZ, 0x3c, !PT ;  /* 0x0000000405058212 */ /* 0x000fca00078e3cff */
[----:B------:R-:W4:Y:S04]  /*13090*/  @!P0 LDG.E.U16 R41, desc[UR8][R4.64] ;  /* 0x0000000804298981 */ /* 0x000f28000c1e1500 */
[----:B------:R-:W2:Y:S04]  /*130a0*/  LDL R4, [R1+0x948] ;  /* 0x0009480001047983 */ /* 0x000ea80000100800 */
[----:B------:R-:W2:Y:S01]  /*130b0*/  LDL R5, [R1+0x94c] ;  /* 0x00094c0001057983 */ /* 0x000ea20000100800 */
[----:B------:R-:W-:-:S03]  /*130c0*/  PRMT R48, RZ, 0x7610, R48 ;  /* 0x00007610ff307816 */ /* 0x000fc60000000030 */
[----:B----4-:R0:W-:Y:S01]  /*130d0*/  STL [R1+0x3ec], R41 ;  /* 0x0003ec2901007387 */ /* 0x0101e20000100800 */
[----:B------:R-:W-:-:S03]  /*130e0*/  PRMT R38, RZ, 0x7610, R38 ;  /* 0x00007610ff267816 */ /* 0x000fc60000000026 */
[----:B0-----:R-:W4:Y:S01]  /*130f0*/  LDL R41, [R1+0x904] ;  /* 0x0009040001297983 */ /* 0x001f220000100800 */
[----:B--2---:R-:W-:-:S04]  /*13100*/  @!P0 LOP3.LUT R5, R5, R4, RZ, 0x3c, !PT ;  /* 0x0000000405058212 */ /* 0x004fc800078e3cff */
[----:B------:R-:W-:-:S04]  /*13110*/  @!P0 LOP3.LUT R4, R5, R4, RZ, 0x3c, !PT ;  /* 0x0000000405048212 */ /* 0x000fc800078e3cff */
[----:B------:R-:W-:-:S05]  /*13120*/  @!P0 LOP3.LUT R5, R5, R4, RZ, 0x3c, !PT ;  /* 0x0000000405058212 */ /* 0x000fca00078e3cff */
[----:B------:R0:W2:Y:S04]  /*13130*/  @!P0 LDG.E.U16 R48, desc[UR8][R4.64] ;  /* 0x0000000804308981 */ /* 0x0000a8000c1e1500 */
[----:B------:R-:W0:Y:S04]  /*13140*/  LDL R4, [R1+0x940] ;  /* 0x0009400001047983 */ /* 0x000e280000100800 */
[----:B------:R-:W0:Y:S02]  /*13150*/  LDL R5, [R1+0x944] ;  /* 0x0009440001057983 */ /* 0x000e240000100800 */
        /* <DEDUP_REMOVED lines=14> */
[----:B------:R4:W2:Y:S04]  /*13240*/  @!P0 LDG.E.U16 R60, desc[UR8][R4.64] ;  /* 0x00000008043c8981 */ /* 0x0008a8000c1e1500 */
[----:B------:R-:W3:Y:S01]  /*13250*/  LDL R5, [R1+0x900] ;  /* 0x0009000001057983 */ /* 0x000ee20000100800 */
[----:B------:R-:W-:Y:S01]  /*13260*/  PRMT R3, RZ, 0x7610, R3 ;  /* 0x00007610ff037816 */ /* 0x000fe20000000003 */
[----:B----4-:R-:W-:Y:S02]  /*13270*/  @!P0 IMAD.MOV.U32 R4, RZ, RZ, R41 ;  /* 0x000000ffff048224 */ /* 0x010fe400078e0029 */
[----:B--2---:R0:W-:Y:S01]  /*13280*/  STL [R1+0x3e0], R60 ;  /* 0x0003e03c01007387 */ /* 0x0041e20000100800 */
[----:B------:R-:W-:-:S03]  /*13290*/  PRMT R29, RZ, 0x7610, R29 ;  /* 0x00007610ff1d7816 */ /* 0x000fc6000000001d */
[----:B------:R-:W2:Y:S04]  /*132a0*/  LDL R41, [R1+0x884] ;  /* 0x0008840001297983 */ /* 0x000ea80000100800 */
[----:B---3--:R1:W3:Y:S04]  /*132b0*/  @!P0 LDG.E.U16 R3, desc[UR8][R4.64] ;  /* 0x0000000804038981 */ /* 0x0082e8000c1e1500 */
[----:B0-----:R-:W4:Y:S04]  /*132c0*/  LDL R60, [R1+0x88c] ;  /* 0x00088c00013c7983 */ /* 0x001f280000100800 */
[----:B------:R-:W2:Y:S01]  /*132d0*/  LDL R5, [R1+0x8c8] ;  /* 0x0008c80001057983 */ /* 0x000ea20000100800 */
[----:B-1----:R-:W-:-:S05]  /*132e0*/  @!P0 IMAD.MOV.U32 R4, RZ, RZ, R48 ;  /* 0x000000ffff048224 */ /* 0x002fca00078e0030 */
[----:B--2---:R-:W2:Y:S04]  /*132f0*/  @!P0 LDG.E.U16 R29, desc[UR8][R4.64] ;  /* 0x00000008041d8981 */ /* 0x004ea8000c1e1500 */
[----:B---3--:R0:W-:Y:S04]  /*13300*/  STL [R1+0x3dc], R3 ;  /* 0x0003dc0301007387 */ /* 0x0081e80000100800 */
[----:B0-----:R-:W3:Y:S04]  /*13310*/  LDL.LU R3, [R1+0x314] ;  /* 0x0003140001037983 */ /* 0x001ee80000300800 */
[----:B------:R-:W3:Y:S04]  /*13320*/  LDL.LU R48, [R1+0x3f8] ;  /* 0x0003f80001307983 */ /* 0x000ee80000300800 */
        /* <DEDUP_REMOVED lines=8> */
[----:B------:R-:W2:Y:S01]  /*133b0*/  @!P0 LDG.E.U16 R28, desc[UR8][R4.64] ;  /* 0x00000008041c8981 */ /* 0x000ea2000c1e1500 */
[----:B------:R-:W-:-:S03]  /*133c0*/  PRMT R25, RZ, 0x7610, R25 ;  /* 0x00007610ff197816 */ /* 0x000fc60000000019 */
[----:B--2---:R0:W-:Y:S04]  /*133d0*/  STL [R1+0x3d4], R28 ;  /* 0x0003d41c01007387 */ /* 0x0041e80000100800 */
[----:B0-----:R-:W2:Y:S04]  /*133e0*/  LDL.LU R28, [R1+0x109c] ;  /* 0x00109c00011c7983 */ /* 0x001ea80000300800 */
[----:B------:R-:W2:Y:S01]  /*133f0*/  LDL R5, [R1+0x888] ;  /* 0x0008880001057983 */ /* 0x000ea20000100800 */
[----:B----4-:R-:W-:-:S03]  /*13400*/  @!P0 IMAD.MOV.U32 R4, RZ, RZ, R60 ;  /* 0x000000ffff048224 */ /* 0x010fc600078e003c */
[----:B------:R-:W4:Y:S04]  /*13410*/  LDL.LU R60, [R1+0x22c] ;  /* 0x00022c00013c7983 */ /* 0x000f280000300800 */
[----:B--2---:R-:W2:Y:S01]  /*13420*/  @!P0 LDG.E.U16 R25, desc[UR8][R4.64] ;  /* 0x0000000804198981 */ /* 0x004ea2000c1e1500 */
[----:B------:R-:W-:-:S03]  /*13430*/  PRMT R0, RZ, 0x7610, R0 ;  /* 0x00007610ff007816 */ /* 0x000fc60000000000 */
[----:B--2---:R0:W-:Y:S04]  /*13440*/  STL [R1+0x3d0], R25 ;  /* 0x0003d01901007387 */ /* 0x0041e80000100800 */
[----:B0-----:R-:W2:Y:S04]  /*13450*/  LDL.LU R25, [R1+0x1098] ;  /* 0x0010980001197983 */ /* 0x001ea80000300800 */
[----:B------:R-:W2:Y:S01]  /*13460*/  LDL R5, [R1+0x880] ;  /* 0x0008800001057983 */ /* 0x000ea20000100800 */
[----:B------:R-:W-:-:S05]  /*13470*/  @!P0 IMAD.MOV.U32 R4, RZ, RZ, R41 ;  /* 0x000000ffff048224 */ /* 0x000fca00078e0029 */
[----:B--2---:R0:W2:Y:S04]  /*13480*/  @!P0 LDG.E.U16 R0, desc[UR8][R4.64] ;  /* 0x0000000804008981 */ /* 0x0040a8000c1e1500 */
[----:B------:R-:W0:Y:S04]  /*13490*/  LDL R4, [R1+0x848] ;  /* 0x0008480001047983 */ /* 0x000e280000100800 */
[----:B------:R-:W0:Y:S01]  /*134a0*/  LDL R5, [R1+0x84c] ;  /* 0x00084c0001057983 */ /* 0x000e220000100800 */
[----:B------:R-:W-:-:S03]  /*134b0*/  PRMT R7, RZ, 0x7610, R7 ;  /* 0x00007610ff077816 */ /* 0x000fc60000000007 */
[----:B------:R-:W-:Y:S01]  /*134c0*/  STS.U16 [R2+UR5+0x2740], R59 ;  /* 0x0027403b02007988 */ /* 0x000fe20008000405 */
[----:B0-----:R-:W-:-:S04]  /*134d0*/  @!P0 LOP3.LUT R5, R5, R4, RZ, 0x3c, !PT ;  /* 0x0000000405058212 */ /* 0x001fc800078e3cff */
[----:B------:R-:W-:-:S04]  /*134e0*/  @!P0 LOP3.LUT R4, R5, R4, RZ, 0x3c, !PT ;  /* 0x0000000405048212 */ /* 0x000fc800078e3cff */
[----:B------:R-:W-:-:S05]  /*134f0*/  @!P0 LOP3.LUT R5, R5, R4, RZ, 0x3c, !PT ;  /* 0x0000000405058212 */ /* 0x000fca00078e3cff */
[----:B------:R-:W4:Y:S04]  /*13500*/  @!P0 LDG.E.U16 R7, desc[UR8][R4.64] ;  /* 0x0000000804078981 */ /* 0x000f28000c1e1500 */
        /* <DEDUP_REMOVED lines=9> */
[----:B--2---:R1:W-:Y:S01]  /*135a0*/  STL [R1+0x31c], R0 ;  /* 0x00031c0001007387 */ /* 0x0043e20000100800 */
[----:B0-----:R-:W-:-:S03]  /*135b0*/  IMAD.SHL.U32 R2, R53, 0x2, RZ ;  /* 0x0000000235027824 */ /* 0x001fc600078e00ff */
[----:B-1----:R-:W2:Y:S02]  /*135c0*/  LDL.LU R0, [R1+0x34] ;  /* 0x0000340001007983 */ /* 0x002ea40000300800 */
[----:B------:R-:W-:Y:S02]  /*135d0*/  LOP3.LUT R2, R2, 0x30, RZ, 0x3c, !PT ;  /* 0x0000003002027812 */ /* 0x000fe400078e3cff */
[----:B------:R-:W2:Y:S04]  /*135e0*/  LDL R53, [R1+0x804] ;  /* 0x0008040001357983 */ /* 0x000ea80000100800 */
[----:B------:R-:W2:Y:S04]  /*135f0*/  LDL.LU R41, [R1+0x58] ;  /* 0x0000580001297983 */ /* 0x000ea80000300800 */
[----:B------:R-:W2:Y:S04]  /*13600*/  LDL R4, [R1+0x840] ;  /* 0x0008400001047983 */ /* 0x000ea80000100800 */
[----:B------:R-:W2:Y:S04]  /*13610*/  LDL R5, [R1+0x844] ;  /* 0x0008440001057983 */ /* 0x000ea80000100800 */
[----:B---3--:R-:W-:Y:S04]  /*13620*/  STS.U16 [R2+UR5+0x2180], R3 ;  /* 0x0021800302007988 */ /* 0x008fe80008000405 */
[----:B----4-:R0:W-:Y:S04]  /*13630*/  STL [R1+0x318], R7 ;  /* 0x0003180701007387 */ /* 0x0101e80000100800 */
[----:B0-----:R-:W3:Y:S04]  /*13640*/  LDL.LU R7, [R1+0x28] ;  /* 0x0000280001077983 */ /* 0x001ee80000300800 */
[----:B------:R-:W4:Y:S01]  /*13650*/  LDL.LU R3, [R1+0x1094] ;  /* 0x0010940001037983 */ /* 0x000f220000300800 */
[----:B--2---:R-:W-:-:S04]  /*13660*/  @!P0 LOP3.LUT R5, R5, R4, RZ, 0x3c, !PT ;  /* 0x0000000405058212 */ /* 0x004fc800078e3cff */
[----:B------:R-:W-:-:S04]  /*13670*/  @!P0 LOP3.LUT R4, R5, R4, RZ, 0x3c, !PT ;  /* 0x0000000405048212 */ /* 0x000fc800078e3cff */
[----:B------:R-:W-:Y:S02]  /*13680*/  @!P0 LOP3.LUT R5, R5, R4, RZ, 0x3c, !PT ;  /* 0x0000000405058212 */ /* 0x000fe400078e3cff */
[----:B----4-:R-:W-:-:S06]  /*13690*/  PRMT R3, RZ, 0x7610, R3 ;  /* 0x00007610ff037816 */ /* 0x010fcc0000000003 */
[----:B------:R-:W2:Y:S04]  /*136a0*/  @!P0 LDG.E.U16 R3, desc[UR8][R4.64] ;  /* 0x0000000804038981 */ /* 0x000ea8000c1e1500 */
[----:B------:R-:W-:Y:S04]  /*136b0*/  STS.U16 [R2+UR5+0x21c0], R48 ;  /* 0x0021c03002007988 */ /* 0x000fe80008000405 */
[----:B--2---:R0:W-:Y:S04]  /*136c0*/  STL [R1+0x3f4], R3 ;  /* 0x0003f40301007387 */ /* 0x0041e80000100800 */
[----:B0-----:R-:W2:Y:S04]  /*136d0*/  LDL.LU R3, [R1+0x1090] ;  /* 0x0010900001037983 */ /* 0x001ea80000300800 */
[----:B------:R-:W4:Y:S04]  /*136e0*/  LDL R4, [R1+0x808] ;  /* 0x0008080001047983 */ /* 0x000f280000100800 */
[----:B------:R-:W4:Y:S04]  /*136f0*/  LDL R5, [R1+0x80c] ;  /* 0x00080c0001057983 */ /* 0x000f280000100800 */
[----:B------:R-:W2:Y:S01]  /*13700*/  LDL.LU R48, [R1+0x108c] ;  /* 0x00108c0001307983 */ /* 0x000ea20000300800 */
[----:B----4-:R-:W-:-:S04]  /*13710*/  @!P0 LOP3.LUT R5, R5, R4, RZ, 0x3c, !PT ;  /* 0x0000000405058212 */ /* 0x010fc800078e3cff */
[C---:B------:R-:W-:Y:S02]  /*13720*/  @!P0 LOP3.LUT R4, R5.reuse, R4, RZ, 0x3c, !PT ;  /* 0x0000000405048212 */ /* 0x040fe400078e3cff */
[----:B--2---:R-:W-:Y:S02]  /*13730*/  PRMT R48, RZ, 0x7610, R48 ;  /* 0x00007610ff307816 */ /* 0x004fe40000000030 */
[----:B------:R-:W-:-:S05]  /*13740*/  @!P0 LOP3.LUT R5, R5, R4, RZ, 0x3c, !PT ;  /* 0x0000000405058212 */ /* 0x000fca00078e3cff */
[----:B------:R-:W2:Y:S04]  /*13750*/  @!P0 LDG.E.U16 R48, desc[UR8][R4.64] ;  /* 0x0000000804308981 */ /* 0x000ea8000c1e1500 */
[----:B------:R-:W4:Y:S04]  /*13760*/  LDL.LU R4, [R1+0x224] ;  /* 0x0002240001047983 */ /* 0x000f280000300800 */
[----:B------:R-:W3:Y:S01]  /*13770*/  LDL R5, [R1+0x800] ;  /* 0x0008000001057983 */ /* 0x000ee20000100800 */
[----:B------:R-:W-:-:S03]  /*13780*/  PRMT R3, RZ, 0x7610, R3 ;  /* 0x00007610ff037816 */ /* 0x000fc60000000003 */
[----:B--2---:R0:W-:Y:S04]  /*13790*/  STL [R1+0x3f8], R48 ;  /* 0x0003f83001007387 */ /* 0x0041e80000100800 */
[----:B----4-:R1:W-:Y:S04]  /*137a0*/  STS.U16 [R2+UR5+0x23c0], R4 ;  /* 0x0023c00402007988 */ /* 0x0103e80008000405 */
[----:B0-----:R-:W2:Y:S01]  /*137b0*/  LDL.LU R48, [R1+0xc] ;  /* 0x00000c0001307983 */ /* 0x001ea20000300800 */
[----:B-1----:R-:W-:-:S03]  /*137c0*/  @!P0 IMAD.MOV.U32 R4, RZ, RZ, R53 ;  /* 0x000000ffff048224 */ /* 0x002fc600078e0035 */
[----:B------:R-:W4:Y:S04]  /*137d0*/  LDL.LU R53, [R1+0x14] ;  /* 0x0000140001357983 */ /* 0x000f280000300800 */
[----:B---3--:R0:W3:Y:S04]  /*137e0*/  @!P0 LDG.E.U16 R3, desc[UR8][R4.64] ;  /* 0x0000000804038981 */ /* 0x0080e8000c1e1500 */
[----:B------:R-:W0:Y:S04]  /*137f0*/  LDL R4, [R1+0x7c8] ;  /* 0x0007c80001047983 */ /* 0x000e280000100800 */
[----:B------:R-:W0:Y:S01]  /*13800*/  LDL R5, [R1+0x7cc] ;  /* 0x0007cc0001057983 */ /* 0x000e220000100800 */
[----:B------:R-:W-:-:S02]  /*13810*/  PRMT R6, RZ, 0x7610, R6 ;  /* 0x00007610ff067816 */ /* 0x000fc40000000006 */
[----:B0-----:R-:W-:-:S04]  /*13820*/  @!P0 LOP3.LUT R5, R5, R4, RZ, 0x3c, !PT ;  /* 0x0000000405058212 */ /* 0x001fc800078e3cff */
[----:B------:R-:W-:-:S04]  /*13830*/  @!P0 LOP3.LUT R4, R5, R4, RZ, 0x3c, !PT ;  /* 0x0000000405048212 */ /* 0x000fc800078e3cff */
[----:B------:R-:W-:-:S05]  /*13840*/  @!P0 LOP3.LUT R5, R5, R4, RZ, 0x3c, !PT ;  /* 0x0000000405058212 */ /* 0x000fca00078e3cff */
[----:B------:R-:W2:Y:S04]  /*13850*/  @!P0 LDG.E.U16 R6, desc[UR8][R4.64] ;  /* 0x0000000804068981 */ /* 0x000ea8000c1e1500 */
[----:B------:R0:W-:Y:S04]  /*13860*/  STS.U16 [R2+UR5+0x2380], R60 ;  /* 0x0023803c02007988 */ /* 0x0001e80008000405 */
[----:B0-----:R-:W4:Y:S04]  /*13870*/  LDL.LU R60, [R1+0x4] ;  /* 0x00000400013c7983 */ /* 0x001f280000300800 */
[----:B---3--:R0:W-:Y:S04]  /*13880*/  STL [R1+0x314], R3 ;  /* 0x0003140301007387 */ /* 0x0081e80000100800 */
[----:B0-----:R-:W3:Y:S04]  /*13890*/  LDL.LU R3, [R1+0x748] ;  /* 0x0007480001037983 */ /* 0x001ee80000300800 */
        /* <DEDUP_REMOVED lines=33> */
[----:B--2---:R0:W-:Y:S04]  /*13ab0*/  STL [R1+0x34], R7 ;  /* 0x0000340701007387 */ /* 0x0041e80000100800 */
[----:B0-----:R-:W2:Y:S04]  /*13ac0*/  LDL.LU R7, [R1+0x1070] ;  /* 0x0010700001077983 */ /* 0x001ea80000300800 */
[----:B------:R-:W3:Y:S04]  /*13ad0*/  LDL.LU R4, [R1+0x3fc] ;  /* 0x0003fc0001047983 */ /* 0x000ee80000300800 */
[----:B------:R-:W4:Y:S01]  /*13ae0*/  LDL R5, [R1+0x74c] ;  /* 0x00074c0001057983 */ /* 0x000f220000100800 */
[----:B--2---:R-:W-:-:S03]  /*13af0*/  PRMT R7, RZ, 0x7610, R7 ;  /* 0x00007610ff077816 */ /* 0x004fc60000000007 */
[----:B---3--:R4:W-:Y:S02]  /*13b00*/  STS.U16 [R2+UR5+0x2780], R4 ;  /* 0x0027800402007988 */ /* 0x0089e40008000405 */
[----:B----4-:R-:W-:Y:S02]  /*13b10*/  @!P0 IMAD.MOV.U32 R4, RZ, RZ, R5 ;  /* 0x000000ffff048224 */ /* 0x010fe400078e0005 */
[----:B------:R-:W-:-:S05]  /*13b20*/  @!P0 IMAD.MOV.U32 R5, RZ, RZ, R3 ;  /* 0x000000ffff058224 */ /* 0x000fca00078e0003 */
[----:B------:R-:W2:Y:S04]  /*13b30*/  @!P0 LDG.E.U16 R7, desc[UR8][R4.64] ;  /* 0x0000000804078981 */ /* 0x000ea8000c1e1500 */
[----:B------:R-:W-:Y:S04]  /*13b40*/  STL [R1+0xb24], R3 ;  /* 0x000b240301007387 */ /* 0x000fe80000100800 */
        /* <DEDUP_REMOVED lines=11> */
[----:B------:R-:W-:Y:S04]  /*13c00*/  STS.U16 [R2+UR5+0x29c0], R53 ;  /* 0x0029c03502007988 */ /* 0x000fe80008000405 */
[----:B---3--:R0:W-:Y:S04]  /*13c10*/  STL [R1+0x20], R48 ;  /* 0x0000203001007387 */ /* 0x0081e80000100800 */
[----:B0-----:R-:W3:Y:S04]  /*13c20*/  LDL.LU R48, [R1+0x1064] ;  /* 0x0010640001307983 */ /* 0x001ee80000300800 */
        /* <DEDUP_REMOVED lines=19> */
[----:B--2---:R0:W-:Y:S04]  /*13d60*/  STL [R1+0x18], R60 ;  /* 0x0000183c01007387 */ /* 0x0041e80000100800 */
[----:B0-----:R-:W2:Y:S04]  /*13d70*/  LDL.LU R60, [R1+0x1054] ;  /* 0x00105400013c7983 */ /* 0x001ea80000300800 */
[----:B------:R-:W4:Y:S04]  /*13d80*/  LDL R4, [R1+0xab8] ;  /* 0x000ab80001047983 */ /* 0x000f280000100800 */
[----:B------:R-:W4:Y:S04]  /*13d90*/  LDL R5, [R1+0xabc] ;  /* 0x000abc0001057983 */ /* 0x000f280000100800 */
[----:B--2---:R0:W-:Y:S04]  /*13da0*/  STS.U16 [R2+UR5+0x2b80], R60 ;  /* 0x002b803c02007988 */ /* 0x0041e80008000405 */
[----:B0-----:R-:W2:Y:S01]  /*13db0*/  LDL.LU R60, [R1+0x1050] ;  /* 0x00105000013c7983 */ /* 0x001ea20000300800 */
[----:B----4-:R-:W-:-:S04]  /*13dc0*/  @!P0 LOP3.LUT R5, R5, R4, RZ, 0x3c, !PT ;  /* 0x0000000405058212 */ /* 0x010fc800078e3cff */
[----:B------:R-:W-:-:S04]  /*13dd0*/  @!P0 LOP3.LUT R4, R5, R4, RZ, 0x3c, !PT ;  /* 0x0000000405048212 */ /* 0x000fc800078e3cff */
[----:B------:R-:W-:Y:S02]  /*13de0*/  @!P0 LOP3.LUT R5, R5, R4, RZ, 0x3c, !PT ;  /* 0x0000000405058212 */ /* 0x000fe400078e3cff */
[----:B--2---:R-:W-:-:S06]  /*13df0*/  PRMT R60, RZ, 0x7610, R60 ;  /* 0x00007610ff3c7816 */ /* 0x004fcc000000003c */
[----:B------:R-:W2:Y:S04]  /*13e00*/  @!P0 LDG.E.U16 R60, desc[UR8][R4.64] ;  /* 0x00000008043c8981 */ /* 0x000ea8000c1e1500 */
[----:B--2---:R0:W-:Y:S04]  /*13e10*/  STL [R1+0x14], R60 ;  /* 0x0000143c01007387 */ /* 0x0041e80000100800 */
[----:B0-----:R-:W2:Y:S04]  /*13e20*/  LDL.LU R60, [R1+0x104c] ;  /* 0x00104c00013c7983 */ /* 0x001ea80000300800 */
[----:B------:R-:W4:Y:S04]  /*13e30*/  LDL R4, [R1+0xab0] ;  /* 0x000ab00001047983 */ /* 0x000f280000100800 */
[----:B------:R-:W4:Y:S01]  /*13e40*/  LDL R5, [R1+0xab4] ;  /* 0x000ab40001057983 */ /* 0x000f220000100800 */
[----:B--2---:R-:W-:-:S02]  /*13e50*/  PRMT R60, RZ, 0x7610, R60 ;  /* 0x00007610ff3c7816 */ /* 0x004fc4000000003c */
[----:B----4-:R-:W-:-:S04]  /*13e60*/  @!P0 LOP3.LUT R5, R5, R4, RZ, 0x3c, !PT ;  /* 0x0000000405058212 */ /* 0x010fc800078e3cff */
[----:B------:R-:W-:-:S04]  /*13e70*/  @!P0 LOP3.LUT R4, R5, R4, RZ, 0x3c, !PT ;  /* 0x0000000405048212 */ /* 0x000fc800078e3cff */
[----:B------:R-:W-:-:S05]  /*13e80*/  @!P0 LOP3.LUT R5, R5, R4, RZ, 0x3c, !PT ;  /* 0x0000000405058212 */ /* 0x000fca00078e3cff */
[----:B------:R-:W2:Y:S04]  /*13e90*/  @!P0 LDG.E.U16 R60, desc[UR8][R4.64] ;  /* 0x00000008043c8981 */ /* 0x000ea8000c1e1500 */
[----:B--2---:R0:W-:Y:S04]  /*13ea0*/  STL [R1+0x10], R60 ;  /* 0x0000103c01007387 */ /* 0x0041e80000100800 */
[----:B0-----:R-:W2:Y:S04]  /*13eb0*/  LDL.LU R60, [R1+0x1048] ;  /* 0x00104800013c7983 */ /* 0x001ea80000300800 */
[----:B------:R-:W4:Y:S04]  /*13ec0*/  LDL R4, [R1+0xa78] ;  /* 0x000a780001047983 */ /* 0x000f280000100800 */
[----:B------:R-:W4:Y:S01]  /*13ed0*/  LDL R5, [R1+0xa7c] ;  /* 0x000a7c0001057983 */ /* 0x000f220000100800 */
[----:B------:R-:W-:-:S02]  /*13ee0*/  PRMT R3, RZ, 0x7610, R3 ;  /* 0x00007610ff037816 */ /* 0x000fc40000000003 */
[----:B----4-:R-:W-:-:S04]  /*13ef0*/  @!P0 LOP3.LUT R5, R5, R4, RZ, 0x3c, !PT ;  /* 0x0000000405058212 */ /* 0x010fc800078e3cff */
[----:B------:R-:W-:-:S04]  /*13f00*/  @!P0 LOP3.LUT R4, R5, R4, RZ, 0x3c, !PT ;  /* 0x0000000405048212 */ /* 0x000fc800078e3cff */
[----:B------:R-:W-:-:S05]  /*13f10*/  @!P0 LOP3.LUT R5, R5, R4, RZ, 0x3c, !PT ;  /* 0x0000000405058212 */ /* 0x000fca00078e3cff */
[----:B------:R0:W4:Y:S04]  /*13f20*/  @!P0 LDG.E.U16 R3, desc[UR8][R4.64] ;  /* 0x0000000804038981 */ /* 0x000128000c1e1500 */
[----:B------:R-:W0:Y:S04]  /*13f30*/  LDL R4, [R1+0xa70] ;  /* 0x000a700001047983 */ /* 0x000e280000100800 */
[----:B------:R-:W0:Y:S01]  /*13f40*/  LDL R5, [R1+0xa74] ;  /* 0x000a740001057983 */ /* 0x000e220000100800 */
[----:B--2---:R-:W-:Y:S02]  /*13f50*/  PRMT R60, RZ, 0x7610, R60 ;  /* 0x00007610ff3c7816 */ /* 0x004fe4000000003c */
[----:B0-----:R-:W-:-:S04]  /*13f60*/  @!P0 LOP3.LUT R5, R5, R4, RZ, 0x3c, !PT ;  /* 0x0000000405058212 */ /* 0x001fc800078e3cff */
[----:B------:R-:W-:-:S04]  /*13f70*/  @!P0 LOP3.LUT R4, R5, R4, RZ, 0x3c, !PT ;  /* 0x0000000405048212 */ /* 0x000fc800078e3cff */
[----:B------:R-:W-:-:S05]  /*13f80*/  @!P0 LOP3.LUT R5, R5, R4, RZ, 0x3c, !PT ;  /* 0x0000000405058212 */ /* 0x000fca00078e3cff */
[----:B------:R-:W2:Y:S04]  /*13f90*/  @!P0 LDG.E.U16 R60, desc[UR8][R4.64] ;  /* 0x00000008043c8981 */ /* 0x000ea8000c1e1500 */
[----:B------:R-:W-:Y:S04]  /*13fa0*/  STS.U16 [R2+UR5+0x2d80], R53 ;  /* 0x002d803502007988 */ /* 0x000fe80008000405 */
[----:B----4-:R0:W-:Y:S04]  /*13fb0*/  STL [R1+0xc], R3 ;  /* 0x00000c0301007387 */ /* 0x0101e80000100800 */
[----:B---3--:R-:W-:Y:S04]  /*13fc0*/  STS.U16 [R2+UR5+0x2dc0], R48 ;  /* 0x002dc03002007988 */ /* 0x008fe80008000405 */
[----:B------:R-:W-:Y:S04]  /*13fd0*/  STS.U16 [R2+UR5+0x2fc0], R7 ;  /* 0x002fc00702007988 */ /* 0x000fe80008000405 */
[----:B0-----:R-:W3:Y:S04]  /*13fe0*/  LDL R3, [R1+0x9fc] ;  /* 0x0009fc0001037983 */ /* 0x001ee80000100800 */
[----:B------:R0:W-:Y:S04]  /*13ff0*/  STL [R1+0x1040], R7 ;  /* 0x0010400701007387 */ /* 0x0001e80000100800 */
[----:B0-----:R-:W4:Y:S04]  /*14000*/  LDL R7, [R1+0xa34] ;  /* 0x000a340001077983 */ /* 0x001f280000100800 */
        /* <DEDUP_REMOVED lines=15> */
[----:B0-----:R-:W4:Y:S04]  /*14100*/  LDL R0, [R1+0x9f8] ;  /* 0x0009f80001007983 */ /* 0x001f280000100800 */
[----:B---3--:R0:W3:Y:S02]  /*14110*/  @!P0 LDG.E.U16 R60, desc[UR8][R4.64] ;  /* 0x00000008043c8981 */ /* 0x0080e4000c1e1500 */
[----:B0-----:R-:W-:-:S02]  /*14120*/  @!P0 IMAD.MOV.U32 R4, RZ, RZ, R3 ;  /* 0x000000ffff048224 */ /* 0x001fc400078e0003 */
[----:B----4-:R-:W-:Y:S01]  /*14130*/  @!P0 IMAD.MOV.U32 R5, RZ, RZ, R0 ;  /* 0x000000ffff058224 */ /* 0x010fe200078e0000 */
[----:B---3--:R0:W-:Y:S04]  /*14140*/  STL [R1+0x1014], R60 ;  /* 0x0010143c01007387 */ /* 0x0081e80000100800 */
[----:B------:R1:W3:Y:S01]  /*14150*/  @!P0 LDG.E.U16 R61, desc[UR8][R4.64] ;  /* 0x00000008043d8981 */ /* 0x0002e2000c1e1500 */
[----:B------:R-:W-:-:S03]  /*14160*/  PRMT R59, RZ, 0x7610, R59 ;  /* 0x00007610ff3b7816 */ /* 0x000fc6000000003b */
[----:B------:R-:W4:Y:S04]  /*14170*/  LDL R3, [R1+0x9b0] ;  /* 0x0009b00001037983 */ /* 0x000f280000100800 */
[----:B0-----:R-:W1:Y:S04]  /*14180*/  LDL R60, [R1+0x9f4] ;  /* 0x0009f400013c7983 */ /* 0x001e680000100800 */
[----:B------:R-:W2:Y:S04]  /*14190*/  LDL R5, [R1+0x9f0] ;  /* 0x0009f00001057983 */ /* 0x000ea80000100800 */
[----:B------:R-:W4:Y:S01]  /*141a0*/  LDL R0, [R1+0x9b4] ;  /* 0x0009b40001007983 */ /* 0x000f220000100800 */
[----:B-1----:R-:W-:-:S03]  /*141b0*/  @!P0 IMAD.MOV.U32 R4, RZ, RZ, R60 ;  /* 0x000000ffff048224 */ /* 0x002fc600078e003c */
[----:B---3--:R0:W-:Y:S04]  /*141c0*/  STL [R1+0x1018], R61 ;  /* 0x0010183d01007387 */ /* 0x0081e80000100800 */
[----:B--2---:R1:W2:Y:S04]  /*141d0*/  @!P0 LDG.E.U16 R59, desc[UR8][R4.64] ;  /* 0x00000008043b8981 */ /* 0x0042a8000c1e1500 */
[----:B------:R-:W3:Y:S04]  /*141e0*/  LDL R60, [R1+0x97c] ;  /* 0x00097c00013c7983 */ /* 0x000ee80000100800 */
[----:B0-----:R-:W3:Y:S04]  /*141f0*/  LDL R61, [R1+0x978] ;  /* 0x00097800013d7983 */ /* 0x001ee80000100800 */
[----:B------:R-:W3:Y:S01]  /*14200*/  LDL R5, [R1+0x9b8] ;  /* 0x0009b80001057983 */ /* 0x000ee20000100800 */
[----:B------:R-:W-:Y:S01]  /*14210*/  PRMT R58, RZ, 0x7610, R58 ;  /* 0x00007610ff3a7816 */ /* 0x000fe2000000003a */
[----:B-1----:R-:W-:-:S02]  /*14220*/  @!P0 IMAD.MOV.U32 R4, RZ, RZ, R7 ;  /* 0x000000ffff048224 */ /* 0x002fc400078e0007 */
[----:B--2---:R0:W-:Y:S04]  /*14230*/  STL [R1+0x101c], R59 ;  /* 0x00101c3b01007387 */ /* 0x0041e80000100800 */
[----:B------:R-:W2:Y:S04]  /*14240*/  LDL R7, [R1+0x974] ;  /* 0x0009740001077983 */ /* 0x000ea80000100800 */
[----:B0-----:R-:W2:Y:S04]  /*14250*/  LDL R59, [R1+0x970] ;  /* 0x00097000013b7983 */ /* 0x001ea80000100800 */
[----:B---3--:R4:W3:Y:S01]  /*14260*/  @!P0 LDG.E.U16 R58, desc[UR8][R4.64] ;  /* 0x00000008043a8981 */ /* 0x0088e2000c1e1500 */
[----:B------:R-:W-:-:S02]  /*14270*/  PRMT R57, RZ, 0x7610, R57 ;  /* 0x00007610ff397816 */ /* 0x000fc40000000039 */
[----:B------:R-:W-:Y:S01]  /*14280*/  PRMT R56, RZ, 0x7610, R56 ;  /* 0x00007610ff387816 */ /* 0x000fe20000000038 */
[----:B----4-:R-:W-:Y:S02]  /*14290*/  @!P0 IMAD.MOV.U32 R4, RZ, RZ, R0 ;  /* 0x000000ffff048224 */ /* 0x010fe400078e0000 */
[----:B------:R-:W-:-:S05]  /*142a0*/  @!P0 IMAD.MOV.U32 R5, RZ, RZ, R3 ;  /* 0x000000ffff058224 */ /* 0x000fca00078e0003 */
[----:B------:R0:W4:Y:S01]  /*142b0*/  @!P0 LDG.E.U16 R57, desc[UR8][R4.64] ;  /* 0x0000000804398981 */ /* 0x000122000c1e1500 */
[----:B------:R-:W-:Y:S01]  /*142c0*/  PRMT R55, RZ, 0x7610, R55 ;  /* 0x00007610ff377816 */ /* 0x000fe20000000037 */
[----:B0-----:R-:W-:Y:S02]  /*142d0*/  @!P0 IMAD.MOV.U32 R4, RZ, RZ, R60 ;  /* 0x000000ffff048224 */ /* 0x001fe400078e003c */
[----:B------:R-:W-:-:S05]  /*142e0*/  @!P0 IMAD.MOV.U32 R5, RZ, RZ, R61 ;  /* 0x000000ffff058224 */ /* 0x000fca00078e003d */
[----:B------:R2:W4:Y:S02]  /*142f0*/  @!P0 LDG.E.U16 R56, desc[UR8][R4.64] ;  /* 0x0000000804388981 */ /* 0x000524000c1e1500 */
[----:B--2---:R-:W-:Y:S02]  /*14300*/  @!P0 IMAD.MOV.U32 R4, RZ, RZ, R7 ;  /* 0x000000ffff048224 */ /* 0x004fe400078e0007 */
[----:B------:R-:W-:Y:S01]  /*14310*/  @!P0 IMAD.MOV.U32 R5, RZ, RZ, R59 ;  /* 0x000000ffff058224 */ /* 0x000fe200078e003b */
[----:B---3--:R0:W-:Y:S04]  /*14320*/  STL [R1+0x1020], R58 ;  /* 0x0010203a01007387 */ /* 0x0081e80000100800 */
[----:B------:R-:W2:Y:S04]  /*14330*/  LDL R3, [R1+0x938] ;  /* 0x0009380001037983 */ /* 0x000ea80000100800 */
[----:B------:R-:W3:Y:S04]  /*14340*/  LDL R0, [R1+0x93c] ;  /* 0x00093c0001007983 */ /* 0x000ee80000100800 */
[----:B------:R2:W3:Y:S04]  /*14350*/  @!P0 LDG.E.U16 R55, desc[UR8][R4.64] ;  /* 0x0000000804378981 */ /* 0x0004e8000c1e1500 */
[----:B----4-:R1:W-:Y:S04]  /*14360*/  STL [R1+0x1024], R57 ;  /* 0x0010243901007387 */ /* 0x0103e80000100800 */
[----:B0-----:R-:W4:Y:S04]  /*14370*/  LDL R58, [R1+0x930] ;  /* 0x00093000013a7983 */ /* 0x001f280000100800 */
[----:B-1----:R-:W4:Y:S01]  /*14380*/  LDL R57, [R1+0x934] ;  /* 0x0009340001397983 */ /* 0x002f220000100800 */
[----:B------:R-:W-:-:S03]  /*14390*/  PRMT R54, RZ, 0x7610, R54 ;  /* 0x00007610ff367816 */ /* 0x000fc60000000036 */
[----:B------:R0:W-:Y:S04]  /*143a0*/  STL [R1+0x1028], R56 ;  /* 0x0010283801007387 */ /* 0x0001e80000100800 */
[----:B------:R-:W4:Y:S04]  /*143b0*/  LDL R7, [R1+0x8fc] ;  /* 0x0008fc0001077983 */ /* 0x000f280000100800 */
[----:B0-----:R-:W4:Y:S04]  /*143c0*/  LDL R56, [R1+0x8f8] ;  /* 0x0008f80001387983 */ /* 0x001f280000100800 */
[----:B------:R0:W-:Y:S01]  /*143d0*/  STS.U16 [R2+UR5+0x2f80], R41 ;  /* 0x002f802902007988 */ /* 0x0001e20008000405 */
[----:B--2---:R-:W-:-:S02]  /*143e0*/  @!P0 IMAD.MOV.U32 R5, RZ, RZ, R3 ;  /* 0x000000ffff058224 */ /* 0x004fc400078e0003 */
[----:B---3--:R-:W-:Y:S01]  /*143f0*/  @!P0 IMAD.MOV.U32 R4, RZ, RZ, R0 ;  /* 0x000000ffff048224 */ /* 0x008fe200078e0000 */
[----:B------:R-:W-:Y:S04]  /*14400*/  STL [R1+0x102c], R55 ;  /* 0x00102c3701007387 */ /* 0x000fe80000100800 */
[----:B------:R-:W2:Y:S04]  /*14410*/  LDL R3, [R1+0x8f0] ;  /* 0x0008f00001037983 */ /* 0x000ea80000100800 */
[----:B------:R-:W3:Y:S04]  /*14420*/  LDL R0, [R1+0x8f4] ;  /* 0x0008f40001007983 */ /* 0x000ee80000100800 */
[----:B------:R4:W3:Y:S01]  /*14430*/  @!P0 LDG.E.U16 R54, desc[UR8][R4.64] ;  /* 0x0000000804368981 */ /* 0x0008e2000c1e1500 */
[----:B0-----:R-:W0:Y:S01]  /*14440*/  S2R R2, SR_TID.X ;  /* 0x0000000000027919 */ /* 0x001e220000002100 */
[----:B------:R-:W-:Y:S01]  /*14450*/  PRMT R53, RZ, 0x7610, R53 ;  /* 0x00007610ff357816 */ /* 0x000fe20000000035 */
[----:B----4-:R-:W-:-:S02]  /*14460*/  @!P0 IMAD.MOV.U32 R4, RZ, RZ, R57 ;  /* 0x000000ffff048224 */ /* 0x010fc400078e0039 */
[----:B------:R-:W-:-:S05]  /*14470*/  @!P0 IMAD.MOV.U32 R5, RZ, RZ, R58 ;  /* 0x000000ffff058224 */ /* 0x000fca00078e003a */
[----:B------:R1:W4:Y:S01]  /*14480*/  @!P0 LDG.E.U16 R53, desc[UR8][R4.64] ;  /* 0x0000000804358981 */ /* 0x000322000c1e1500 */
[----:B0-----:R-:W-:-:S05]  /*14490*/  LOP3.LUT R2, R2, 0x1f, RZ, 0xc0, !PT ;  /* 0x0000001f02027812 */ /* 0x001fca00078ec0ff */
[----:B------:R-:W-:Y:S02]  /*144a0*/  IMAD.SHL.U32 R2, R2, 0x2, RZ ;  /* 0x0000000202027824 */ /* 0x000fe400078e00ff */
[----:B-1----:R-:W-:-:S03]  /*144b0*/  @!P0 IMAD.MOV.U32 R4, RZ, RZ, R7 ;  /* 0x000000ffff048224 */ /* 0x002fc600078e0007 */
[----:B------:R0:W-:Y:S01]  /*144c0*/  STS.U16 [R2+UR5+0x600], R52 ;  /* 0x0006003402007988 */ /* 0x0001e20008000405 */
[----:B------:R-:W-:-:S03]  /*144d0*/  @!P0 IMAD.MOV.U32 R5, RZ, RZ, R56 ;  /* 0x000000ffff058224 */ /* 0x000fc600078e0038 */
[----:B------:R1:W-:Y:S01]  /*144e0*/  STS.U16 [R2+UR5+0x640], R51 ;  /* 0x0006403302007988 */ /* 0x0003e20008000405 */
[----:B0-----:R-:W-:Y:S02]  /*144f0*/  PRMT R52, RZ, 0x7610, R52 ;  /* 0x00007610ff347816 */ /* 0x001fe40000000034 */
[----:B-1----:R-:W-:-:S04]  /*14500*/  PRMT R51, RZ, 0x7610, R51 ;  /* 0x00007610ff337816 */ /* 0x002fc80000000033 */
[----:B------:R2:W4:Y:S02]  /*14510*/  @!P0 LDG.E.U16 R52, desc[UR8][R4.64] ;  /* 0x0000000804348981 */ /* 0x000524000c1e1500 */
[----:B--2---:R-:W-:Y:S02]  /*14520*/  @!P0 IMAD.MOV.U32 R5, RZ, RZ, R3 ;  /* 0x000000ffff058224 */ /* 0x004fe400078e0003 */
[----:B---3--:R-:W-:Y:S01]  /*14530*/  @!P0 IMAD.MOV.U32 R4, RZ, RZ, R0 ;  /* 0x000000ffff048224 */ /* 0x008fe200078e0000 */
[----:B------:R0:W-:Y:S04]  /*14540*/  STL [R1+0x1030], R54 ;  /* 0x0010303601007387 */ /* 0x0001e80000100800 */
[----:B------:R-:W2:Y:S04]  /*14550*/  LDL R55, [R1+0x8b8] ;  /* 0x0008b80001377983 */ /* 0x000ea80000100800 */
[----:B------:R2:W3:Y:S04]  /*14560*/  @!P0 LDG.E.U16 R51, desc[UR8][R4.64] ;  /* 0x0000000804338981 */ /* 0x0004e8000c1e1500 */
[----:B0-----:R-:W3:Y:S04]  /*14570*/  LDL R54, [R1+0x8bc] ;  /* 0x0008bc0001367983 */ /* 0x001ee80000100800 */
[----:B----4-:R0:W-:Y:S04]  /*14580*/  STL [R1+0x1034], R53 ;  /* 0x0010343501007387 */ /* 0x0101e80000100800 */
[----:B------:R-:W4:Y:S04]  /*14590*/  LDL R7, [R1+0x8b4] ;  /* 0x0008b40001077983 */ /* 0x000f280000100800 */
[----:B0-----:R-:W4:Y:S04]  /*145a0*/  LDL R53, [R1+0x8b0] ;  /* 0x0008b00001357983 */ /* 0x001f280000100800 */
[----:B------:R0:W-:Y:S04]  /*145b0*/  STL [R1+0x1038], R52 ;  /* 0x0010383401007387 */ /* 0x0001e80000100800 */
[----:B------:R-:W4:Y:S04]  /*145c0*/  LDL R3, [R1+0x878] ;  /* 0x0008780001037983 */ /* 0x000f280000100800 */
[----:B------:R-:W4:Y:S01]  /*145d0*/  LDL R0, [R1+0x87c] ;  /* 0x00087c0001007983 */ /* 0x000f220000100800 */
[----:B--2---:R-:W-:-:S03]  /*145e0*/  @!P0 IMAD.MOV.U32 R5, RZ, RZ, R55 ;  /* 0x000000ffff058224 */ /* 0x004fc600078e0037 */
[----:B---3--:R1:W-:Y:S01]  /*145f0*/  STL [R1+0x103c], R51 ;  /* 0x00103c3301007387 */ /* 0x0083e20000100800 */
[----:B------:R-:W-:-:S03]  /*14600*/  @!P0 IMAD.MOV.U32 R4, RZ, RZ, R54 ;  /* 0x000000ffff048224 */ /* 0x000fc600078e0036 */
[----:B------:R-:W2:Y:S04]  /*14610*/  LDL R55, [R1+0x870] ;  /* 0x0008700001377983 */ /* 0x000ea80000100800 */
[----:B------:R-:W3:Y:S04]  /*14620*/  LDL R54, [R1+0x874] ;  /* 0x0008740001367983 */ /* 0x000ee80000100800 */
[----:B0-----:R-:W3:Y:S04]  /*14630*/  LDL R52, [R1+0x838] ;  /* 0x0008380001347983 */ /* 0x001ee80000100800 */
[----:B-1----:R-:W3:Y:S04]  /*14640*/  LDL R51, [R1+0x83c] ;  /* 0x00083c0001337983 */ /* 0x002ee80000100800 */
[----:B------:R0:W-:Y:S01]  /*14650*/  STS.U16 [R2+UR5+0x440], R50 ;  /* 0x0004403202007988 */ /* 0x0001e20008000405 */
[----:B------:R-:W-:-:S02]  /*14660*/  PRMT R49, RZ, 0x7610, R49 ;  /* 0x00007610ff317816 */ /* 0x000fc40000000031 */
[----:B0-----:R-:W-:-:S06]  /*14670*/  PRMT R50, RZ, 0x7610, R50 ;  /* 0x00007610ff327816 */ /* 0x001fcc0000000032 */
[----:B------:R4:W3:Y:S01]  /*14680*/  @!P0 LDG.E.U16 R50, desc[UR8][R4.64] ;  /* 0x0000000804328981 */ /* 0x0008e2000c1e1500 */
[----:B------:R-:W-:Y:S01]  /*14690*/  PRMT R48, RZ, 0x7610, R48 ;  /* 0x00007610ff307816 */ /* 0x000fe20000000030 */
[----:B----4-:R-:W-:Y:S02]  /*146a0*/  @!P0 IMAD.MOV.U32 R4, RZ, RZ, R7 ;  /* 0x000000ffff048224 */ /* 0x010fe400078e0007 */
[----:B------:R-:W-:Y:S01]  /*146b0*/  @!P0 IMAD.MOV.U32 R5, RZ, RZ, R53 ;  /* 0x000000ffff058224 */ /* 0x000fe200078e0035 */
[----:B------:R-:W4:Y:S04]  /*146c0*/  LDL R7, [R1+0x834] ;  /* 0x0008340001077983 */ /* 0x000f280000100800 */
[----:B------:R0:W4:Y:S04]  /*146d0*/  @!P0 LDG.E.U16 R49, desc[UR8][R4.64] ;  /* 0x0000000804318981 */ /* 0x000128000c1e1500 */
[----:B------:R-:W4:Y:S01]  /*146e0*/  LDL R53, [R1+0x830] ;  /* 0x0008300001357983 */ /* 0x000f220000100800 */
[----:B0-----:R-:W-:-:S02]  /*146f0*/  @!P0 IMAD.MOV.U32 R4, RZ, RZ, R0 ;  /* 0x000000ffff048224 */ /* 0x001fc400078e0000 */
[----:B------:R-:W-:Y:S01]  /*14700*/  @!P0 IMAD.MOV.U32 R5, RZ, RZ, R3 ;  /* 0x000000ffff058224 */ /* 0x000fe200078e0003 */
[----:B------:R0:W-:Y:S04]  /*14710*/  STS.U16 [R2+UR5+0x400], R47 ;  /* 0x0004002f02007988 */ /* 0x0001e80008000405 */
[----:B------:R2:W4:Y:S04]  /*14720*/  @!P0 LDG.E.U16 R48, desc[UR8][R4.64] ;  /* 0x0000000804308981 */ /* 0x000528000c1e1500 */
[----:B------:R-:W4:Y:S01]  /*14730*/  LDL R3, [R1+0x7f8] ;  /* 0x0007f80001037983 */ /* 0x000f220000100800 */
[----:B0-----:R-:W-:-:S03]  /*14740*/  PRMT R47, RZ, 0x7610, R47 ;  /* 0x00007610ff2f7816 */ /* 0x001fc6000000002f */
[----:B------:R-:W4:Y:S01]  /*14750*/  LDL R0, [R1+0x7fc] ;  /* 0x0007fc0001007983 */ /* 0x000f220000100800 */
[----:B--2---:R-:W-:Y:S02]  /*14760*/  @!P0 IMAD.MOV.U32 R5, RZ, RZ, R55 ;  /* 0x000000ffff058224 */ /* 0x004fe400078e0037 */
[----:B---3--:R-:W-:Y:S01]  /*14770*/  @!P0 IMAD.MOV.U32 R4, RZ, RZ, R54 ;  /* 0x000000ffff048224 */ /* 0x008fe200078e0036 */
[----:B------:R-:W-:Y:S01]  /*14780*/  PRMT R46, RZ, 0x7610, R46 ;  /* 0x00007610ff2e7816 */ /* 0x000fe2000000002e */
[----:B------:R-:W2:Y:S04]  /*14790*/  LDL R54, [R1+0x7b8] ;  /* 0x0007b80001367983 */ /* 0x000ea80000100800 */
[----:B------:R0:W3:Y:S02]  /*147a0*/  @!P0 LDG.E.U16 R47, desc[UR8][R4.64] ;  /* 0x00000008042f8981 */ /* 0x0000e4000c1e1500 */
[----:B0-----:R-:W-:-:S02]  /*147b0*/  @!P0 IMAD.MOV.U32 R4, RZ, RZ, R51 ;  /* 0x000000ffff048224 */ /* 0x001fc400078e0033 */
[----:B------:R-:W-:Y:S01]  /*147c0*/  @!P0 IMAD.MOV.U32 R5, RZ, RZ, R52 ;  /* 0x000000ffff058224 */ /* 0x000fe200078e0034 */
[----:B------:R-:W2:Y:S04]  /*147d0*/  LDL R51, [R1+0x7f4] ;  /* 0x0007f40001337983 */ /* 0x000ea80000100800 */
[----:B------:R-:W3:Y:S01]  /*147e0*/  LDL R52, [R1+0x7f0] ;  /* 0x0007f00001347983 */ /* 0x000ee20000100800 */
[----:B------:R-:W-:-:S03]  /*147f0*/  PRMT R45, RZ, 0x7610, R45 ;  /* 0x00007610ff2d7816 */ /* 0x000fc6000000002d */
[----:B------:R4:W3:Y:S04]  /*14800*/  @!P0 LDG.E.U16 R46, desc[UR8][R4.64] ;  /* 0x00000008042e8981 */ /* 0x0008e8000c1e1500 */
[----:B------:R0:W-:Y:S01]  /*14810*/  STS.U16 [R2+UR5+0x240], R44 ;  /* 0x0002402c02007988 */ /* 0x0001e20008000405 */
[----:B----4-:R-:W-:-:S03]  /*14820*/  @!P0 IMAD.MOV.U32 R4, RZ, RZ, R7 ;  /* 0x000000ffff048224 */ /* 0x010fc600078e0007 */
[----:B------:R-:W4:Y:S01]  /*14830*/  LDL R7, [R1+0x7bc] ;  /* 0x0007bc0001077983 */ /* 0x000f220000100800 */
[----:B0-----:R-:W-:Y:S01]  /*14840*/  PRMT R44, RZ, 0x7610, R44 ;  /* 0x00007610ff2c7816 */ /* 0x001fe2000000002c */
[----:B------:R-:W-:Y:S02]  /*14850*/  @!P0 IMAD.MOV.U32 R5, RZ, RZ, R53 ;  /* 0x000000ffff058224 */ /* 0x000fe400078e0035 */
[----:B------:R-:W4:Y:S04]  /*14860*/  LDL R53, [R1+0x7b0] ;  /* 0x0007b00001357983 */ /* 0x000f280000100800 */
[----:B------:R0:W4:Y:S02]  /*14870*/  @!P0 LDG.E.U16 R45, desc[UR8][R4.64] ;  /* 0x00000008042d8981 */ /* 0x000124000c1e1500 */
[----:B0-----:R-:W-:-:S02]  /*14880*/  @!P0 IMAD.MOV.U32 R5, RZ, RZ, R3 ;  /* 0x000000ffff058224 */ /* 0x001fc400078e0003 */
[----:B------:R-:W-:Y:S02]  /*14890*/  @!P0 IMAD.MOV.U32 R4, RZ, RZ, R0 ;  /* 0x000000ffff048224 */ /* 0x000fe400078e0000 */
[----:B------:R-:W4:Y:S04]  /*148a0*/  LDL R0, [R1+0x7b4] ;  /* 0x0007b40001007983 */ /* 0x000f280000100800 */
[----:B------:R2:W4:Y:S04]  /*148b0*/  @!P0 LDG.E.U16 R44, desc[UR8][R4.64] ;  /* 0x00000008042c8981 */ /* 0x000528000c1e1500 */
[----:B------:R-:W4:Y:S01]  /*148c0*/  LDL.LU R3, [R1+0x24] ;  /* 0x0000240001037983 */ /* 0x000f220000300800 */
[----:B--2---:R-:W-:-:S03]  /*148d0*/  @!P0 IMAD.MOV.U32 R4, RZ, RZ, R51 ;  /* 0x000000ffff048224 */ /* 0x004fc600078e0033 */
[----:B------:R-:W2:Y:S01]  /*148e0*/  LDL R51, [R1+0x77c] ;  /* 0x00077c0001337983 */ /* 0x000ea20000100800 */
[----:B---3--:R-:W-:-:S03]  /*148f0*/  @!P0 IMAD.MOV.U32 R5, RZ, RZ, R52 ;  /* 0x000000ffff058224 */ /* 0x008fc600078e0034 */
[----:B------:R-:W3:Y:S04]  /*14900*/  LDL R52, [R1+0x778] ;  /* 0x0007780001347983 */ /* 0x000ee80000100800 */
[----:B------:R0:W-:Y:S01]  /*14910*/  STS.U16 [R2+UR5+0x200], R43 ;  /* 0x0002002b02007988 */ /* 0x0001e20008000405 */
[----:B------:R-:W-:-:S03]  /*14920*/  PRMT R42, RZ, 0x7610, R42 ;  /* 0x00007610ff2a7816 */ /* 0x000fc6000000002a */
[----:B------:R-:W3:Y:S04]  /*14930*/  LDL.LU R61, [R1+0x4c] ;  /* 0x00004c00013d7983 */ /* 0x000ee80000300800 */
[----:B------:R-:W3:Y:S01]  /*14940*/  LDL R55, [R1+0x770] ;  /* 0x0007700001377983 */ /* 0x000ee20000100800 */
[----:B0-----:R-:W-:-:S06]  /*14950*/  PRMT R43, RZ, 0x7610, R43 ;  /* 0x00007610ff2b7816 */ /* 0x001fcc000000002b */
[----:B------:R4:W3:Y:S01]  /*14960*/  @!P0 LDG.E.U16 R43, desc[UR8][R4.64] ;  /* 0x00000008042b8981 */ /* 0x0008e2000c1e1500 */
[----:B------:R-:W-:Y:S01]  /*14970*/  PRMT R41, RZ, 0x7610, R41 ;  /* 0x00007610ff297816 */ /* 0x000fe20000000029 */
[----:B----4-:R-:W-:Y:S02]  /*14980*/  @!P0 IMAD.MOV.U32 R4, RZ, RZ, R7 ;  /* 0x000000ffff048224 */ /* 0x010fe400078e0007 */
[----:B------:R-:W-:Y:S01]  /*14990*/  @!P0 IMAD.MOV.U32 R5, RZ, RZ, R54 ;  /* 0x000000ffff058224 */ /* 0x000fe200078e0036 */
[----:B------:R-:W4:Y:S04]  /*149a0*/  LDL R7, [R1+0x774] ;  /* 0x0007740001077983 */ /* 0x000f280000100800 */
[----:B------:R0:W4:Y:S04]  /*149b0*/  @!P0 LDG.E.U16 R42, desc[UR8][R4.64] ;  /* 0x00000008042a8981 */ /* 0x000128000c1e1500 */
[----:B------:R-:W4:Y:S04]  /*149c0*/  LDL.LU R60, [R1+0x48] ;  /* 0x00004800013c7983 */ /* 0x000f280000300800 */
[----:B------:R-:W4:Y:S01]  /*149d0*/  LDL R54, [R1+0x738] ;  /* 0x0007380001367983 */ /* 0x000f220000100800 */
        /* <DEDUP_REMOVED lines=9> */
[----:B------:R0:W-:Y:S04]  /*14a70*/  STS.U16 [R2+UR5+0x40], R40 ;  /* 0x0000402802007988 */ /* 0x0001e80008000405 */
[----:B------:R1:W-:Y:S04]  /*14a80*/  STS.U16 [R2+UR5+0x800], R39 ;  /* 0x0008002702007988 */ /* 0x0003e80008000405 */
[----:B------:R-:W3:Y:S01]  /*14a90*/  LDL.LU R56, [R1+0x40] ;  /* 0x0000400001387983 */ /* 0x000ee20000300800 */
[----:B0-----:R-:W-:-:S03]  /*14aa0*/  PRMT R40, RZ, 0x7610, R40 ;  /* 0x00007610ff287816 */ /* 0x001fc60000000028 */
[----:B------:R-:W3:Y:S01]  /*14ab0*/  LDL.LU R57, [R1+0x3c] ;  /* 0x00003c0001397983 */ /* 0x000ee20000300800 */
[----:B-1----:R-:W-:-:S03]  /*14ac0*/  PRMT R39, RZ, 0x7610, R39 ;  /* 0x00007610ff277816 */ /* 0x002fc60000000027 */
[----:B------:R0:W3:Y:S04]  /*14ad0*/  @!P0 LDG.E.U16 R40, desc[UR8][R4.64] ;  /* 0x0000000804288981 */ /* 0x0000e8000c1e1500 */
[----:B------:R1:W-:Y:S01]  /*14ae0*/  STS.U16 [R2+UR5+0x1640], R3 ;  /* 0x0016400302007988 */ /* 0x0003e20008000405 */
[----:B------:R-:W-:Y:S01]  /*14af0*/  PRMT R38, RZ, 0x7610, R38 ;  /* 0x00007610ff267816 */ /* 0x000fe20000000026 */
[----:B0-----:R-:W-:Y:S02]  /*14b00*/  @!P0 IMAD.MOV.U32 R5, RZ, RZ, R55 ;  /* 0x000000ffff058224 */ /* 0x001fe400078e0037 */
[----:B----4-:R-:W-:Y:S02]  /*14b10*/  @!P0 IMAD.MOV.U32 R4, RZ, RZ, R7 ;  /* 0x000000ffff048224 */ /* 0x010fe400078e0007 */
[----:B------:R-:W4:Y:S04]  /*14b20*/  LDL R7, [R1+0x514] ;  /* 0x0005140001077983 */ /* 0x000f280000100800 */
[----:B-1----:R-:W4:Y:S04]  /*14b30*/  LDL R3, [R1+0xae8] ;  /* 0x000ae80001037983 */ /* 0x002f280000100800 */
[----:B------:R0:W4:Y:S04]  /*14b40*/  @!P0 LDG.E.U16 R39, desc[UR8][R4.64] ;  /* 0x0000000804278981 */ /* 0x000128000c1e1500 */
[----:B------:R-:W4:Y:S04]  /*14b50*/  LDL.LU R58, [R1+0x38] ;  /* 0x00003800013a7983 */ /* 0x000f280000300800 */
[----:B------:R-:W4:Y:S01]  /*14b60*/  LDL R55, [R1+0xae0] ;  /* 0x000ae00001377983 */ /* 0x000f220000100800 */
[----:B0-----:R-:W-:-:S02]  /*14b70*/  @!P0 IMAD.MOV.U32 R4, RZ, RZ, R53 ;  /* 0x000000ffff048224 */ /* 0x001fc400078e0035 */
[----:B------:R-:W-:Y:S02]  /*14b80*/  @!P0 IMAD.MOV.U32 R5, RZ, RZ, R54 ;  /* 0x000000ffff058224 */ /* 0x000fe400078e0036 */
[----:B------:R-:W4:Y:S04]  /*14b90*/  LDL R54, [R1+0xae4] ;  /* 0x000ae40001367983 */ /* 0x000f280000100800 */
[----:B------:R2:W4:Y:S04]  /*14ba0*/  @!P0 LDG.E.U16 R38, desc[UR8][R4.64] ;  /* 0x0000000804268981 */ /* 0x000528000c1e1500 */
[----:B------:R0:W-:Y:S04]  /*14bb0*/  STS.U16 [R2+UR5+0x1800], R61 ;  /* 0x0018003d02007988 */ /* 0x0001e80008000405 */
[----:B0-----:R-:W4:Y:S01]  /*14bc0*/  LDL.LU R61, [R1+0x30] ;  /* 0x00003000013d7983 */ /* 0x001f220000300800 */
[----:B--2---:R-:W-:-:S03]  /*14bd0*/  @!P0 IMAD.MOV.U32 R4, RZ, RZ, R51 ;  /* 0x000000ffff048224 */ /* 0x004fc600078e0033 */
[----:B------:R-:W2:Y:S01]  /*14be0*/  LDL R51, [R1+0xaac] ;  /* 0x000aac0001337983 */ /* 0x000ea20000100800 */
[----:B---3--:R-:W-:-:S03]  /*14bf0*/  @!P0 IMAD.MOV.U32 R5, RZ, RZ, R52 ;  /* 0x000000ffff058224 */ /* 0x008fc600078e0034 */
[----:B------:R-:W3:Y:S01]  /*14c00*/  LDL R52, [R1+0xaa8] ;  /* 0x000aa80001347983 */ /* 0x000ee20000100800 */
[----:B------:R-:W-:Y:S02]  /*14c10*/  PRMT R37, RZ, 0x7610, R37 ;  /* 0x00007610ff257816 */ /* 0x000fe40000000025 */
[----:B------:R-:W-:Y:S01]  /*14c20*/  PRMT R36, RZ, 0x7610, R36 ;  /* 0x00007610ff247816 */ /* 0x000fe20000000024 */
[----:B------:R-:W3:Y:S04]  /*14c30*/  LDL.LU R59, [R1+0x2c] ;  /* 0x00002c00013b7983 */ /* 0x000ee80000300800 */
[----:B------:R4:W3:Y:S04]  /*14c40*/  @!P0 LDG.E.U16 R37, desc[UR8][R4.64] ;  /* 0x0000000804258981 */ /* 0x0008e8000c1e1500 */
[----:B------:R0:W-:Y:S04]  /*14c50*/  STS.U16 [R2+UR5+0x840], R35 ;  /* 0x0008402302007988 */ /* 0x0001e80008000405 */
[----:B------:R1:W-:Y:S04]  /*14c60*/  STS.U16 [R2+UR5+0x1a00], R0 ;  /* 0x001a000002007988 */ /* 0x0003e80008000405 */
[----:B------:R-:W3:Y:S01]  /*14c70*/  LDL R53, [R1+0xa68] ;  /* 0x000a680001357983 */ /* 0x000ee20000100800 */
[----:B0-----:R-:W-:-:S03]  /*14c80*/  PRMT R35, RZ, 0x7610, R35 ;  /* 0x00007610ff237816 */ /* 0x001fc60000000023 */
[----:B-1----:R-:W3:Y:S01]  /*14c90*/  LDL R0, [R1+0xa6c] ;  /* 0x000a6c0001007983 */ /* 0x002ee20000100800 */
[----:B----4-:R-:W-:-:S03]  /*14ca0*/  @!P0 IMAD.MOV.U32 R5, RZ, RZ, R7 ;  /* 0x000000ffff058224 */ /* 0x010fc600078e0007 */
[----:B------:R-:W4:Y:S01]  /*14cb0*/  LDL R7, [R1+0xaa0] ;  /* 0x000aa00001077983 */ /* 0x000f220000100800 */
[----:B------:R-:W-:-:S03]  /*14cc0*/  @!P0 IMAD.MOV.U32 R4, RZ, RZ, R3 ;  /* 0x000000ffff048224 */ /* 0x000fc600078e0003 */
[----:B------:R-:W4:Y:S04]  /*14cd0*/  LDL R3, [R1+0xaa4] ;  /* 0x000aa40001037983 */ /* 0x000f280000100800 */
[----:B------:R0:W4:Y:S04]  /*14ce0*/  @!P0 LDG.E.U16 R36, desc[UR8][R4.64] ;  /* 0x0000000804248981 */ /* 0x000128000c1e1500 */
[----:B------:R1:W-:Y:S01]  /*14cf0*/  STS.U16 [R2+UR5+0x1840], R60 ;  /* 0x0018403c02007988 */ /* 0x0003e20008000405 */
[----:B0-----:R-:W-:Y:S02]  /*14d00*/  @!P0 IMAD.MOV.U32 R5, RZ, RZ, R55 ;  /* 0x000000ffff058224 */ /* 0x001fe400078e0037 */
[----:B------:R-:W-:Y:S01]  /*14d10*/  @!P0 IMAD.MOV.U32 R4, RZ, RZ, R54 ;  /* 0x000000ffff048224 */ /* 0x000fe200078e0036 */
[----:B-1----:R-:W4:Y:S04]  /*14d20*/  LDL.LU R60, [R1+0x50] ;  /* 0x00005000013c7983 */ /* 0x002f280000300800 */
[----:B------:R2:W4:Y:S02]  /*14d30*/  @!P0 LDG.E.U16 R35, desc[UR8][R4.64] ;  /* 0x0000000804238981 */ /* 0x000524000c1e1500 */
[----:B--2---:R-:W-:-:S02]  /*14d40*/  @!P0 IMAD.MOV.U32 R4, RZ, RZ, R51 ;  /* 0x000000ffff048224 */ /* 0x004fc400078e0033 */
[----:B------:R-:W2:Y:S01]  /*14d50*/  LDL R51, [R1+0xa64] ;  /* 0x000a640001337983 */ /* 0x000ea20000100800 */
[----:B---3--:R-:W-:-:S03]  /*14d60*/  @!P0 IMAD.MOV.U32 R5, RZ, RZ, R52 ;  /* 0x000000ffff058224 */ /* 0x008fc600078e0034 */
[----:B------:R-:W3:Y:S04]  /*14d70*/  LDL R52, [R1+0xa60] ;  /* 0x000a600001347983 */ /* 0x000ee80000100800 */
[----:B------:R0:W-:Y:S01]  /*14d80*/  STS.U16 [R2+UR5+0xa00], R34 ;  /* 0x000a002202007988 */ /* 0x0001e20008000405 */
[----:B------:R-:W-:Y:S02]  /*14d90*/  PRMT R33, RZ, 0x7610, R33 ;  /* 0x00007610ff217816 */ /* 0x000fe40000000021 */
[----:B0-----:R-:W-:-:S06]  /*14da0*/  PRMT R34, RZ, 0x7610, R34 ;  /* 0x00007610ff227816 */ /* 0x001fcc0000000022 */
[----:B------:R4:W3:Y:S01]  /*14db0*/  @!P0 LDG.E.U16 R34, desc[UR8][R4.64] ;  /* 0x0000000804228981 */ /* 0x0008e2000c1e1500 */
[----:B------:R-:W-:Y:S01]  /*14dc0*/  PRMT R32, RZ, 0x7610, R32 ;  /* 0x00007610ff207816 */ /* 0x000fe20000000020 */
[----:B----4-:R-:W-:Y:S02]  /*14dd0*/  @!P0 IMAD.MOV.U32 R5, RZ, RZ, R7 ;  /* 0x000000ffff058224 */ /* 0x010fe400078e0007 */
[----:B------:R-:W4:Y:S01]  /*14de0*/  LDL R7, [R1+0xa28] ;  /* 0x000a280001077983 */ /* 0x000f220000100800 */
[----:B------:R-:W-:-:S03]  /*14df0*/  @!P0 IMAD.MOV.U32 R4, RZ, RZ, R3 ;  /* 0x000000ffff048224 */ /* 0x000fc600078e0003 */
[----:B------:R-:W4:Y:S04]  /*14e00*/  LDL R3, [R1+0xa2c] ;  /* 0x000a2c0001037983 */ /* 0x000f280000100800 */
[----:B------:R0:W4:Y:S02]  /*14e10*/  @!P0 LDG.E.U16 R33, desc[UR8][R4.64] ;  /* 0x0000000804218981 */ /* 0x000124000c1e1500 */
[----:B0-----:R-:W-:Y:S02]  /*14e20*/  @!P0 IMAD.MOV.U32 R4, RZ, RZ, R0 ;  /* 0x000000ffff048224 */ /* 0x001fe400078e0000 */
[----:B------:R-:W-:Y:S01]  /*14e30*/  @!P0 IMAD.MOV.U32 R5, RZ, RZ, R53 ;  /* 0x000000ffff058224 */ /* 0x000fe200078e0035 */
[----:B------:R-:W4:Y:S04]  /*14e40*/  LDL R0, [R1+0xa24] ;  /* 0x000a240001007983 */ /* 0x000f280000100800 */
[----:B------:R-:W4:Y:S04]  /*14e50*/  LDL R53, [R1+0xa20] ;  /* 0x000a200001357983 */ /* 0x000f280000100800 */
[----:B------:R2:W4:Y:S02]  /*14e60*/  @!P0 LDG.E.U16 R32, desc[UR8][R4.64] ;  /* 0x0000000804208981 */ /* 0x000524000c1e1500 */
[----:B--2---:R-:W-:-:S02]  /*14e70*/  @!P0 IMAD.MOV.U32 R4, RZ, RZ, R51 ;  /* 0x000000ffff048224 */ /* 0x004fc400078e0033 */
[----:B------:R-:W2:Y:S01]  /*14e80*/  LDL R51, [R1+0x9ec] ;  /* 0x0009ec0001337983 */ /* 0x000ea20000100800 */
[----:B---3--:R-:W-:-:S03]  /*14e90*/  @!P0 IMAD.MOV.U32 R5, RZ, RZ, R52 ;  /* 0x000000ffff058224 */ /* 0x008fc600078e0034 */
[----:B------:R-:W3:Y:S01]  /*14ea0*/  LDL R52, [R1+0x9e8] ;  /* 0x0009e80001347983 */ /* 0x000ee20000100800 */
[----:B------:R-:W-:Y:S02]  /*14eb0*/  PRMT R31, RZ, 0x7610, R31 ;  /* 0x00007610ff1f7816 */ /* 0x000fe4000000001f */
[----:B------:R-:W-:-:S04]  /*14ec0*/  PRMT R30, RZ, 0x7610, R30 ;  /* 0x00007610ff1e7816 */ /* 0x000fc8000000001e */
[----:B------:R4:W3:Y:S01]  /*14ed0*/  @!P0 LDG.E.U16 R31, desc[UR8][R4.64] ;  /* 0x00000008041f8981 */ /* 0x0008e2000c1e1500 */
[----:B------:R-:W-:-:S03]  /*14ee0*/  PRMT R29, RZ, 0x7610, R29 ;  /* 0x00007610ff1d7816 */ /* 0x000fc6000000001d */
[----:B------:R-:W-:Y:S04]  /*14ef0*/  STS.U16 [R2+UR5], R6 ;  /* 0x0000000602007988 */ /* 0x000fe80008000405 */
[----:B------:R-:W-:Y:S04]  /*14f00*/  STS.U16 [R2+UR5+0xa40], R27 ;  /* 0x000a401b02007988 */ /* 0x000fe80008000405 */
[----:B------:R-:W-:Y:S04]  /*14f10*/  STS.U16 [R2+UR5+0xc00], R26 ;  /* 0x000c001a02007988 */ /* 0x000fe80008000405 */
[----:B------:R-:W-:Y:S01]  /*14f20*/  STS.U16 [R2+UR5+0xc40], R23 ;  /* 0x000c401702007988 */ /* 0x000fe20008000405 */
[----:B----4-:R-:W-:-:S03]  /*14f30*/  @!P0 IMAD.MOV.U32 R5, RZ, RZ, R7 ;  /* 0x000000ffff058224 */ /* 0x010fc600078e0007 */
[----:B------:R-:W4:Y:S01]  /*14f40*/  LDL R7, [R1+0x9e0] ;  /* 0x0009e00001077983 */ /* 0x000f220000100800 */
[----:B------:R-:W-:-:S03]  /*14f50*/  @!P0 IMAD.MOV.U32 R4, RZ, RZ, R3 ;  /* 0x000000ffff048224 */ /* 0x000fc600078e0003 */
[----:B------:R-:W4:Y:S04]  /*14f60*/  LDL R3, [R1+0x9e4] ;  /* 0x0009e40001037983 */ /* 0x000f280000100800 */
[----:B------:R0:W4:Y:S04]  /*14f70*/  @!P0 LDG.E.U16 R30, desc[UR8][R4.64] ;  /* 0x00000008041e8981 */ /* 0x000128000c1e1500 */
[----:B------:R-:W-:Y:S04]  /*14f80*/  STS.U16 [R2+UR5+0xe00], R22 ;  /* 0x000e001602007988 */ /* 0x000fe80008000405 */
[----:B------:R-:W-:Y:S01]  /*14f90*/  STS.U16 [R2+UR5+0xe40], R19 ;  /* 0x000e401302007988 */ /* 0x000fe20008000405 */
[----:B0-----:R-:W-:-:S03]  /*14fa0*/  @!P0 IMAD.MOV.U32 R4, RZ, RZ, R0 ;  /* 0x000000ffff048224 */ /* 0x001fc600078e0000 */
[----:B------:R-:W-:Y:S01]  /*14fb0*/  STS.U16 [R2+UR5+0x1000], R18 ;  /* 0x0010001202007988 */ /* 0x000fe20008000405 */
[----:B------:R-:W-:-:S03]  /*14fc0*/  @!P0 IMAD.MOV.U32 R5, RZ, RZ, R53 ;  /* 0x000000ffff058224 */ /* 0x000fc600078e0035 */
        /* <DEDUP_REMOVED lines=11> */
[----:B------:R-:W4:Y:S04]  /*15080*/  LDL R0, [R1+0x9ac] ;  /* 0x0009ac0001007983 */ /* 0x000f280000100800 */
[----:B------:R2:W4:Y:S04]  /*15090*/  @!P0 LDG.E.U16 R29, desc[UR8][R4.64] ;  /* 0x00000008041d8981 */ /* 0x000528000c1e1500 */
[----:B0-----:R-:W4:Y:S01]  /*150a0*/  LDL R2, [R1+0x9a8] ;  /* 0x0009a80001027983 */ /* 0x001f220000100800 */
[----:B--2---:R-:W-:-:S03]  /*150b0*/  @!P0 IMAD.MOV.U32 R4, RZ, RZ, R51 ;  /* 0x000000ffff048224 */ /* 0x004fc600078e0033 */
[----:B------:R-:W2:Y:S01]  /*150c0*/  LDL R51, [R1+0x9a4] ;  /* 0x0009a40001337983 */ /* 0x000ea20000100800 */
[----:B---3--:R-:W-:-:S03]  /*150d0*/  @!P0 IMAD.MOV.U32 R5, RZ, RZ, R52 ;  /* 0x000000ffff058224 */ /* 0x008fc600078e0034 */
[----:B------:R-:W3:Y:S01]  /*150e0*/  LDL R52, [R1+0x9a0] ;  /* 0x0009a00001347983 */ /* 0x000ee20000100800 */
[----:B------:R-:W0:Y:S01]  /*150f0*/  S2R R61, SR_TID.X ;  /* 0x00000000003d7919 */ /* 0x000e220000002100 */
[----:B------:R-:W-:Y:S02]  /*15100*/  PRMT R28, RZ, 0x7610, R28 ;  /* 0x00007610ff1c7816 */ /* 0x000fe4000000001c */
[----:B------:R-:W-:Y:S01]  /*15110*/  PRMT R27, RZ, 0x7610, R27 ;  /* 0x00007610ff1b7816 */ /* 0x000fe2000000001b */
[----:B------:R-:W3:Y:S04]  /*15120*/  LDL.LU R59, [R1+0x54] ;  /* 0x00005400013b7983 */ /* 0x000ee80000300800 */
[----:B------:R4:W3:Y:S01]  /*15130*/  @!P0 LDG.E.U16 R28, desc[UR8][R4.64] ;  /* 0x00000008041c8981 */ /* 0x0008e2000c1e1500 */
[----:B------:R-:W-:-:S02]  /*15140*/  PRMT R26, RZ, 0x7610, R26 ;  /* 0x00007610ff1a7816 */ /* 0x000fc4000000001a */
[----:B0-----:R-:W-:-:S05]  /*15150*/  LOP3.LUT R61, R61, 0x1f, RZ, 0xc0, !PT ;  /* 0x0000001f3d3d7812 */ /* 0x001fca00078ec0ff */
[----:B------:R-:W-:-:S05]  /*15160*/  IMAD.SHL.U32 R57, R61, 0x2, RZ ;  /* 0x000000023d397824 */ /* 0x000fca00078e00ff */
[----:B------:R-:W-:Y:S01]  /*15170*/  LOP3.LUT R57, R57, 0x10, RZ, 0x3c, !PT ;  /* 0x0000001039397812 */ /* 0x000fe200078e3cff */
[----:B----4-:R-:W-:Y:S02]  /*15180*/  @!P0 IMAD.MOV.U32 R4, RZ, RZ, R3 ;  /* 0x000000ffff048224 */ /* 0x010fe400078e0003 */
[----:B------:R-:W-:Y:S02]  /*15190*/  @!P0 IMAD.MOV.U32 R5, RZ, RZ, R7 ;  /* 0x000000ffff058224 */ /* 0x000fe400078e0007 */
[----:B------:R0:W-:Y:S04]  /*151a0*/  STS.U16 [R57+UR5+0x80], R60 ;  /* 0x0000803c39007988 */ /* 0x0001e80008000405 */
[----:B------:R1:W4:Y:S04]  /*151b0*/  @!P0 LDG.E.U16 R27, desc[UR8][R4.64] ;  /* 0x00000008041b8981 */ /* 0x000328000c1e1500 */
[----:B0-----:R-:W4:Y:S04]  /*151c0*/  LDL.LU R60, [R1+0x5c] ;  /* 0x00005c00013c7983 */ /* 0x001f280000300800 */
[----:B------:R-:W4:Y:S04]  /*151d0*/  LDL R54, [R1+0x968] ;  /* 0x0009680001367983 */ /* 0x000f280000100800 */
[----:B------:R-:W4:Y:S04]  /*151e0*/  LDL R53, [R1+0x96c] ;  /* 0x00096c0001357983 */ /* 0x000f280000100800 */
[----:B------:R-:W4:Y:S01]  /*151f0*/  LDL.LU R3, [R1+0x220] ;  /* 0x0002200001037983 */ /* 0x000f220000300800 */
[----:B-1----:R-:W-:-:S03]  /*15200*/  @!P0 IMAD.MOV.U32 R4, RZ, RZ, R0 ;  /* 0x000000ffff048224 */ /* 0x002fc600078e0000 */
[----:B------:R-:W4:Y:S01]  /*15210*/  LDL R0, [R1+0x964] ;  /* 0x0009640001007983 */ /* 0x000f220000100800 */
[----:B------:R-:W-:-:S03]  /*15220*/  @!P0 IMAD.MOV.U32 R5, RZ, RZ, R2 ;  /* 0x000000ffff058224 */ /* 0x000fc600078e0002 */
[----:B------:R-:W4:Y:S04]  /*15230*/  LDL R2, [R1+0x960] ;  /* 0x0009600001027983 */ /* 0x000f280000100800 */
[----:B------:R2:W4:Y:S04]  /*15240*/  @!P0 LDG.E.U16 R26, desc[UR8][R4.64] ;  /* 0x00000008041a8981 */ /* 0x000528000c1e1500 */
[----:B------:R-:W4:Y:S01]  /*15250*/  LDL.LU R7, [R1+0x228] ;  /* 0x0002280001077983 */ /* 0x000f220000300800 */
[----:B------:R-:W-:Y:S02]  /*15260*/  PRMT R25, RZ, 0x7610, R25 ;  /* 0x00007610ff197816 */ /* 0x000fe40000000019 */
[----:B------:R-:W-:Y:S01]  /*15270*/  PRMT R24, RZ, 0x7610, R24 ;  /* 0x00007610ff187816 */ /* 0x000fe20000000018 */
[----:B------:R-:W4:Y:S01]  /*15280*/  LDL R55, [R1+0x920] ;  /* 0x0009200001377983 */ /* 0x000f220000100800 */
[----:B--2---:R-:W-:-:S03]  /*15290*/  @!P0 IMAD.MOV.U32 R4, RZ, RZ, R51 ;  /* 0x000000ffff048224 */ /* 0x004fc600078e0033 */
[----:B------:R-:W2:Y:S01]  /*152a0*/  LDL R51, [R1+0x92c] ;  /* 0x00092c0001337983 */ /* 0x000ea20000100800 */
[----:B---3--:R-:W-:-:S03]  /*152b0*/  @!P0 IMAD.MOV.U32 R5, RZ, RZ, R52 ;  /* 0x000000ffff058224 */ /* 0x008fc600078e0034 */
[----:B------:R-:W3:Y:S04]  /*152c0*/  LDL R52, [R1+0x928] ;  /* 0x0009280001347983 */ /* 0x000ee80000100800 */
[----:B------:R4:W3:Y:S01]  /*152d0*/  @!P0 LDG.E.U16 R25, desc[UR8][R4.64] ;  /* 0x0000000804198981 */ /* 0x0008e2000c1e1500 */
[----:B------:R-:W-:-:S03]  /*152e0*/  PRMT R23, RZ, 0x7610, R23 ;  /* 0x00007610ff177816 */ /* 0x000fc60000000017 */
[----:B------:R-:W-:Y:S04]  /*152f0*/  STS.U16 [R57+UR5+0xc0], R21 ;  /* 0x0000c01539007988 */ /* 0x000fe80008000405 */
[----:B------:R-:W-:Y:S04]  /*15300*/  STS.U16 [R57+UR5+0x280], R20 ;  /* 0x0002801439007988 */ /* 0x000fe80008000405 */
[----:B------:R-:W-:Y:S04]  /*15310*/  STS.U16 [R57+UR5+0x2c0], R17 ;  /* 0x0002c01139007988 */ /* 0x000fe80008000405 */
[----:B------:R-:W-:Y:S04]  /*15320*/  STS.U16 [R57+UR5+0x480], R16 ;  /* 0x0004801039007988 */ /* 0x000fe80008000405 */
[----:B------:R-:W-:Y:S04]  /*15330*/  STS.U16 [R57+UR5+0x4c0], R9 ;  /* 0x0004c00939007988 */ /* 0x000fe80008000405 */
[----:B------:R-:W-:Y:S04]  /*15340*/  STS.U16 [R57+UR5+0x680], R8 ;  /* 0x0006800839007988 */ /* 0x000fe80008000405 */
[----:B------:R-:W-:Y:S01]  /*15350*/  STS.U16 [R57+UR5+0x6c0], R59 ;  /* 0x0006c03b39007988 */ /* 0x000fe20008000405 */
[----:B----4-:R-:W-:-:S02]  /*15360*/  @!P0 IMAD.MOV.U32 R5, RZ, RZ, R54 ;  /* 0x000000ffff058224 */ /* 0x010fc400078e0036 */
[----:B------:R-:W-:Y:S02]  /*15370*/  @!P0 IMAD.MOV.U32 R4, RZ, RZ, R53 ;  /* 0x000000ffff048224 */ /* 0x000fe400078e0035 */
[----:B------:R-:W4:Y:S04]  /*15380*/  LDL R53, [R1+0x924] ;  /* 0x0009240001357983 */ /* 0x000f280000100800 */
[----:B------:R0:W4:Y:S04]  /*15390*/  @!P0 LDG.E.U16 R24, desc[UR8][R4.64] ;  /* 0x0000000804188981 */ /* 0x000128000c1e1500 */
[----:B------:R-:W4:Y:S04]  /*153a0*/  LDL.LU R61, [R1+0x310] ;  /* 0x00031000013d7983 */ /* 0x000f280000300800 */
[----:B------:R-:W4:Y:S04]  /*153b0*/  LDL R54, [R1+0x8e8] ;  /* 0x0008e80001367983 */ /* 0x000f280000100800 */
[----:B------:R1:W-:Y:S01]  /*153c0*/  STS.U16 [R57+UR5+0x880], R60 ;  /* 0x0008803c39007988 */ /* 0x0003e20008000405 */
[----:B0-----:R-:W-:-:S02]  /*153d0*/  @!P0 IMAD.MOV.U32 R4, RZ, RZ, R0 ;  /* 0x000000ffff048224 */ /* 0x001fc400078e0000 */
[----:B------:R-:W-:Y:S02]  /*153e0*/  @!P0 IMAD.MOV.U32 R5, RZ, RZ, R2 ;  /* 0x000000ffff058224 */ /* 0x000fe400078e0002 */
[----:B------:R-:W4:Y:S04]  /*153f0*/  LDL R2, [R1+0x8ec] ;  /* 0x0008ec0001027983 */ /* 0x000f280000100800 */
[----:B------:R2:W4:Y:S04]  /*15400*/  @!P0 LDG.E.U16 R23, desc[UR8][R4.64] ;  /* 0x0000000804178981 */ /* 0x000528000c1e1500 */
[----:B------:R-:W4:Y:S04]  /*15410*/  LDL.LU R0, [R1+0x3f0] ;  /* 0x0003f00001007983 */ /* 0x000f280000300800 */
[----:B------:R0:W-:Y:S01]  /*15420*/  STS.U16 [R57+UR5+0x8c0], R3 ;  /* 0x0008c00339007988 */ /* 0x0001e20008000405 */
[----:B--2---:R-:W-:-:S03]  /*15430*/  @!P0 IMAD.MOV.U32 R4, RZ, RZ, R51 ;  /* 0x000000ffff048224 */ /* 0x004fc600078e0033 */
[----:B------:R-:W2:Y:S01]  /*15440*/  LDL R51, [R1+0x8e4] ;  /* 0x0008e40001337983 */ /* 0x000ea20000100800 */
[----:B---3--:R-:W-:-:S03]  /*15450*/  @!P0 IMAD.MOV.U32 R5, RZ, RZ, R52 ;  /* 0x000000ffff058224 */ /* 0x008fc600078e0034 */
[----:B------:R-:W3:Y:S04]  /*15460*/  LDL R52, [R1+0x8e0] ;  /* 0x0008e00001347983 */ /* 0x000ee80000100800 */
[----:B-1----:R-:W3:Y:S04]  /*15470*/  LDL.LU R60, [R1+0x3ec] ;  /* 0x0003ec00013c7983 */ /* 0x002ee80000300800 */
[----:B0-----:R-:W3:Y:S01]  /*15480*/  LDL R3, [R1+0x8ac] ;  /* 0x0008ac0001037983 */ /* 0x001ee20000100800 */
[----:B------:R-:W-:Y:S02]  /*15490*/  PRMT R22, RZ, 0x7610, R22 ;  /* 0x00007610ff167816 */ /* 0x000fe40000000016 */
[----:B------:R-:W-:-:S04]  /*154a0*/  PRMT R21, RZ, 0x7610, R21 ;  /* 0x00007610ff157816 */ /* 0x000fc80000000015 */
[----:B------:R0:W3:Y:S01]  /*154b0*/  @!P0 LDG.E.U16 R22, desc[UR8][R4.64] ;  /* 0x0000000804168981 */ /* 0x0000e2000c1e1500 */
[----:B------:R-:W-:-:S03]  /*154c0*/  PRMT R20, RZ, 0x7610, R20 ;  /* 0x00007610ff147816 */ /* 0x000fc60000000014 */
[----:B------:R1:W-:Y:S01]  /*154d0*/  STS.U16 [R57+UR5+0xa80], R7 ;  /* 0x000a800739007988 */ /* 0x0003e20008000405 */
[----:B0-----:R-:W-:Y:S01]  /*154e0*/  @!P0 IMAD.MOV.U32 R5, RZ, RZ, R55 ;  /* 0x000000ffff058224 */ /* 0x001fe200078e0037 */
[----:B------:R-:W-:Y:S01]  /*154f0*/  PRMT R19, RZ, 0x7610, R19 ;  /* 0x00007610ff137816 */ /* 0x000fe20000000013 */
[----:B----4-:R-:W-:Y:S02]  /*15500*/  @!P0 IMAD.MOV.U32 R4, RZ, RZ, R53 ;  /* 0x000000ffff048224 */ /* 0x010fe400078e0035 */
[----:B------:R-:W4:Y:S04]  /*15510*/  LDL R53, [R1+0x8a8] ;  /* 0x0008a80001357983 */ /* 0x000f280000100800 */
[----:B------:R0:W4:Y:S04]  /*15520*/  @!P0 LDG.E.U16 R21, desc[UR8][R4.64] ;  /* 0x0000000804158981 */ /* 0x000128000c1e1500 */
[----:B------:R-:W4:Y:S04]  /*15530*/  LDL.LU R56, [R1+0x3e8] ;  /* 0x0003e80001387983 */ /* 0x000f280000300800 */
[----:B-1----:R-:W4:Y:S01]  /*15540*/  LDL R7, [R1+0x8a0] ;  /* 0x0008a00001077983 */ /* 0x002f220000100800 */
[----:B0-----:R-:W-:-:S03]  /*15550*/  @!P0 IMAD.MOV.U32 R5, RZ, RZ, R54 ;  /* 0x000000ffff058224 */ /* 0x001fc600078e0036 */
[----:B------:R-:W-:Y:S01]  /*15560*/  STS.U16 [R57+UR5+0xac0], R61 ;  /* 0x000ac03d39007988 */ /* 0x000fe20008000405 */
[----:B------:R-:W-:-:S03]  /*15570*/  @!P0 IMAD.MOV.U32 R4, RZ, RZ, R2 ;  /* 0x000000ffff048224 */ /* 0x000fc600078e0002 */
[----:B------:R-:W4:Y:S04]  /*15580*/  LDL R2, [R1+0x8a4] ;  /* 0x0008a40001027983 */ /* 0x000f280000100800 */
[----:B------:R2:W4:Y:S04]  /*15590*/  @!P0 LDG.E.U16 R20, desc[UR8][R4.64] ;  /* 0x0000000804148981 */ /* 0x000528000c1e1500 */
[----:B------:R-:W4:Y:S04]  /*155a0*/  LDL.LU R58, [R1+0x3e4] ;  /* 0x0003e400013a7983 */ /* 0x000f280000300800 */
[----:B------:R-:W4:Y:S04]  /*155b0*/  LDL.LU R59, [R1+0x3e0] ;  /* 0x0003e000013b7983 */ /* 0x000f280000300800 */
[----:B------:R0:W-:Y:S01]  /*155c0*/  STS.U16 [R57+UR5+0xc80], R0 ;  /* 0x000c800039007988 */ /* 0x0001e20008000405 */
[----:B--2---:R-:W-:-:S03]  /*155d0*/  @!P0 IMAD.MOV.U32 R4, RZ, RZ, R51 ;  /* 0x000000ffff048224 */ /* 0x004fc600078e0033 */
[----:B------:R-:W2:Y:S01]  /*155e0*/  LDL R51, [R1+0x86c] ;  /* 0x00086c0001337983 */ /* 0x000ea20000100800 */
[----:B---3--:R-:W-:-:S03]  /*155f0*/  @!P0 IMAD.MOV.U32 R5, RZ, RZ, R52 ;  /* 0x000000ffff058224 */ /* 0x008fc600078e0034 */
[----:B------:R-:W3:Y:S04]  /*15600*/  LDL R52, [R1+0x868] ;  /* 0x0008680001347983 */ /* 0x000ee80000100800 */
[----:B------:R1:W3:Y:S02]  /*15610*/  @!P0 LDG.E.U16 R19, desc[UR8][R4.64] ;  /* 0x0000000804138981 */ /* 0x0002e4000c1e1500 */
[----:B-1----:R-:W-:Y:S02]  /*15620*/  @!P0 IMAD.MOV.U32 R4, RZ, RZ, R3 ;  /* 0x000000ffff048224 */ /* 0x002fe400078e0003 */
[----:B------:R-:W3:Y:S04]  /*15630*/  LDL.LU R3, [R1+0x3dc] ;  /* 0x0003dc0001037983 */ /* 0x000ee80000300800 */
[----:B0-----:R-:W3:Y:S01]  /*15640*/  LDL R0, [R1+0x864] ;  /* 0x0008640001007983 */ /* 0x001ee20000100800 */
[----:B------:R-:W-:-:S03]  /*15650*/  PRMT R18, RZ, 0x7610, R18 ;  /* 0x00007610ff127816 */ /* 0x000fc60000000012 */
[----:B------:R-:W3:Y:S01]  /*15660*/  LDL R54, [R1+0x860] ;  /* 0x0008600001367983 */ /* 0x000ee20000100800 */
[----:B------:R-:W-:Y:S02]  /*15670*/  PRMT R17, RZ, 0x7610, R17 ;  /* 0x00007610ff117816 */ /* 0x000fe40000000011 */
[----:B------:R-:W-:Y:S01]  /*15680*/  PRMT R16, RZ, 0x7610, R16 ;  /* 0x00007610ff107816 */ /* 0x000fe20000000010 */
[----:B------:R0:W-:Y:S01]  /*15690*/  STS.U16 [R57+UR5+0xcc0], R60 ;  /* 0x000cc03c39007988 */ /* 0x0001e20008000405 */
[----:B----4-:R-:W-:-:S03]  /*156a0*/  @!P0 IMAD.MOV.U32 R5, RZ, RZ, R53 ;  /* 0x000000ffff058224 */ /* 0x010fc600078e0035 */
[----:B------:R-:W4:Y:S04]  /*156b0*/  LDL R53, [R1+0x828] ;  /* 0x0008280001357983 */ /* 0x000f280000100800 */
[----:B------:R1:W4:Y:S02]  /*156c0*/  @!P0 LDG.E.U16 R18, desc[UR8][R4.64] ;  /* 0x0000000804128981 */ /* 0x000324000c1e1500 */
[----:B-1----:R-:W-:Y:S02]  /*156d0*/  @!P0 IMAD.MOV.U32 R5, RZ, RZ, R7 ;  /* 0x000000ffff058224 */ /* 0x002fe400078e0007 */
[----:B------:R-:W-:Y:S02]  /*156e0*/  @!P0 IMAD.MOV.U32 R4, RZ, RZ, R2 ;  /* 0x000000ffff048224 */ /* 0x000fe400078e0002 */
[----:B------:R-:W4:Y:S04]  /*156f0*/  LDL R2, [R1+0x82c] ;  /* 0x00082c0001027983 */ /* 0x000f280000100800 */
[----:B------:R-:W4:Y:S04]  /*15700*/  LDL.LU R7, [R1+0x3d8] ;  /* 0x0003d80001077983 */ /* 0x000f280000300800 */
[----:B------:R2:W4:Y:S04]  /*15710*/  @!P0 LDG.E.U16 R17, desc[UR8][R4.64] ;  /* 0x0000000804118981 */ /* 0x000528000c1e1500 */
[----:B------:R-:W4:Y:S01]  /*15720*/  LDL.LU R61, [R1+0x3d4] ;  /* 0x0003d400013d7983 */ /* 0x000f220000300800 */
[----:B--2---:R-:W-:-:S03]  /*15730*/  @!P0 IMAD.MOV.U32 R4, RZ, RZ, R51 ;  /* 0x000000ffff048224 */ /* 0x004fc600078e0033 */
[----:B------:R-:W2:Y:S01]  /*15740*/  LDL R51, [R1+0x824] ;  /* 0x0008240001337983 */ /* 0x000ea20000100800 */
[----:B---3--:R-:W-:-:S03]  /*15750*/  @!P0 IMAD.MOV.U32 R5, RZ, RZ, R52 ;  /* 0x000000ffff058224 */ /* 0x008fc600078e0034 */
[----:B------:R-:W3:Y:S04]  /*15760*/  LDL R52, [R1+0x820] ;  /* 0x0008200001347983 */ /* 0x000ee80000100800 */
[----:B------:R1:W3:Y:S04]  /*15770*/  @!P0 LDG.E.U16 R16, desc[UR8][R4.64] ;  /* 0x0000000804108981 */ /* 0x0002e8000c1e1500 */
[----:B0-----:R-:W3:Y:S01]  /*15780*/  LDL.LU R60, [R1+0x3d0] ;  /* 0x0003d000013c7983 */ /* 0x001ee20000300800 */
[----:B-1----:R-:W-:-:S03]  /*15790*/  @!P0 IMAD.MOV.U32 R4, RZ, RZ, R0 ;  /* 0x000000ffff048224 */ /* 0x002fc600078e0000 */
[----:B------:R-:W3:Y:S01]  /*157a0*/  LDL R0, [R1+0x7ec] ;  /* 0x0007ec0001007983 */ /* 0x000ee20000100800 */
[----:B------:R-:W-:Y:S01]  /*157b0*/  PRMT R15, RZ, 0x7610, R15 ;  /* 0x00007610ff0f7816 */ /* 0x000fe2000000000f */
[----:B------:R-:W-:Y:S02]  /*157c0*/  @!P0 IMAD.MOV.U32 R5, RZ, RZ, R54 ;  /* 0x000000ffff058224 */ /* 0x000fe400078e0036 */
[----:B------:R-:W3:Y:S01]  /*157d0*/  LDL R54, [R1+0x7e8] ;  /* 0x0007e80001367983 */ /* 0x000ee20000100800 */
[----:B------:R-:W-:-:S03]  /*157e0*/  PRMT R14, RZ, 0x7610, R14 ;  /* 0x00007610ff0e7816 */ /* 0x000fc6000000000e */
[----:B------:R4:W3:Y:S01]  /*157f0*/  @!P0 LDG.E.U16 R15, desc[UR8][R4.64] ;  /* 0x00000008040f8981 */ /* 0x0008e2000c1e1500 */
[----:B------:R-:W-:-:S03]  /*15800*/  PRMT R13, RZ, 0x7610, R13 ;  /* 0x00007610ff0d7816 */ /* 0x000fc6000000000d */
[----:B------:R-:W-:Y:S04]  /*15810*/  STS.U16 [R57+UR5+0xe80], R56 ;  /* 0x000e803839007988 */ /* 0x000fe80008000405 */
[----:B------:R-:W-:Y:S04]  /*15820*/  STS.U16 [R57+UR5+0xec0], R58 ;  /* 0x000ec03a39007988 */ /* 0x000fe80008000405 */
[----:B------:R-:W-:Y:S04]  /*15830*/  STS.U16 [R57+UR5+0x1080], R59 ;  /* 0x0010803b39007988 */ /* 0x000fe80008000405 */
[----:B------:R0:W-:Y:S01]  /*15840*/  STS.U16 [R57+UR5+0x10c0], R3 ;  /* 0x0010c00339007988 */ /* 0x0001e20008000405 */
[----:B----4-:R-:W-:-:S03]  /*15850*/  @!P0 IMAD.MOV.U32 R5, RZ, RZ, R53 ;  /* 0x000000ffff058224 */ /* 0x010fc600078e0035 */
[----:B------:R-:W4:Y:S01]  /*15860*/  LDL R53, [R1+0x7e0] ;  /* 0x0007e00001357983 */ /* 0x000f220000100800 */
[----:B------:R-:W-:-:S03]  /*15870*/  @!P0 IMAD.MOV.U32 R4, RZ, RZ, R2 ;  /* 0x000000ffff048224 */ /* 0x000fc600078e0002 */
[----:B------:R-:W4:Y:S04]  /*15880*/  LDL R2, [R1+0x7e4] ;  /* 0x0007e40001027983 */ /* 0x000f280000100800 */
[----:B------:R2:W4:Y:S02]  /*15890*/  @!P0 LDG.E.U16 R14, desc[UR8][R4.64] ;  /* 0x00000008040e8981 */ /* 0x000524000c1e1500 */
[----:B--2---:R-:W-:Y:S02]  /*158a0*/  @!P0 IMAD.MOV.U32 R4, RZ, RZ, R51 ;  /* 0x000000ffff048224 */ /* 0x004fe400078e0033 */
[----:B------:R-:W2:Y:S01]  /*158b0*/  LDL R51, [R1+0x7ac] ;  /* 0x0007ac0001337983 */ /* 0x000ea20000100800 */
[----:B---3--:R-:W-:-:S03]  /*158c0*/  @!P0 IMAD.MOV.U32 R5, RZ, RZ, R52 ;  /* 0x000000ffff058224 */ /* 0x008fc600078e0034 */
[----:B------:R-:W3:Y:S04]  /*158d0*/  LDL R52, [R1+0x7a8] ;  /* 0x0007a80001347983 */ /* 0x000ee80000100800 */
[----:B0-----:R-:W3:Y:S04]  /*158e0*/  LDL.LU R3, [R1+0x768] ;  /* 0x0007680001037983 */ /* 0x001ee80000300800 */
[----:B------:R0:W3:Y:S04]  /*158f0*/  @!P0 LDG.E.U16 R13, desc[UR8][R4.64] ;  /* 0x00000008040d8981 */ /* 0x0000e8000c1e1500 */
[----:B------:R-:W3:Y:S01]  /*15900*/  LDL R55, [R1+0x7a0] ;  /* 0x0007a00001377983 */ /* 0x000ee20000100800 */
[----:B0-----:R-:W-:-:S03]  /*15910*/  @!P0 IMAD.MOV.U32 R4, RZ, RZ, R0 ;  /* 0x000000ffff048224 */ /* 0x001fc600078e0000 */
[----:B------:R-:W3:Y:S01]  /*15920*/  LDL R0, [R1+0x7a4] ;  /* 0x0007a40001007983 */ /* 0x000ee20000100800 */
[----:B------:R-:W-:Y:S01]  /*15930*/  PRMT R12, RZ, 0x7610, R12 ;  /* 0x00007610ff0c7816 */ /* 0x000fe2000000000c */
[----:B------:R-:W-:Y:S01]  /*15940*/  @!P0 IMAD.MOV.U32 R5, RZ, RZ, R54 ;  /* 0x000000ffff058224 */ /* 0x000fe200078e0036 */
[----:B------:R-:W-:-:S04]  /*15950*/  PRMT R11, RZ, 0x7610, R11 ;  /* 0x00007610ff0b7816 */ /* 0x000fc8000000000b */
[----:B------:R4:W3:Y:S01]  /*15960*/  @!P0 LDG.E.U16 R12, desc[UR8][R4.64] ;  /* 0x00000008040c8981 */ /* 0x0008e2000c1e1500 */
[----:B------:R-:W-:-:S03]  /*15970*/  PRMT R10, RZ, 0x7610, R10 ;  /* 0x00007610ff0a7816 */ /* 0x000fc6000000000a */
[----:B------:R0:W-:Y:S01]  /*15980*/  STS.U16 [R57+UR5+0x1280], R7 ;  /* 0x0012800739007988 */ /* 0x0001e20008000405 */
[----:B------:R-:W-:-:S03]  /*15990*/  PRMT R9, RZ, 0x7610, R9 ;  /* 0x00007610ff097816 */ /* 0x000fc60000000009 */
[----:B0-----:R-:W3:Y:S04]  /*159a0*/  LDL.LU R7, [R1+0x318] ;  /* 0x0003180001077983 */ /* 0x001ee80000300800 */
[----:B------:R0:W-:Y:S04]  /*159b0*/  STS.U16 [R57+UR5+0x12c0], R61 ;  /* 0x0012c03d39007988 */ /* 0x0001e80008000405 */
[----:B------:R1:W-:Y:S01]  /*159c0*/  STS.U16 [R57+UR5+0x1480], R60 ;  /* 0x0014803c39007988 */ /* 0x0003e20008000405 */
[----:B----4-:R-:W-:Y:S02]  /*159d0*/  @!P0 IMAD.MOV.U32 R5, RZ, RZ, R53 ;  /* 0x000000ffff058224 */ /* 0x010fe400078e0035 */
[----:B------:R-:W-:-:S02]  /*159e0*/  @!P0 IMAD.MOV.U32 R4, RZ, RZ, R2 ;  /* 0x000000ffff048224 */ /* 0x000fc400078e0002 */
[----:B------:R-:W4:Y:S04]  /*159f0*/  LDL.LU R2, [R1+0x728] ;  /* 0x0007280001027983 */ /* 0x000f280000300800 */
[----:B------:R2:W4:Y:S02]  /*15a00*/  @!P0 LDG.E.U16 R11, desc[UR8][R4.64] ;  /* 0x00000008040b8981 */ /* 0x000524000c1e1500 */
[----:B--2---:R-:W-:Y:S02]  /*15a10*/  @!P0 IMAD.MOV.U32 R4, RZ, RZ, R51 ;  /* 0x000000ffff048224 */ /* 0x004fe400078e0033 */
[----:B------:R-:W2:Y:S01]  /*15a20*/  LDL.LU R51, [R1+0x3f8] ;  /* 0x0003f80001337983 */ /* 0x000ea20000300800 */
[----:B---3--:R-:W-:-:S03]  /*15a30*/  @!P0 IMAD.MOV.U32 R5, RZ, RZ, R52 ;  /* 0x000000ffff058224 */ /* 0x008fc600078e0034 */
[----:B------:R-:W3:Y:S04]  /*15a40*/  LDL.LU R52, [R1+0x314] ;  /* 0x0003140001347983 */ /* 0x000ee80000300800 */
[----:B------:R0:W2:Y:S04]  /*15a50*/  @!P0 LDG.E.U16 R10, desc[UR8][R4.64] ;  /* 0x00000008040a8981 */ /* 0x0000a8000c1e1500 */
[----:B------:R-:W2:Y:S04]  /*15a60*/  LDL.LU R53, [R1+0x22c] ;  /* 0x00022c0001357983 */ /* 0x000ea80000300800 */
[----:B------:R-:W2:Y:S01]  /*15a70*/  LDL.LU R54, [R1+0x224] ;  /* 0x0002240001367983 */ /* 0x000ea20000300800 */
[----:B0-----:R-:W-:-:S03]  /*15a80*/  @!P0 IMAD.MOV.U32 R5, RZ, RZ, R55 ;  /* 0x000000ffff058224 */ /* 0x001fc600078e0037 */
[----:B------:R-:W2:Y:S01]  /*15a90*/  LDL.LU R55, [R1+0x34] ;  /* 0x0000340001377983 */ /* 0x000ea20000300800 */
[----:B------:R-:W-:-:S03]  /*15aa0*/  @!P0 IMAD.MOV.U32 R4, RZ, RZ, R0 ;  /* 0x000000ffff048224 */ /* 0x000fc600078e0000 */
[----:B------:R-:W2:Y:S04]  /*15ab0*/  LDL.LU R56, [R1+0x28] ;  /* 0x0000280001387983 */ /* 0x000ea80000300800 */
[----:B------:R-:W2:Y:S04]  /*15ac0*/  LDL.LU R58, [R1+0x20] ;  /* 0x00002000013a7983 */ /* 0x000ea80000300800 */
[----:B------:R-:W2:Y:S04]  /*15ad0*/  LDL.LU R59, [R1+0x1c] ;  /* 0x00001c00013b7983 */ /* 0x000ea80000300800 */
[----:B------:R-:W2:Y:S04]  /*15ae0*/  LDL.LU R61, [R1+0x18] ;  /* 0x00001800013d7983 */ /* 0x000ea80000300800 */
[----:B-1----:R-:W2:Y:S04]  /*15af0*/  LDL.LU R60, [R1+0x14] ;  /* 0x00001400013c7983 */ /* 0x002ea80000300800 */
[----:B------:R-:W2:Y:S04]  /*15b00*/  LDL.LU R0, [R1+0x10] ;  /* 0x0000100001007983 */ /* 0x000ea80000300800 */
[----:B------:R0:W2:Y:S04]  /*15b10*/  @!P0 LDG.E.U16 R9, desc[UR8][R4.64] ;  /* 0x0000000804098981 */ /* 0x0000a8000c1e1500 */
[----:B------:R-:W2:Y:S04]  /*15b20*/  LDL.LU R4, [R1+0x31c] ;  /* 0x00031c0001047983 */ /* 0x000ea80000300800 */
[----:B------:R-:W0:Y:S01]  /*15b30*/  LDL R5, [R1+0x76c] ;  /* 0x00076c0001057983 */ /* 0x000e220000100800 */
[----:B------:R-:W-:-:S03]  /*15b40*/  PRMT R8, RZ, 0x7610, R8 ;  /* 0x00007610ff087816 */ /* 0x000fc60000000008 */
[----:B------:R-:W-:Y:S04]  /*15b50*/  STL [R1+0xb28], R3 ;  /* 0x000b280301007387 */ /* 0x000fe80000100800 */
[----:B--2---:R0:W-:Y:S02]  /*15b60*/  STS.U16 [R57+UR5+0x14c0], R4 ;  /* 0x0014c00439007988 */ /* 0x0041e40008000405 */
[----:B0-----:R-:W-:Y:S02]  /*15b70*/  @!P0 IMAD.MOV.U32 R4, RZ, RZ, R5 ;  /* 0x000000ffff048224 */ /* 0x001fe400078e0005 */
[----:B------:R-:W-:Y:S01]  /*15b80*/  @!P0 IMAD.MOV.U32 R5, RZ, RZ, R3 ;  /* 0x000000ffff058224 */ /* 0x000fe200078e0003 */
[----:B------:R0:W-:Y:S04]  /*15b90*/  STS.U16 [R57+UR5+0x1680], R7 ;  /* 0x0016800739007988 */ /* 0x0001e80008000405 */
[----:B------:R1:W2:Y:S04]  /*15ba0*/  @!P0 LDG.E.U16 R8, desc[UR8][R4.64] ;  /* 0x0000000804088981 */ /* 0x0002a8000c1e1500 */
[----:B------:R-:W2:Y:S04]  /*15bb0*/  LDL R3, [R1+0x72c] ;  /* 0x00072c0001037983 */ /* 0x000ea80000100800 */
[----:B------:R-:W1:Y:S04]  /*15bc0*/  LDL R4, [R1+0x760] ;  /* 0x0007600001047983 */ /* 0x000e680000100800 */
[----:B------:R-:W1:Y:S04]  /*15bd0*/  LDL R5, [R1+0x764] ;  /* 0x0007640001057983 */ /* 0x000e680000100800 */
[----:B0-----:R-:W2:Y:S01]  /*15be0*/  LDL.LU R7, [R1+0x1040] ;  /* 0x0010400001077983 */ /* 0x001ea20000300800 */
[----:B-1----:R-:W-:-:S04]  /*15bf0*/  @!P0 LOP3.LUT R5, R5, R4, RZ, 0x3c, !PT ;  /* 0x0000000405058212 */ /* 0x002fc800078e3cff */
[C---:B------:R-:W-:Y:S02]  /*15c00*/  @!P0 LOP3.LUT R4, R5.reuse, R4, RZ, 0x3c, !PT ;  /* 0x0000000405048212 */ /* 0x040fe400078e3cff */
[----:B--2---:R-:W-:Y:S02]  /*15c10*/  PRMT R7, RZ, 0x7610, R7 ;  /* 0x00007610ff077816 */ /* 0x004fe40000000007 */
[----:B------:R-:W-:-:S05]  /*15c20*/  @!P0 LOP3.LUT R5, R5, R4, RZ, 0x3c, !PT ;  /* 0x0000000405058212 */ /* 0x000fca00078e3cff */
[----:B------:R0:W2:Y:S04]  /*15c30*/  @!P0 LDG.E.U16 R7, desc[UR8][R4.64] ;  /* 0x0000000804078981 */ /* 0x0000a8000c1e1500 */
[----:B------:R-:W2:Y:S04]  /*15c40*/  LDL.LU R5, [R1+0x3f4] ;  /* 0x0003f40001057983 */ /* 0x000ea80000300800 */
[----:B----4-:R-:W-:Y:S01]  /*15c50*/  STL [R1+0xb2c], R2 ;  /* 0x000b2c0201007387 */ /* 0x010fe20000100800 */
[----:B0-----:R-:W-:Y:S02]  /*15c60*/  @!P0 IMAD.MOV.U32 R4, RZ, RZ, R3 ;  /* 0x000000ffff048224 */ /* 0x001fe400078e0003 */
[----:B------:R-:W0:Y:S01]  /*15c70*/  S2R R3, SR_TID.X ;  /* 0x0000000000037919 */ /* 0x000e220000002100 */
[----:B--2---:R1:W-:Y:S02]  /*15c80*/  STS.U16 [R57+UR5+0x16c0], R5 ;  /* 0x0016c00539007988 */ /* 0x0043e40008000405 */
[----:B-1----:R-:W-:-:S02]  /*15c90*/  @!P0 IMAD.MOV.U32 R5, RZ, RZ, R2 ;  /* 0x000000ffff058224 */ /* 0x002fc400078e0002 */
[----:B------:R-:W2:Y:S01]  /*15ca0*/  LDL.LU R2, [R1+0x58] ;  /* 0x0000580001027983 */ /* 0x000ea20000300800 */
[----:B------:R-:W-:Y:S02]  /*15cb0*/  PRMT R6, RZ, 0x7610, R6 ;  /* 0x00007610ff067816 */ /* 0x000fe40000000006 */
[----:B0-----:R-:W-:Y:S01]  /*15cc0*/  LOP3.LUT R3, R3, 0x1f, RZ, 0xc0, !PT ;  /* 0x0000001f03037812 */ /* 0x001fe200078ec0ff */
[----:B------:R0:W-:Y:S04]  /*15cd0*/  STS.U16 [R57+UR5+0x1880], R51 ;  /* 0x0018803339007988 */ /* 0x0001e80008000405 */
[----:B---3--:R1:W-:Y:S04]  /*15ce0*/  STS.U16 [R57+UR5+0x18c0], R52 ;  /* 0x0018c03439007988 */ /* 0x0083e80008000405 */
[----:B------:R3:W-:Y:S04]  /*15cf0*/  STS.U16 [R57+UR5+0x1a80], R53 ;  /* 0x001a803539007988 */ /* 0x0007e80008000405 */
[----:B------:R4:W-:Y:S04]  /*15d00*/  STS.U16 [R57+UR5+0x1ac0], R54 ;  /* 0x001ac03639007988 */ /* 0x0009e80008000405 */
[----:B------:R0:W2:Y:S04]  /*15d10*/  @!P0 LDG.E.U16 R6, desc[UR8][R4.64] ;  /* 0x0000000804068981 */ /* 0x0000a8000c1e1500 */
[----:B------:R-:W2:Y:S04]  /*15d20*/  LDL.LU R4, [R1+0xc] ;  /* 0x00000c0001047983 */ /* 0x000ea80000300800 */
[----:B------:R-:W2:Y:S04]  /*15d30*/  LDL.LU R5, [R1+0x8] ;  /* 0x0000080001057983 */ /* 0x000ea80000300800 */
[----:B0-----:R-:W2:Y:S04]  /*15d40*/  LDL.LU R51, [R1+0x103c] ;  /* 0x00103c0001337983 */ /* 0x001ea80000300800 */
[----:B-1----:R-:W2:Y:S04]  /*15d50*/  LDL.LU R52, [R1+0x1038] ;  /* 0x0010380001347983 */ /* 0x002ea80000300800 */
[----:B---3--:R-:W3:Y:S04]  /*15d60*/  LDL.LU R53, [R1+0x1034] ;  /* 0x0010340001357983 */ /* 0x008ee80000300800 */
[----:B----4-:R-:W4:Y:S04]  /*15d70*/  LDL.LU R54, [R1+0x1030] ;  /* 0x0010300001367983 */ /* 0x010f280000300800 */
[----:B--2---:R0:W-:Y:S04]  /*15d80*/  STS.U16 [R57+UR5+0x1c80], R2 ;  /* 0x001c800239007988 */ /* 0x0041e80008000405 */
[----:B------:R1:W-:Y:S01]  /*15d90*/  STS.U16 [R57+UR5+0x1cc0], R55 ;  /* 0x001cc03739007988 */ /* 0x0003e20008000405 */
[----:B0-----:R-:W-:-:S03]  /*15da0*/  IMAD.SHL.U32 R2, R3, 0x2, RZ ;  /* 0x0000000203027824 */ /* 0x001fc600078e00ff */
[----:B------:R0:W-:Y:S02]  /*15db0*/  STS.U16 [R57+UR5+0x1e80], R56 ;  /* 0x001e803839007988 */ /* 0x0001e40008000405 */
[----:B------:R-:W-:Y:S02]  /*15dc0*/  LOP3.LUT R2, R2, 0x20, RZ, 0x3c, !PT ;  /* 0x0000002002027812 */ /* 0x000fe400078e3cff */
[----:B-1----:R-:W2:Y:S04]  /*15dd0*/  LDL.LU R55, [R1+0x102c] ;  /* 0x00102c0001377983 */ /* 0x002ea80000300800 */
[----:B------:R1:W-:Y:S04]  /*15de0*/  STS.U16 [R57+UR5+0x1ec0], R58 ;  /* 0x001ec03a39007988 */ /* 0x0003e80008000405 */
[----:B0-----:R-:W2:Y:S04]  /*15df0*/  LDL.LU R56, [R1+0x1028] ;  /* 0x0010280001387983 */ /* 0x001ea80000300800 */
[----:B------:R0:W-:Y:S04]  /*15e00*/  STS.U16 [R2+UR5+0x100], R59 ;  /* 0x0001003b02007988 */ /* 0x0001e80008000405 */
[----:B-1----:R-:W2:Y:S04]  /*15e10*/  LDL.LU R57, [R1+0x1024] ;  /* 0x0010240001397983 */ /* 0x002ea80000300800 */
[----:B------:R-:W2:Y:S04]  /*15e20*/  LDL.LU R58, [R1+0x1020] ;  /* 0x00102000013a7983 */ /* 0x000ea80000300800 */
[----:B0-----:R-:W2:Y:S04]  /*15e30*/  LDL.LU R59, [R1+0x101c] ;  /* 0x00101c00013b7983 */ /* 0x001ea80000300800 */
[----:B------:R0:W-:Y:S04]  /*15e40*/  STS.U16 [R2+UR5+0x140], R61 ;  /* 0x0001403d02007988 */ /* 0x0001e80008000405 */
[----:B------:R1:W-:Y:S04]  /*15e50*/  STS.U16 [R2+UR5+0x300], R60 ;  /* 0x0003003c02007988 */ /* 0x0003e80008000405 */
[----:B------:R3:W-:Y:S04]  /*15e60*/  STS.U16 [R2+UR5+0x340], R0 ;  /* 0x0003400002007988 */ /* 0x0007e80008000405 */
[----:B0-----:R-:W2:Y:S04]  /*15e70*/  LDL.LU R61, [R1+0x1018] ;  /* 0x00101800013d7983 */ /* 0x001ea80000300800 */
[----:B-1----:R-:W2:Y:S04]  /*15e80*/  LDL.LU R60, [R1+0x1014] ;  /* 0x00101400013c7983 */ /* 0x002ea80000300800 */
[----:B---3--:R-:W3:Y:S04]  /*15e90*/  LDL.LU R0, [R1+0x1010] ;  /* 0x0010100001007983 */ /* 0x008ee80000300800 */
[----:B------:R-:W-:Y:S04]  /*15ea0*/  STS.U16 [R2+UR5+0x500], R4 ;  /* 0x0005000402007988 */ /* 0x000fe80008000405 */
[----:B------:R-:W-:Y:S01]  /*15eb0*/  STS.U16 [R2+UR5+0x540], R5 ;  /* 0x0005400502007988 */ /* 0x000fe20008000405 */
[----:B------:R-:W-:-:S03]  /*15ec0*/  IMAD.SHL.U32 R3, R3, 0x2, RZ ;  /* 0x0000000203037824 */ /* 0x000fc600078e00ff */
[----:B---3--:R0:W-:Y:S04]  /*15ed0*/  STS.U16 [R2+UR5+0x700], R0 ;  /* 0x0007000002007988 */ /* 0x0081e80008000405 */
[----:B0-----:R-:W3:Y:S04]  /*15ee0*/  LDL.LU R0, [R1+0x100c] ;  /* 0x00100c0001007983 */ /* 0x001ee80000300800 */
[----:B--2---:R0:W-:Y:S04]  /*15ef0*/  STS.U16 [R2+UR5+0x740], R60 ;  /* 0x0007403c02007988 */ /* 0x0041e80008000405 */
[----:B0-----:R-:W2:Y:S04]  /*15f00*/  LDL.LU R60, [R1+0x1008] ;  /* 0x00100800013c7983 */ /* 0x001ea80000300800 */
[----:B------:R-:W-:Y:S04]  /*15f10*/  STS.U16 [R2+UR5+0x900], R61 ;  /* 0x0009003d02007988 */ /* 0x000fe80008000405 */
[----:B------:R-:W-:Y:S04]  /*15f20*/  STS.U16 [R2+UR5+0x940], R59 ;  /* 0x0009403b02007988 */ /* 0x000fe80008000405 */
[----:B------:R-:W-:Y:S04]  /*15f30*/  STS.U16 [R2+UR5+0xb00], R58 ;  /* 0x000b003a02007988 */ /* 0x000fe80008000405 */
[----:B------:R-:W-:Y:S04]  /*15f40*/  STS.U16 [R2+UR5+0xb40], R57 ;  /* 0x000b403902007988 */ /* 0x000fe80008000405 */
[----:B------:R-:W-:Y:S04]  /*15f50*/  STS.U16 [R2+UR5+0xd00], R56 ;  /* 0x000d003802007988 */ /* 0x000fe80008000405 */
[----:B------:R-:W-:Y:S04]  /*15f60*/  STS.U16 [R2+UR5+0xd40], R55 ;  /* 0x000d403702007988 */ /* 0x000fe80008000405 */
[----:B----4-:R-:W-:Y:S04]  /*15f70*/  STS.U16 [R2+UR5+0xf00], R54 ;  /* 0x000f003602007988 */ /* 0x010fe80008000405 */
        /* <DEDUP_REMOVED lines=8> */
[----:B------:R-:W-:Y:S01]  /*16000*/  STS.U16 [R2+UR5+0x1740], R45 ;  /* 0x0017402d02007988 */ /* 0x000fe20008000405 */
[----:B------:R-:W-:-:S03]  /*16010*/  LOP3.LUT R3, R3, 0x30, RZ, 0x3c, !PT ;  /* 0x0000003003037812 */ /* 0x000fc600078e3cff */
        /* <DEDUP_REMOVED lines=8> */
[----:B---3--:R0:W-:Y:S04]  /*160a0*/  STS.U16 [R3+UR5+0x1fc0], R0 ;  /* 0x001fc00003007988 */ /* 0x0081e80008000405 */
[----:B------:R-:W-:Y:S01]  /*160b0*/  STS.U16 [R3+UR5+0x180], R36 ;  /* 0x0001802403007988 */ /* 0x000fe20008000405 */
[----:B0-----:R-:W0:Y:S03]  /*160c0*/  S2R R0, SR_TID.X ;  /* 0x0000000000007919 */ /* 0x001e260000002100 */
        /* <DEDUP_REMOVED lines=22> */
[----:B0-----:R-:W-:-:S03]  /*16230*/  LOP3.LUT R2, R0, 0x7, RZ, 0xc0, !PT ;  /* 0x0000000700027812 */ /* 0x001fc600078ec0ff */
[----:B------:R-:W-:Y:S04]  /*16240*/  STS.U16 [R3+UR5+0x17c0], R13 ;  /* 0x0017c00d03007988 */ /* 0x000fe80008000405 */
[----:B------:R-:W-:Y:S04]  /*16250*/  STS.U16 [R3+UR5+0x1980], R12 ;  /* 0x0019800c03007988 */ /* 0x000fe80008000405 */
[----:B------:R-:W-:Y:S04]  /*16260*/  STS.U16 [R3+UR5+0x19c0], R11 ;  /* 0x0019c00b03007988 */ /* 0x000fe80008000405 */
[----:B------:R-:W-:Y:S04]  /*16270*/  STS.U16 [R3+UR5+0x1b80], R10 ;  /* 0x001b800a03007988 */ /* 0x000fe80008000405 */
[----:B------:R-:W-:Y:S01]  /*16280*/  STS.U16 [R3+UR5+0x1bc0], R9 ;  /* 0x001bc00903007988 */ /* 0x000fe20008000405 */
[----:B------:R-:W-:-:S03]  /*16290*/  IMAD.SHL.U32 R5, R0, 0x2, RZ ;  /* 0x0000000200057824 */ /* 0x000fc600078e00ff */
[----:B------:R-:W-:Y:S01]  /*162a0*/  STS.U16 [R3+UR5+0x1d80], R8 ;  /* 0x001d800803007988 */ /* 0x000fe20008000405 */
[----:B------:R-:W-:-:S03]  /*162b0*/  IMAD R2, R2, 0x90, RZ ;  /* 0x0000009002027824 */ /* 0x000fc600078e02ff */
[----:B------:R-:W-:Y:S04]  /*162c0*/  STS.U16 [R3+UR5+0x1dc0], R7 ;  /* 0x001dc00703007988 */ /* 0x000fe80008000405 */
[----:B------:R0:W-:Y:S01]  /*162d0*/  STS.U16 [R3+UR5+0x1f80], R6 ;  /* 0x001f800603007988 */ /* 0x0001e20008000405 */
[----:B------:R-:W-:Y:S01]  /*162e0*/  BAR.SYNC.DEFER_BLOCKING 0x0 ;  /* 0x0000000000007b1d */ /* 0x000fe20000010000 */
[----:B------:R-:W-:Y:S01]  /*162f0*/  IMAD.SHL.U32 R0, R0, 0x40, RZ ;  /* 0x0000004000007824 */ /* 0x000fe200078e00ff */
[----:B------:R-:W-:-:S04]  /*16300*/  LOP3.LUT R2, R2, 0x10, R5, 0x78, !PT ;  /* 0x0000001002027812 */ /* 0x000fc800078e7805 */
[----:B------:R-:W-:Y:S02]  /*16310*/  LOP3.LUT R2, R2, 0x400, R0, 0xf8, !PT ;  /* 0x0000040002027812 */ /* 0x000fe400078ef800 */
[----:B------:R-:W1:Y:S01]  /*16320*/  S2R R0, SR_TID.X ;  /* 0x0000000000007919 */ /* 0x000e620000002100 */
[----:B0-----:R-:W0:Y:S01]  /*16330*/  S2R R3, SR_TID.X ;  /* 0x0000000000037919 */ /* 0x001e220000002100 */
[----:B--2---:R-:W2:Y:S04]  /*16340*/  LDSM.16.M88.4 R8, [R60+UR5] ;  /* 0x000000053c08783b */ /* 0x004ea80008000200 */
[----:B------:R3:W-:Y:S04]  /*16350*/  LDSM.16.MT88.4 R4, [R2+UR5+0x2000] ;  /* 0x002000050204783b */ /* 0x0007e80008004200 */
[----:B------:R-:W-:Y:S04]  /*16360*/  LDSM.16.M88.4 R40, [R60+UR5+0x200] ;  /* 0x000200053c28783b */ /* 0x000fe80008000200 */
[----:B------:R-:W-:Y:S01]  /*16370*/  LDSM.16.M88.4 R20, [R60+UR5+0x400] ;  /* 0x000400053c14783b */ /* 0x000fe20008000200 */
[C---:B-1----:R-:W-:Y:S01]  /*16380*/  LOP3.LUT R61, R0.reuse, 0x7, RZ, 0xc0, !PT ;  /* 0x00000007003d7812 */ /* 0x042fe200078ec0ff */
[----:B---3--:R-:W-:-:S04]  /*16390*/  IMAD.SHL.U32 R2, R0, 0x2, RZ ;  /* 0x0000000200027824 */ /* 0x008fc800078e00ff */
[----:B------:R-:W-:Y:S02]  /*163a0*/  IMAD R37, R61, 0x90, RZ ;  /* 0x000000903d257824 */ /* 0x000fe400078e02ff */
[----:B------:R-:W-:-:S03]  /*163b0*/  IMAD.SHL.U32 R0, R0, 0x40, RZ ;  /* 0x0000004000007824 */ /* 0x000fc600078e00ff */
[----:B------:R-:W-:-:S04]  /*163c0*/  LOP3.LUT R37, R37, 0x10, R2, 0x78, !PT ;  /* 0x0000001025257812 */ /* 0x000fc800078e7802 */
[----:B------:R-:W-:Y:S02]  /*163d0*/  LOP3.LUT R37, R37, 0x400, R0, 0xf8, !PT ;  /* 0x0000040025257812 */ /* 0x000fe400078ef800 */
[----:B0-----:R-:W-:Y:S02]  /*163e0*/  LOP3.LUT R58, R3, 0x7, RZ, 0xc0, !PT ;  /* 0x00000007033a7812 */ /* 0x001fe400078ec0ff */
[----:B------:R-:W-:Y:S01]  /*163f0*/  LOP3.LUT R37, R37, 0x20, RZ, 0x3c, !PT ;  /* 0x0000002025257812 */ /* 0x000fe200078e3cff */
[----:B------:R-:W-:Y:S02]  /*16400*/  IMAD.SHL.U32 R59, R3, 0x2, RZ ;  /* 0x00000002033b7824 */ /* 0x000fe400078e00ff */
[----:B--2---:R-:W-:Y:S01]  /*16410*/  IMAD.MOV.U32 R2, RZ, RZ, R8 ;  /* 0x000000ffff027224 */ /* 0x004fe200078e0008 */
[----:B------:R-:W-:Y:S01]  /*16420*/  STL.64 [R1+0x58], R10 ;  /* 0x0000580a01007387 */ /* 0x000fe20000100a00 */
[----:B------:R-:W-:-:S03]  /*16430*/  IMAD.MOV.U32 R0, RZ, RZ, R9 ;  /* 0x000000ffff007224 */ /* 0x000fc600078e0009 */
[----:B------:R0:W1:Y:S01]  /*16440*/  LDSM.16.MT88.4 R8, [R37+UR5+0x2000] ;  /* 0x002000052508783b */ /* 0x0000620008004200 */
[----:B------:R-:W-:Y:S02]  /*16450*/  IMAD.SHL.U32 R61, R3, 0x40, RZ ;  /* 0x00000040033d7824 */ /* 0x000fe400078e00ff */
[C---:B------:R-:W-:Y:S02]  /*16460*/  IMAD R3, R58.reuse, 0x90, RZ ;  /* 0x000000903a037824 */ /* 0x040fe400078e02ff */
[----:B0-----:R-:W-:-:S03]  /*16470*/  IMAD R37, R58, 0x90, RZ ;  /* 0x000000903a257824 */ /* 0x001fc600078e02ff */
[--C-:B------:R-:W-:Y:S02]  /*16480*/  LOP3.LUT R3, R3, 0x10, R59.reuse, 0x78, !PT ;  /* 0x0000001003037812 */ /* 0x100fe400078e783b */
[----:B------:R-:W-:-:S04]  /*16490*/  LOP3.LUT R37, R37, 0x10, R59, 0x78, !PT ;  /* 0x0000001025257812 */ /* 0x000fc800078e783b */
[--C-:B------:R-:W-:Y:S02]  /*164a0*/  LOP3.LUT R37, R37, 0x400, R61.reuse, 0xf8, !PT ;  /* 0x0000040025257812 */ /* 0x100fe400078ef83d */
[----:B------:R-:W-:Y:S02]  /*164b0*/  LOP3.LUT R3, R3, 0x400, R61, 0xf8, !PT ;  /* 0x0000040003037812 */ /* 0x000fe400078ef83d */
[----:B------:R-:W-:Y:S02]  /*164c0*/  LOP3.LUT R37, R37, 0x40, RZ, 0x3c, !PT ;  /* 0x0000004025257812 */ /* 0x000fe400078e3cff */
[----:B------:R-:W-:-:S03]  /*164d0*/  LOP3.LUT R3, R3, 0x60, RZ, 0x3c, !PT ;  /* 0x0000006003037812 */ /* 0x000fc600078e3cff */
[----:B------:R-:W0:Y:S04]  /*164e0*/  LDSM.16.MT88.4 R12, [R37+UR5+0x2000] ;  /* 0x00200005250c783b */ /* 0x000e280008004200 */
[----:B------:R-:W2:Y:S04]  /*164f0*/  LDSM.16.MT88.4 R16, [R3+UR5+0x2000] ;  /* 0x002000050310783b */ /* 0x000ea80008004200 */
[----:B-1----:R-:W-:Y:S04]  /*16500*/  STL.64 [R1+0x1000], R10 ;  /* 0x0010000a01007387 */ /* 0x002fe80000100a00 */
[----:B------:R1:W-:Y:S04]  /*16510*/  STL.64 [R1+0xff8], R8 ;  /* 0x000ff80801007387 */ /* 0x0003e80000100a00 */
[----:B0-----:R-:W-:Y:S04]  /*16520*/  STL.64 [R1+0xff0], R14 ;  /* 0x000ff00e01007387 */ /* 0x001fe80000100a00 */
[----:B------:R0:W-:Y:S04]  /*16530*/  STL.64 [R1+0xfe8], R12 ;  /* 0x000fe80c01007387 */ /* 0x0001e80000100a00 */
[----:B-1----:R-:W3:Y:S04]  /*16540*/  LDL.LU.64 R8, [R1+0x400] ;  /* 0x0004000001087983 */ /* 0x002ee80000300a00 */
[----:B------:R-:W3:Y:S04]  /*16550*/  LDL.LU.64 R10, [R1+0x408] ;  /* 0x00040800010a7983 */ /* 0x000ee80000300a00 */
[----:B--2---:R-:W-:Y:S04]  /*16560*/  STL.64 [R1+0xfe0], R18 ;  /* 0x000fe01201007387 */ /* 0x004fe80000100a00 */
[----:B------:R1:W-:Y:S04]  /*16570*/  STL.64 [R1+0xfd8], R16 ;  /* 0x000fd81001007387 */ /* 0x0003e80000100a00 */
[----:B------:R-:W2:Y:S04]  /*16580*/  LDL.LU.64 R56, [R1+0x320] ;  /* 0x0003200001387983 */ /* 0x000ea80000300a00 */
[----:B------:R-:W4:Y:S04]  /*16590*/  LDL.LU.64 R58, [R1+0x328] ;  /* 0x00032800013a7983 */ /* 0x000f280000300a00 */
[----:B----4-:R-:W-:Y:S04]  /*165a0*/  STL.64 [R1+0xfc0], R58 ;  /* 0x000fc03a01007387 */ /* 0x010fe80000100a00 */
[----:B--2---:R2:W-:Y:S04]  /*165b0*/  STL.64 [R1+0xfb8], R56 ;  /* 0x000fb83801007387 */ /* 0x0045e80000100a00 */
[----:B0-----:R-:W4:Y:S04]  /*165c0*/  LDL.LU.64 R12, [R1+0xe0] ;  /* 0x0000e000010c7983 */ /* 0x001f280000300a00 */
[----:B------:R-:W4:Y:S04]  /*165d0*/  LDL.LU.64 R14, [R1+0xe8] ;  /* 0x0000e800010e7983 */ /* 0x000f280000300a00 */
[----:B-1----:R-:W4:Y:S04]  /*165e0*/  LDL.LU.64 R16, [R1+0xb0] ;  /* 0x0000b00001107983 */ /* 0x002f280000300a00 */
[----:B------:R-:W4:Y:S04]  /*165f0*/  LDL.LU.64 R18, [R1+0xb8] ;  /* 0x0000b80001127983 */ /* 0x000f280000300a00 */
[----:B------:R-:W4:Y:S04]  /*16600*/  LDL.LU.64 R52, [R1+0xd0] ;  /* 0x0000d00001347983 */ /* 0x000f280000300a00 */
[----:B------:R-:W4:Y:S01]  /*16610*/  LDL.LU.64 R54, [R1+0xd8] ;  /* 0x0000d80001367983 */ /* 0x000f220000300a00 */
[----:B--2---:R-:W-:-:S02]  /*16620*/  IMAD.MOV.U32 R56, RZ, RZ, R2 ;  /* 0x000000ffff387224 */ /* 0x004fc400078e0002 */
[----:B------:R-:W-:-:S07]  /*16630*/  IMAD.MOV.U32 R57, RZ, RZ, R0 ;  /* 0x000000ffff397224 */ /* 0x000fce00078e0000 */
[-C--:B---3--:R-:W-:Y:S01]  /*16640*/  HMMA.16816.F32.BF16 R8, R4, R56.reuse, R8 ;  /* 0x000000380408723c */ /* 0x088fe20000041808 */
[----:B----4-:R-:W-:Y:S04]  /*16650*/  STL.64 [R1+0xfd0], R54 ;  /* 0x000fd03601007387 */ /* 0x010fe80000100a00 */
[----:B------:R0:W-:Y:S04]  /*16660*/  STL.64 [R1+0xfc8], R52 ;  /* 0x000fc83401007387 */ /* 0x0001e80000100a00 */
[----:B0-----:R-:W2:Y:S04]  /*16670*/  LDL.LU.64 R52, [R1+0x80] ;  /* 0x0000800001347983 */ /* 0x001ea80000300a00 */
[----:B------:R-:W2:Y:S04]  /*16680*/  LDL.LU.64 R54, [R1+0x88] ;  /* 0x0000880001367983 */ /* 0x000ea80000300a00 */
[----:B------:R-:W3:Y:S04]  /*16690*/  LDL.LU.64 R48, [R1+0xa0] ;  /* 0x0000a00001307983 */ /* 0x000ee80000300a00 */
[----:B------:R-:W3:Y:S04]  /*166a0*/  LDL.LU.64 R50, [R1+0xa8] ;  /* 0x0000a80001327983 */ /* 0x000ee80000300a00 */
[----:B------:R-:W4:Y:S04]  /*166b0*/  LDL.LU.64 R44, [R1+0x70] ;  /* 0x00007000012c7983 */ /* 0x000f280000300a00 */
[----:B------:R-:W4:Y:S04]  /*166c0*/  LDL.LU.64 R46, [R1+0x78] ;  /* 0x00007800012e7983 */ /* 0x000f280000300a00 */
[----:B------:R-:W2:Y:S04]  /*166d0*/  LDL.LU.64 R36, [R1+0x200] ;  /* 0x0002000001247983 */ /* 0x000ea80000300a00 */
[----:B------:R-:W2:Y:S04]  /*166e0*/  LDL.LU.64 R38, [R1+0x208] ;  /* 0x0002080001267983 */ /* 0x000ea80000300a00 */
[----:B------:R-:W2:Y:S04]  /*166f0*/  LDL.LU.64 R32, [R1+0xc0] ;  /* 0x0000c00001207983 */ /* 0x000ea80000300a00 */
[----:B------:R-:W2:Y:S04]  /*16700*/  LDL.LU.64 R34, [R1+0xc8] ;  /* 0x0000c80001227983 */ /* 0x000ea80000300a00 */
[----:B------:R-:W2:Y:S04]  /*16710*/  LDL.LU.64 R28, [R1+0x90] ;  /* 0x00009000011c7983 */ /* 0x000ea80000300a00 */
[----:B------:R-:W2:Y:S04]  /*16720*/  LDL.LU.64 R30, [R1+0x98] ;  /* 0x00009800011e7983 */ /* 0x000ea80000300a00 */
[----:B------:R-:W2:Y:S04]  /*16730*/  LDL.LU.64 R24, [R1+0x60] ;  /* 0x0000600001187983 */ /* 0x000ea80000300a00 */
[----:B------:R-:W2:Y:S04]  /*16740*/  LDL.LU.64 R26, [R1+0x68] ;  /* 0x00006800011a7983 */ /* 0x000ea80000300a00 */
[----:B------:R-:W-:Y:S04]  /*16750*/  STL.64 [R1+0x48], R42 ;  /* 0x0000482a01007387 */ /* 0x000fe80000100a00 */
[----:B------:R-:W-:Y:S04]  /*16760*/  STL.64 [R1+0x400], R8 ;  /* 0x0004000801007387 */ /* 0x000fe80000100a00 */
[----:B------:R0:W-:Y:S04]  /*16770*/  STL.64 [R1+0x408], R10 ;  /* 0x0004080a01007387 */ /* 0x0001e80000100a00 */
[----:B0-----:R-:W2:Y:S04]  /*16780*/  LDL.LU.64 R10, [R1+0x1000] ;  /* 0x00100000010a7983 */ /* 0x001ea80000300a00 */
[----:B------:R-:W2:Y:S02]  /*16790*/  LDL.LU.64 R8, [R1+0xff8] ;  /* 0x000ff80001087983 */ /* 0x000ea40000300a00 */
[----:B--2---:R-:W-:-:S15]  /*167a0*/  HMMA.16816.F32.BF16 R12, R8, R56, R12 ;  /* 0x00000038080c723c */ /* 0x004fde000004180c */
[----:B------:R-:W-:-:S04]  /*167b0*/  NOP ;  /* 0x0000000000007918 */ /* 0x000fc80000000000 */
        /* <DEDUP_REMOVED lines=9> */
[----:B------:R-:W2:Y:S04]  /*16850*/  LDL.LU.64 R16, [R1+0xfd8] ;  /* 0x000fd80001107983 */ /* 0x000ea80000300a00 */
[----:B------:R-:W-:Y:S01]  /*16860*/  STL.64 [R1+0x38], R22 ;  /* 0x0000381601007387 */ /* 0x000fe20000100a00 */
[----:B--2---:R-:W-:Y:S03]  /*16870*/  HMMA.16816.F32.BF16 R56, R16, R56, R52 ;  /* 0x000000381038723c */ /* 0x004fe60000041834 */
[----:B------:R-:W2:Y:S04]  /*16880*/  LDL.LU.64 R54, [R1+0xfd0] ;  /* 0x000fd00001367983 */ /* 0x000ea80000300a00 */
[----:B------:R-:W2:-:S12]  /*16890*/  LDL.LU.64 R52, [R1+0xfc8] ;  /* 0x000fc80001347983 */ /* 0x000e980000300a00 */
[----:B------:R-:W-:Y:S04]  /*168a0*/  STL.64 [R1+0x430], R56 ;  /* 0x0004303801007387 */ /* 0x000fe80000100a00 */
[----:B------:R0:W-:Y:S04]  /*168b0*/  STL.64 [R1+0x438], R58 ;  /* 0x0004383a01007387 */ /* 0x0001e80000100a00 */
[----:B0-----:R-:W4:Y:S04]  /*168c0*/  LDL.LU.64 R58, [R1+0xfc0] ;  /* 0x000fc000013a7983 */ /* 0x001f280000300a00 */
[----:B------:R-:W4:Y:S01]  /*168d0*/  LDL.LU.64 R56, [R1+0xfb8] ;  /* 0x000fb80001387983 */ /* 0x000f220000300a00 */
[----:B---3--:R-:W-:Y:S01]  /*168e0*/  HMMA.16816.F32.BF16 R48, R12, R40, R48 ;  /* 0x000000280c30723c */ /* 0x008fe20000041830 */
[----:B------:R-:W-:-:S02]  /*168f0*/  IMAD.MOV.U32 R2, RZ, RZ, R42 ;  /* 0x000000ffff027224 */ /* 0x000fc400078e002a */
[----:B------:R-:W-:-:S05]  /*16900*/  IMAD.MOV.U32 R0, RZ, RZ, R43 ;  /* 0x000000ffff007224 */ /* 0x000fca00078e002b */
[-C--:B------:R-:W-:Y:S08]  /*16910*/  HMMA.16816.F32.BF16 R36, R4, R20.reuse, R36 ;  /* 0x000000140424723c */ /* 0x080ff00000041824 */
[C---:B------:R-:W-:Y:S08]  /*16920*/  HMMA.16816.F32.BF16 R32, R8.reuse, R20, R32 ;  /* 0x000000140820723c */ /* 0x040ff00000041820 */
[-C--:B--2---:R-:W-:Y:S08]  /*16930*/  HMMA.16816.F32.BF16 R52, R8, R40.reuse, R52 ;  /* 0x000000280834723c */ /* 0x084ff00000041834 */
[-C--:B----4-:R-:W-:Y:S08]  /*16940*/  HMMA.16816.F32.BF16 R56, R4, R40.reuse, R56 ;  /* 0x000000280438723c */ /* 0x090ff00000041838 */
[----:B------:R-:W-:Y:S01]  /*16950*/  HMMA.16816.F32.BF16 R40, R16, R40, R44 ;  /* 0x000000281028723c */ /* 0x000fe2000004182c */
[----:B------:R-:W-:Y:S10]  /*16960*/  LDSM.16.M88.4 R44, [R60+UR5+0x1800] ;  /* 0x001800053c2c783b */ /* 0x000ff40008000200 */
[----:B------:R-:W-:Y:S04]  /*16970*/  STL.64 [R1+0x320], R56 ;  /* 0x0003203801007387 */ /* 0x000fe80000100a00 */
        /* <DEDUP_REMOVED lines=10> */
[----:B------:R0:W-:Y:S04]  /*16a20*/  STL.64 [R1+0xf70], R8 ;  /* 0x000f700801007387 */ /* 0x0001e80000100a00 */
[----:B------:R-:W-:Y:S04]  /*16a30*/  LDSM.16.M88.4 R36, [R60+UR5+0x1400] ;  /* 0x001400053c24783b */ /* 0x000fe80008000200 */
[----:B------:R-:W-:Y:S01]  /*16a40*/  LDSM.16.M88.4 R48, [R60+UR5+0x1a00] ;  /* 0x001a00053c30783b */ /* 0x000fe20008000200 */
[-C--:B0-----:R-:W-:Y:S03]  /*16a50*/  HMMA.16816.F32.BF16 R8, R12, R20.reuse, R28 ;  /* 0x000000140c08723c */ /* 0x081fe6000004181c */
[----:B------:R-:W-:Y:S04]  /*16a60*/  STL.64 [R1+0x220], R32 ;  /* 0x0002202001007387 */ /* 0x000fe80000100a00 */
[----:B------:R-:W-:Y:S04]  /*16a70*/  STL.64 [R1+0x228], R34 ;  /* 0x0002282201007387 */ /* 0x000fe80000100a00 */
[----:B------:R-:W-:Y:S04]  /*16a80*/  STL.64 [R1+0xf30], R14 ;  /* 0x000f300e01007387 */ /* 0x000fe80000100a00 */
[----:B------:R-:W-:Y:S04]  /*16a90*/  STL.64 [R1+0xf28], R12 ;  /* 0x000f280c01007387 */ /* 0x000fe80000100a00 */
[----:B------:R-:W-:Y:S04]  /*16aa0*/  LDSM.16.M88.4 R28, [R60+UR5+0x1000] ;  /* 0x001000053c1c783b */ /* 0x000fe80008000200 */
[----:B------:R0:W-:Y:S04]  /*16ab0*/  STL.64 [R1+0x3d0], R8 ;  /* 0x0003d00801007387 */ /* 0x0001e80000100a00 */
[----:B------:R1:W-:Y:S04]  /*16ac0*/  STL.64 [R1+0x3d8], R10 ;  /* 0x0003d80a01007387 */ /* 0x0003e80000100a00 */
[----:B------:R-:W-:Y:S04]  /*16ad0*/  LDSM.16.M88.4 R32, [R60+UR5+0x1200] ;  /* 0x001200053c20783b */ /* 0x000fe80008000200 */
[----:B0-----:R-:W2:Y:S04]  /*16ae0*/  LDL.LU.64 R8, [R1+0x100] ;  /* 0x0001000001087983 */ /* 0x001ea80000300a00 */
[----:B-1----:R-:W3:Y:S01]  /*16af0*/  LDL.LU.64 R10, [R1+0x108] ;  /* 0x00010800010a7983 */ /* 0x002ee20000300a00 */
[----:B------:R-:W-:Y:S03]  /*16b00*/  HMMA.16816.F32.BF16 R12, R16, R20, R24 ;  /* 0x00000014100c723c */ /* 0x000fe60000041818 */
[----:B------:R-:W-:Y:S04]  /*16b10*/  LDSM.16.M88.4 R24, [R60+UR5+0xe00] ;  /* 0x000e00053c18783b */ /* 0x000fe80008000200 */
[----:B------:R-:W-:Y:S04]  /*16b20*/  LDSM.16.M88.4 R52, [R60+UR5+0x1c00] ;  /* 0x001c00053c34783b */ /* 0x000fe80008000200 */
[----:B------:R-:W-:Y:S04]  /*16b30*/  LDSM.16.M88.4 R56, [R60+UR5+0x1e00] ;  /* 0x001e00053c38783b */ /* 0x000fe80008000200 */
[----:B------:R-:W-:Y:S04]  /*16b40*/  LDSM.16.M88.4 R20, [R60+UR5+0xc00] ;  /* 0x000c00053c14783b */ /* 0x000fe80008000200 */
[----:B------:R-:W-:Y:S04]  /*16b50*/  STL.64 [R1+0x410], R12 ;  /* 0x0004100c01007387 */ /* 0x000fe80000100a00 */
[----:B------:R-:W-:Y:S04]  /*16b60*/  STL.64 [R1+0x418], R14 ;  /* 0x0004180e01007387 */ /* 0x000fe80000100a00 */
[----:B------:R-:W0:Y:S04]  /*16b70*/  LDSM.16.M88.4 R12, [R60+UR5+0x600] ;  /* 0x000600053c0c783b */ /* 0x000e280008000200 */
[----:B------:R-:W-:Y:S04]  /*16b80*/  LDSM.16.M88.4 R40, [R60+UR5+0x1600] ;  /* 0x001600053c28783b */ /* 0x000fe80008000200 */
[----:B---3--:R-:W-:Y:S04]  /*16b90*/  STL.64 [R1+0xfa0], R10 ;  /* 0x000fa00a01007387 */ /* 0x008fe80000100a00 */
[----:B--2---:R1:W-:Y:S04]  /*16ba0*/  STL.64 [R1+0xf98], R8 ;  /* 0x000f980801007387 */ /* 0x0043e80000100a00 */
[----:B-1----:R-:W2:Y:S04]  /*16bb0*/  LDL.LU.64 R8, [R1+0x110] ;  /* 0x0001100001087983 */ /* 0x002ea80000300a00 */
[----:B------:R-:W3:Y:S04]  /*16bc0*/  LDL.LU.64 R10, [R1+0x118] ;  /* 0x00011800010a7983 */ /* 0x000ee80000300a00 */
[----:B---3--:R-:W-:Y:S04]  /*16bd0*/  STL.64 [R1+0xfb0], R10 ;  /* 0x000fb00a01007387 */ /* 0x008fe80000100a00 */
[----:B--2---:R1:W-:Y:S04]  /*16be0*/  STL.64 [R1+0xfa8], R8 ;  /* 0x000fa80801007387 */ /* 0x0043e80000100a00 */
[----:B------:R-:W-:Y:S04]  /*16bf0*/  STL.64 [R1+0xed8], R18 ;  /* 0x000ed81201007387 */ /* 0x000fe80000100a00 */
[----:B------:R-:W-:Y:S04]  /*16c00*/  STL.64 [R1+0xed0], R16 ;  /* 0x000ed01001007387 */ /* 0x000fe80000100a00 */
[----:B-1----:R-:W2:Y:S04]  /*16c10*/  LDL.LU.64 R8, [R1+0x120] ;  /* 0x0001200001087983 */ /* 0x002ea80000300a00 */
[----:B------:R-:W2:Y:S04]  /*16c20*/  LDL.LU.64 R10, [R1+0x128] ;  /* 0x00012800010a7983 */ /* 0x000ea80000300a00 */
[----:B------:R-:W1:Y:S04]  /*16c30*/  LDSM.16.M88.4 R16, [R60+UR5+0x800] ;  /* 0x000800053c10783b */ /* 0x000e680008000200 */
[----:B0-----:R-:W-:Y:S04]  /*16c40*/  STL.64 [R1+0x20], R12 ;  /* 0x0000200c01007387 */ /* 0x001fe80000100a00 */
[----:B------:R-:W-:Y:S04]  /*16c50*/  STL.64 [R1+0x28], R14 ;  /* 0x0000280e01007387 */ /* 0x000fe80000100a00 */
[----:B------:R-:W0:Y:S04]  /*16c60*/  LDSM.16.M88.4 R12, [R60+UR5+0xa00] ;  /* 0x000a00053c0c783b */ /* 0x000e280008000200 */
[----:B-1----:R-:W-:Y:S04]  /*16c70*/  STL.64 [R1+0x10], R16 ;  /* 0x0000101001007387 */ /* 0x002fe80000100a00 */
[----:B------:R-:W-:Y:S04]  /*16c80*/  STL.64 [R1+0x18], R18 ;  /* 0x0000181201007387 */ /* 0x000fe80000100a00 */
[----:B------:R-:W-:Y:S04]  /*16c90*/  STL [R1+0xe24], R26 ;  /* 0x000e241a01007387 */ /* 0x000fe80000100800 */
[----:B0-----:R-:W-:Y:S04]  /*16ca0*/  STL.64 [R1], R12 ;  /* 0x0000000c01007387 */ /* 0x001fe80000100a00 */
[----:B------:R-:W-:Y:S04]  /*16cb0*/  STL.64 [R1+0x8], R14 ;  /* 0x0000080e01007387 */ /* 0x000fe80000100a00 */
[----:B------:R-:W-:Y:S04]  /*16cc0*/  STL [R1+0xe20], R27 ;  /* 0x000e201b01007387 */ /* 0x000fe80000100800 */
[----:B------:R0:W-:Y:S04]  /*16cd0*/  STL.64 [R1+0xf90], R24 ;  /* 0x000f901801007387 */ /* 0x0001e80000100a00 */
[----:B0-----:R-:W3:Y:S04]  /*16ce0*/  LDL.LU.64 R24, [R1+0xf0] ;  /* 0x0000f00001187983 */ /* 0x001ee80000300a00 */
[----:B------:R-:W3:Y:S04]  /*16cf0*/  LDL.LU.64 R26, [R1+0xf8] ;  /* 0x0000f800011a7983 */ /* 0x000ee80000300a00 */
        /* <DEDUP_REMOVED lines=8> */
[----:B------:R-:W-:Y:S04]  /*16d80*/  STL.64 [R1+0xf88], R54 ;  /* 0x000f883601007387 */ /* 0x000fe80000100a00 */
[----:B------:R0:W-:Y:S04]  /*16d90*/  STL.64 [R1+0xf80], R52 ;  /* 0x000f803401007387 */ /* 0x0001e80000100a00 */
[----:B0-----:R-:W2:Y:S04]  /*16da0*/  LDL.64 R52, [R1+0x20] ;  /* 0x0000200001347983 */ /* 0x001ea80000100a00 */
[----:B------:R-:W-:Y:S04]  /*16db0*/  STL [R1+0xd9c], R58 ;  /* 0x000d9c3a01007387 */ /* 0x000fe80000100800 */
[----:B------:R-:W-:Y:S04]  /*16dc0*/  STL [R1+0xd98], R59 ;  /* 0x000d983b01007387 */ /* 0x000fe80000100800 */
[----:B------:R-:W-:Y:S01]  /*16dd0*/  STL [R1+0xb30], R60 ;  /* 0x000b303c01007387 */ /* 0x000fe20000100800 */
[----:B--2---:R-:W-:-:S15]  /*16de0*/  HMMA.16816.F32.BF16 R8, R4, R52, R8 ;  /* 0x000000340408723c */ /* 0x004fde0000041808 */
[----:B------:R-:W-:-:S04]  /*16df0*/  NOP ;  /* 0x0000000000007918 */ /* 0x000fc80000000000 */
[----:B------:R-:W-:Y:S04]  /*16e00*/  STL.64 [R1+0x120], R8 ;  /* 0x0001200801007387 */ /* 0x000fe80000100a00 */
[----:B------:R0:W-:Y:S04]  /*16e10*/  STL.64 [R1+0x128], R10 ;  /* 0x0001280a01007387 */ /* 0x0001e80000100a00 */
[----:B0-----:R-:W2:Y:S04]  /*16e20*/  LDL.LU.64 R10, [R1+0xfb0] ;  /* 0x000fb000010a7983 */ /* 0x001ea80000300a00 */
[----:B------:R-:W2:Y:S01]  /*16e30*/  LDL.LU.64 R8, [R1+0xfa8] ;  /* 0x000fa80001087983 */ /* 0x000ea20000300a00 */
[----:B------:R-:W-:-:S02]  /*16e40*/  IMAD.MOV.U32 R50, RZ, RZ, R52 ;  /* 0x000000ffff327224 */ /* 0x000fc400078e0034 */
[----:B------:R-:W-:Y:S02]  /*16e50*/  IMAD.MOV.U32 R3, RZ, RZ, R53 ;  /* 0x000000ffff037224 */ /* 0x000fe400078e0035 */
[----:B------:R-:W4:Y:S04]  /*16e60*/  LDL.LU.64 R52, [R1+0x4d0] ;  /* 0x0004d00001347983 */ /* 0x000f280000300a00 */
[----:B------:R-:W4:Y:S01]  /*16e70*/  LDL.LU.64 R54, [R1+0x4d8] ;  /* 0x0004d80001367983 */ /* 0x000f220000300a00 */
[----:B--2---:R-:W-:-:S15]  /*16e80*/  HMMA.16816.F32.BF16 R8, R4, R16, R8 ;  /* 0x000000100408723c */ /* 0x004fde0000041808 */
[----:B------:R-:W-:-:S04]  /*16e90*/  NOP ;  /* 0x0000000000007918 */ /* 0x000fc80000000000 */
[----:B------:R-:W-:Y:S04]  /*16ea0*/  STL.64 [R1+0x110], R8 ;  /* 0x0001100801007387 */ /* 0x000fe80000100a00 */
[----:B------:R0:W-:Y:S04]  /*16eb0*/  STL.64 [R1+0x118], R10 ;  /* 0x0001180a01007387 */ /* 0x0001e80000100a00 */
[----:B0-----:R-:W2:Y:S04]  /*16ec0*/  LDL.LU.64 R10, [R1+0xfa0] ;  /* 0x000fa000010a7983 */ /* 0x001ea80000300a00 */
[----:B------:R-:W2:Y:S01]  /*16ed0*/  LDL.LU.64 R8, [R1+0xf98] ;  /* 0x000f980001087983 */ /* 0x000ea20000300a00 */
[----:B---3--:R-:W-:Y:S01]  /*16ee0*/  HMMA.16816.F32.BF16 R24, R4, R20, R24 ;  /* 0x000000140418723c */ /* 0x008fe20000041818 */
[----:B------:R-:W-:-:S02]  /*16ef0*/  IMAD.MOV.U32 R58, RZ, RZ, R16 ;  /* 0x000000ffff3a7224 */ /* 0x000fc400078e0010 */
[----:B------:R-:W-:Y:S02]  /*16f00*/  IMAD.MOV.U32 R51, RZ, RZ, R17 ;  /* 0x000000ffff337224 */ /* 0x000fe400078e0011 */
[----:B------:R-:W3:Y:S04]  /*16f10*/  LDL.LU.64 R16, [R1+0x4c0] ;  /* 0x0004c00001107983 */ /* 0x000ee80000300a00 */
[----:B------:R-:W3:Y:S01]  /*16f20*/  LDL.LU.64 R18, [R1+0x4c8] ;  /* 0x0004c80001127983 */ /* 0x000ee20000300a00 */
[----:B--2---:R-:W-:-:S15]  /*16f30*/  HMMA.16816.F32.BF16 R8, R4, R12, R8 ;  /* 0x0000000c0408723c */ /* 0x004fde0000041808 */
[----:B------:R-:W-:-:S04]  /*16f40*/  NOP ;  /* 0x0000000000007918 */ /* 0x000fc80000000000 */
[----:B------:R0:W-:Y:S04]  /*16f50*/  STL.64 [R1+0x100], R8 ;  /* 0x0001000801007387 */ /* 0x0001e80000100a00 */
[----:B------:R1:W-:Y:S04]  /*16f60*/  STL.64 [R1+0x108], R10 ;  /* 0x0001080a01007387 */ /* 0x0003e80000100a00 */
[----:B0-----:R-:W2:Y:S04]  /*16f70*/  LDL.LU.64 R8, [R1+0x4b0] ;  /* 0x0004b00001087983 */ /* 0x001ea80000300a00 */
[----:B-1----:R-:W2:Y:S04]  /*16f80*/  LDL.LU.64 R10, [R1+0x4b8] ;  /* 0x0004b800010a7983 */ /* 0x002ea80000300a00 */
[----:B------:R0:W-:Y:S04]  /*16f90*/  STL.64 [R1+0xf58], R12 ;  /* 0x000f580c01007387 */ /* 0x0001e80000100a00 */
[----:B0-----:R-:W2:Y:S04]  /*16fa0*/  LDL.LU.64 R12, [R1+0x4e0] ;  /* 0x0004e000010c7983 */ /* 0x001ea80000300a00 */
[----:B------:R-:W2:Y:S04]  /*16fb0*/  LDL.LU.64 R14, [R1+0x4e8] ;  /* 0x0004e800010e7983 */ /* 0x000ea80000300a00 */
[----:B------:R0:W-:Y:S04]  /*16fc0*/  STL.64 [R1+0xf0], R24 ;  /* 0x0000f01801007387 */ /* 0x0001e80000100a00 */
[----:B------:R-:W-:Y:S04]  /*16fd0*/  STL.64 [R1+0xf8], R26 ;  /* 0x0000f81a01007387 */ /* 0x000fe80000100a00 */
[----:B0-----:R-:W2:Y:S04]  /*16fe0*/  LDL.LU.64 R24, [R1+0xf90] ;  /* 0x000f900001187983 */ /* 0x001ea80000300a00 */
[----:B------:R-:W-:Y:S04]  /*16ff0*/  STL.64 [R1+0xf68], R22 ;  /* 0x000f681601007387 */ /* 0x000fe80000100a00 */
[----:B------:R0:W-:Y:S04]  /*17000*/  STL.64 [R1+0xf60], R20 ;  /* 0x000f601401007387 */ /* 0x0001e80000100a00 */
[----:B0-----:R-:W2:Y:S04]  /*17010*/  LDL.LU.64 R20, [R1+0x4f0] ;  /* 0x0004f00001147983 */ /* 0x001ea80000300a00 */
[----:B------:R-:W2:Y:S02]  /*17020*/  LDL.LU.64 R22, [R1+0x4f8] ;  /* 0x0004f80001167983 */ /* 0x000ea40000300a00 */
[----:B--2---:R-:W-:-:S15]  /*17030*/  HMMA.16816.F32.BF16 R20, R4, R24, R20 ;  /* 0x000000180414723c */ /* 0x004fde0000041814 */
[----:B------:R-:W-:-:S04]  /*17040*/  NOP ;  /* 0x0000000000007918 */ /* 0x000fc80000000000 */
[----:B------:R-:W-:Y:S04]  /*17050*/  STL.64 [R1+0xe0], R20 ;  /* 0x0000e01401007387 */ /* 0x000fe80000100a00 */
[----:B------:R0:W-:Y:S02]  /*17060*/  STL.64 [R1+0xe8], R22 ;  /* 0x0000e81601007387 */ /* 0x0001e40000100a00 */
[C---:B0-----:R-:W-:Y:S08]  /*17070*/  HMMA.16816.F32.BF16 R20, R4.reuse, R28, R12 ;  /* 0x0000001c0414723c */ /* 0x041ff0000004180c */
[----:B----4-:R-:W-:-:S15]  /*17080*/  HMMA.16816.F32.BF16 R12, R4, R32, R52 ;  /* 0x00000020040c723c */ /* 0x010fde0000041834 */
[----:B------:R-:W-:-:S04]  /*17090*/  NOP ;  /* 0x0000000000007918 */ /* 0x000fc80000000000 */
[----:B------:R-:W-:Y:S02]  /*170a0*/  IMAD.MOV.U32 R34, RZ, RZ, R12 ;  /* 0x000000ffff227224 */ /* 0x000fe400078e000c */
[----:B------:R-:W-:Y:S02]  /*170b0*/  IMAD.MOV.U32 R35, RZ, RZ, R13 ;  /* 0x000000ffff237224 */ /* 0x000fe400078e000d */
[----:B------:R-:W-:Y:S02]  /*170c0*/  IMAD.MOV.U32 R38, RZ, RZ, R14 ;  /* 0x000000ffff267224 */ /* 0x000fe400078e000e */
[----:B------:R-:W-:Y:S02]  /*170d0*/  IMAD.MOV.U32 R39, RZ, RZ, R15 ;  /* 0x000000ffff277224 */ /* 0x000fe400078e000f */
[----:B---3--:R-:W-:Y:S01]  /*170e0*/  HMMA.16816.F32.BF16 R12, R4, R36, R16 ;  /* 0x00000024040c723c */ /* 0x008fe20000041810 */
[----:B------:R-:W-:Y:S04]  /*170f0*/  STL.64 [R1+0xd0], R20 ;  /* 0x0000d01401007387 */ /* 0x000fe80000100a00 */
[----:B------:R-:W-:Y:S04]  /*17100*/  STL.64 [R1+0xd8], R22 ;  /* 0x0000d81601007387 */ /* 0x000fe80000100a00 */
[----:B------:R-:W-:Y:S04]  /*17110*/  STL [R1+0xe2c], R35 ;  /* 0x000e2c2301007387 */ /* 0x000fe80000100800 */
[----:B------:R-:W-:Y:S06]  /*17120*/  STL [R1+0xe28], R34 ;  /* 0x000e282201007387 */ /* 0x000fec0000100800 */
[----:B------:R0:W-:Y:S01]  /*17130*/  STL.64 [R1+0xb0], R12 ;  /* 0x0000b00c01007387 */ /* 0x0001e20000100a00 */
[----:B------:R-:W-:-:S02]  /*17140*/  IMAD.MOV.U32 R30, RZ, RZ, R14 ;  /* 0x000000ffff1e7224 */ /* 0x000fc400078e000e */
[----:B------:R-:W-:Y:S01]  /*17150*/  IMAD.MOV.U32 R31, RZ, RZ, R15 ;  /* 0x000000ffff1f7224 */ /* 0x000fe200078e000f */
[----:B0-----:R-:W2:Y:S04]  /*17160*/  LDL.LU.64 R12, [R1+0x4a0] ;  /* 0x0004a000010c7983 */ /* 0x001ea80000300a00 */
[----:B------:R-:W2:Y:S04]  /*17170*/  LDL.LU.64 R14, [R1+0x4a8] ;  /* 0x0004a800010e7983 */ /* 0x000ea80000300a00 */
[----:B------:R-:W3:Y:S04]  /*17180*/  LDL.LU.64 R52, [R1+0x490] ;  /* 0x0004900001347983 */ /* 0x000ee80000300a00 */
[----:B------:R-:W3:Y:S01]  /*17190*/  LDL.LU.64 R54, [R1+0x498] ;  /* 0x0004980001367983 */ /* 0x000ee20000300a00 */
[----:B------:R-:W-:Y:S03]  /*171a0*/  HMMA.16816.F32.BF16 R8, R4, R40, R8 ;  /* 0x000000280408723c */ /* 0x000fe60000041808 */
[----:B------:R-:W4:Y:S04]  /*171b0*/  LDL.LU.64 R16, [R1+0x480] ;  /* 0x0004800001107983 */ /* 0x000f280000300a00 */
[----:B------:R-:W4:-:S12]  /*171c0*/  LDL.LU.64 R18, [R1+0x488] ;  /* 0x0004880001127983 */ /* 0x000f180000300a00 */
[----:B------:R-:W-:Y:S02]  /*171d0*/  IMAD.MOV.U32 R35, RZ, RZ, R8 ;  /* 0x000000ffff237224 */ /* 0x000fe400078e0008 */
[----:B------:R-:W-:Y:S02]  /*171e0*/  IMAD.MOV.U32 R34, RZ, RZ, R9 ;  /* 0x000000ffff227224 */ /* 0x000fe400078e0009 */
[----:B------:R-:W-:Y:S01]  /*171f0*/  IMAD.MOV.U32 R26, RZ, RZ, R10 ;  /* 0x000000ffff1a7224 */ /* 0x000fe200078e000a */
[----:B------:R-:W4:Y:S01]  /*17200*/  LDL.LU.64 R8, [R1+0x470] ;  /* 0x0004700001087983 */ /* 0x000f220000300a00 */
[----:B------:R-:W-:-:S03]  /*17210*/  IMAD.MOV.U32 R27, RZ, RZ, R11 ;  /* 0x000000ffff1b7224 */ /* 0x000fc600078e000b */
[----:B------:R-:W4:Y:S04]  /*17220*/  LDL.LU.64 R10, [R1+0x478] ;  /* 0x00047800010a7983 */ /* 0x000f280000300a00 */
[----:B------:R-:W4:Y:S04]  /*17230*/  LDL.LU.64 R20, [R1+0x1f0] ;  /* 0x0001f00001147983 */ /* 0x000f280000300a00 */
[----:B------:R-:W4:Y:S04]  /*17240*/  LDL.LU.64 R22, [R1+0x1f8] ;  /* 0x0001f80001167983 */ /* 0x000f280000300a00 */
[----:B------:R-:W-:Y:S04]  /*17250*/  STL.64 [R1+0xf50], R42 ;  /* 0x000f502a01007387 */ /* 0x000fe80000100a00 */
[----:B------:R0:W-:Y:S04]  /*17260*/  STL.64 [R1+0xf48], R40 ;  /* 0x000f482801007387 */ /* 0x0001e80000100a00 */
[----:B0-----:R-:W4:Y:S04]  /*17270*/  LDL.LU.64 R40, [R1+0x1d0] ;  /* 0x0001d00001287983 */ /* 0x001f280000300a00 */
[----:B------:R-:W4:Y:S01]  /*17280*/  LDL.LU.64 R42, [R1+0x1d8] ;  /* 0x0001d800012a7983 */ /* 0x000f220000300a00 */
[C---:B--2---:R-:W-:Y:S08]  /*17290*/  HMMA.16816.F32.BF16 R12, R4.reuse, R44, R12 ;  /* 0x0000002c040c723c */ /* 0x044ff0000004180c */
[C---:B---3--:R-:W-:Y:S11]  /*172a0*/  HMMA.16816.F32.BF16 R52, R4.reuse, R48, R52 ;  /* 0x000000300434723c */ /* 0x048ff60000041834 */
[----:B------:R0:W-:Y:S04]  /*172b0*/  STL.64 [R1+0x90], R12 ;  /* 0x0000900c01007387 */ /* 0x0001e80000100a00 */
[----:B------:R1:W-:Y:S04]  /*172c0*/  STL.64 [R1+0x98], R14 ;  /* 0x0000980e01007387 */ /* 0x0003e80000100a00 */
[----:B0-----:R-:W2:Y:S04]  /*172d0*/  LDL.LU.64 R12, [R1+0x1e0] ;  /* 0x0001e000010c7983 */ /* 0x001ea80000300a00 */
[----:B-1----:R-:W2:Y:S04]  /*172e0*/  LDL.LU.64 R14, [R1+0x1e8] ;  /* 0x0001e800010e7983 */ /* 0x002ea80000300a00 */
[----:B------:R-:W-:Y:S04]  /*172f0*/  STL.64 [R1+0x80], R52 ;  /* 0x0000803401007387 */ /* 0x000fe80000100a00 */
[----:B------:R0:W-:Y:S04]  /*17300*/  STL.64 [R1+0x88], R54 ;  /* 0x0000883601007387 */ /* 0x0001e80000100a00 */
[----:B0-----:R-:W3:Y:S04]  /*17310*/  LDL.LU.64 R54, [R1+0xf88] ;  /* 0x000f880001367983 */ /* 0x001ee80000300a00 */
[----:B------:R-:W4:Y:S02]  /*17320*/  LDL.LU.64 R52, [R1+0xf80] ;  /* 0x000f800001347983 */ /* 0x000f240000300a00 */
[C---:B----4-:R-:W-:Y:S08]  /*17330*/  HMMA.16816.F32.BF16 R16, R4.reuse, R52, R16 ;  /* 0x000000340410723c */ /* 0x050ff00000041810 */
[----:B------:R-:W-:Y:S11]  /*17340*/  HMMA.16816.F32.BF16 R4, R4, R56, R8 ;  /* 0x000000380404723c */ /* 0x000ff60000041808 */
[----:B------:R0:W-:Y:S04]  /*17350*/  STL.64 [R1+0x70], R16 ;  /* 0x0000701001007387 */ /* 0x0001e80000100a00 */
[----:B------:R1:W-:Y:S04]  /*17360*/  STL.64 [R1+0x78], R18 ;  /* 0x0000781201007387 */ /* 0x0003e80000100a00 */
[----:B0-----:R-:W4:Y:S04]  /*17370*/  LDL.LU.64 R16, [R1+0x1c0] ;  /* 0x0001c00001107983 */ /* 0x001f280000300a00 */
[----:B-1----:R-:W4:Y:S04]  /*17380*/  LDL.LU.64 R18, [R1+0x1c8] ;  /* 0x0001c80001127983 */ /* 0x002f280000300a00 */
[----:B---3--:R-:W-:Y:S04]  /*17390*/  STL.64 [R1+0xf40], R54 ;  /* 0x000f403601007387 */ /* 0x008fe80000100a00 */
[----:B------:R-:W-:Y:S04]  /*173a0*/  STL.64 [R1+0xf38], R52 ;  /* 0x000f383401007387 */ /* 0x000fe80000100a00 */
[----:B------:R-:W3:Y:S04]  /*173b0*/  LDL.LU.64 R10, [R1+0xf78] ;  /* 0x000f7800010a7983 */ /* 0x000ee80000300a00 */
[----:B------:R-:W3:Y:S04]  /*173c0*/  LDL.LU.64 R8, [R1+0xf70] ;  /* 0x000f700001087983 */ /* 0x000ee80000300a00 */
[----:B------:R0:W-:Y:S04]  /*173d0*/  STL.64 [R1+0x60], R4 ;  /* 0x0000600401007387 */ /* 0x0001e80000100a00 */
[----:B------:R3:W-:Y:S01]  /*173e0*/  STL.64 [R1+0x68], R6 ;  /* 0x0000680601007387 */ /* 0x0007e20000100a00 */
[----:B0-----:R-:W-:-:S02]  /*173f0*/  IMAD.MOV.U32 R4, RZ, RZ, R50 ;  /* 0x000000ffff047224 */ /* 0x001fc400078e0032 */
[----:B------:R-:W-:Y:S02]  /*17400*/  IMAD.MOV.U32 R5, RZ, RZ, R3 ;  /* 0x000000ffff057224 */ /* 0x000fe400078e0003 */
[----:B------:R-:W-:Y:S02]  /*17410*/  IMAD.MOV.U32 R52, RZ, RZ, R58 ;  /* 0x000000ffff347224 */ /* 0x000fe400078e003a */
[----:B------:R-:W-:-:S03]  /*17420*/  IMAD.MOV.U32 R53, RZ, RZ, R51 ;  /* 0x000000ffff357224 */ /* 0x000fc600078e0033 */
[C---:B---3--:R-:W-:Y:S01]  /*17430*/  HMMA.16816.F32.BF16 R4, R8.reuse, R4, R20 ;  /* 0x000000040804723c */ /* 0x048fe20000041814 */
[----:B------:R-:W3:Y:S04]  /*17440*/  LDL.LU.64 R22, [R1+0xf68] ;  /* 0x000f680001167983 */ /* 0x000ee80000300a00 */
[----:B------:R-:W4:Y:S03]  /*17450*/  LDL.LU.64 R20, [R1+0xf60] ;  /* 0x000f600001147983 */ /* 0x000f260000300a00 */
[----:B--2---:R-:W-:Y:S11]  /*17460*/  HMMA.16816.F32.BF16 R52, R8, R52, R12 ;  /* 0x000000340834723c */ /* 0x004ff6000004180c */
[----:B------:R-:W-:Y:S01]  /*17470*/  IMAD.MOV.U32 R51, RZ, RZ, R7 ;  /* 0x000000ffff337224 */ /* 0x000fe200078e0007 */
[----:B------:R0:W-:Y:S01]  /*17480*/  STL.64 [R1+0x1f0], R4 ;  /* 0x0001f00401007387 */ /* 0x0001e20000100a00 */
[----:B------:R-:W-:-:S03]  /*17490*/  IMAD.MOV.U32 R50, RZ, RZ, R6 ;  /* 0x000000ffff327224 */ /* 0x000fc600078e0006 */
[----:B0-----:R-:W2:Y:S04]  /*174a0*/  LDL.LU.64 R4, [R1+0x1b0] ;  /* 0x0001b00001047983 */ /* 0x001ea80000300a00 */
[----:B------:R-:W2:Y:S04]  /*174b0*/  LDL.LU.64 R6, [R1+0x1b8] ;  /* 0x0001b80001067983 */ /* 0x000ea80000300a00 */
[----:B------:R0:W-:Y:S04]  /*174c0*/  STL [R1+0xdac], R51 ;  /* 0x000dac3301007387 */ /* 0x0001e80000100800 */
[----:B------:R1:W-:Y:S04]  /*174d0*/  STL [R1+0xda8], R50 ;  /* 0x000da83201007387 */ /* 0x0003e80000100800 */
[----:B------:R-:W2:Y:S04]  /*174e0*/  LDL.LU.64 R12, [R1+0xf58] ;  /* 0x000f5800010c7983 */ /* 0x000ea80000300a00 */
[----:B------:R-:W-:Y:S04]  /*174f0*/  STL.64 [R1+0x1e0], R52 ;  /* 0x0001e03401007387 */ /* 0x000fe80000100a00 */
[----:B------:R-:W-:Y:S01]  /*17500*/  STL.64 [R1+0x1e8], R54 ;  /* 0x0001e83601007387 */ /* 0x000fe20000100a00 */
[C---:B----4-:R-:W-:Y:S08]  /*17510*/  HMMA.16816.F32.BF16 R16, R8.reuse, R20, R16 ;  /* 0x000000140810723c */ /* 0x050ff00000041810 */
[----:B--2---:R-:W-:-:S15]  /*17520*/  HMMA.16816.F32.BF16 R12, R8, R12, R40 ;  /* 0x0000000c080c723c */ /* 0x004fde0000041828 */
[----:B------:R-:W-:-:S04]  /*17530*/  NOP ;  /* 0x0000000000007918 */ /* 0x000fc80000000000 */
[----:B------:R2:W-:Y:S01]  /*17540*/  STL.64 [R1+0x1d0], R12 ;  /* 0x0001d00c01007387 */ /* 0x0005e20000100a00 */
[----:B0-----:R-:W-:Y:S02]  /*17550*/  IMAD.MOV.U32 R51, RZ, RZ, R14 ;  /* 0x000000ffff337224 */ /* 0x001fe400078e000e */
[----:B-1----:R-:W-:Y:S01]  /*17560*/  IMAD.MOV.U32 R50, RZ, RZ, R15 ;  /* 0x000000ffff327224 */ /* 0x002fe200078e000f */
[----:B--2---:R-:W2:Y:S04]  /*17570*/  LDL.LU.64 R12, [R1+0x1a0] ;  /* 0x0001a000010c7983 */ /* 0x004ea80000300a00 */
[----:B------:R-:W2:Y:S04]  /*17580*/  LDL.LU.64 R14, [R1+0x1a8] ;  /* 0x0001a800010e7983 */ /* 0x000ea80000300a00 */
[----:B------:R-:W-:Y:S04]  /*17590*/  STL [R1+0x1c0], R16 ;  /* 0x0001c01001007387 */ /* 0x000fe80000100800 */
[----:B------:R-:W-:Y:S04]  /*175a0*/  STL [R1+0x1cc], R19 ;  /* 0x0001cc1301007387 */ /* 0x000fe80000100800 */
[----:B---3--:R-:W-:Y:S04]  /*175b0*/  STL.64 [R1+0xef8], R22 ;  /* 0x000ef81601007387 */ /* 0x008fe80000100a00 */
[----:B------:R0:W-:Y:S04]  /*175c0*/  STL.64 [R1+0xef0], R20 ;  /* 0x000ef01401007387 */ /* 0x0001e80000100a00 */
[----:B0-----:R-:W3:Y:S01]  /*175d0*/  LDL.LU.64 R20, [R1] ;  /* 0x0000000001147983 */ /* 0x001ee20000300a00 */
[----:B------:R-:W-:-:S15]  /*175e0*/  HMMA.16816.F32.BF16 R4, R8, R24, R4 ;  /* 0x000000180804723c */ /* 0x000fde0000041804 */
[----:B------:R-:W-:-:S04]  /*175f0*/  NOP ;  /* 0x0000000000007918 */ /* 0x000fc80000000000 */
[----:B------:R-:W-:Y:S01]  /*17600*/  IMAD.MOV.U32 R61, RZ, RZ, R7 ;  /* 0x000000ffff3d7224 */ /* 0x000fe200078e0007 */
[----:B---3--:R0:W-:Y:S04]  /*17610*/  STL.64 [R1+0xf10], R20 ;  /* 0x000f101401007387 */ /* 0x0081e80000100a00 */
[----:B0-----:R-:W3:Y:S04]  /*17620*/  LDL.LU.64 R20, [R1+0x20] ;  /* 0x0000200001147983 */ /* 0x001ee80000300a00 */
[----:B------:R0:W-:Y:S04]  /*17630*/  STL.64 [R1+0x1b0], R4 ;  /* 0x0001b00401007387 */ /* 0x0001e80000100a00 */
[----:B------:R1:W-:Y:S04]  /*17640*/  STL [R1+0x1b8], R6 ;  /* 0x0001b80601007387 */ /* 0x0003e80000100800 */
[----:B0-----:R-:W4:Y:S04]  /*17650*/  LDL.LU.64 R4, [R1+0x190] ;  /* 0x0001900001047983 */ /* 0x001f280000300a00 */
[----:B-1----:R-:W4:Y:S04]  /*17660*/  LDL.LU.64 R6, [R1+0x198] ;  /* 0x0001980001067983 */ /* 0x002f280000300a00 */
[----:B------:R-:W-:Y:S04]  /*17670*/  STL.64 [R1+0xee8], R26 ;  /* 0x000ee81a01007387 */ /* 0x000fe80000100a00 */
[----:B------:R0:W-:Y:S04]  /*17680*/  STL.64 [R1+0xee0], R24 ;  /* 0x000ee01801007387 */ /* 0x0001e80000100a00 */
[----:B------:R-:W3:Y:S04]  /*17690*/  LDL.LU.64 R40, [R1+0x180] ;  /* 0x0001800001287983 */ /* 0x000ee80000300a00 */
[----:B------:R-:W3:Y:S01]  /*176a0*/  LDL.LU.64 R42, [R1+0x188] ;  /* 0x00018800012a7983 */ /* 0x000ee20000300a00 */
[----:B--2---:R-:W-:Y:S01]  /*176b0*/  HMMA.16816.F32.BF16 R12, R8, R28, R12 ;  /* 0x0000001c080c723c */ /* 0x004fe2000004180c */
[----:B------:R-:W-:-:S02]  /*176c0*/  IMAD.MOV.U32 R58, RZ, RZ, R17 ;  /* 0x000000ffff3a7224 */ /* 0x000fc400078e0011 */
[----:B------:R-:W-:-:S15]  /*176d0*/  IMAD.MOV.U32 R59, RZ, RZ, R18 ;  /* 0x000000ffff3b7224 */ /* 0x000fde00078e0012 */
[----:B------:R-:W-:Y:S01]  /*176e0*/  NOP ;  /* 0x0000000000007918 */ /* 0x000fe20000000000 */
[----:B------:R1:W-:Y:S04]  /*176f0*/  STL.64 [R1+0x1a0], R12 ;  /* 0x0001a00c01007387 */ /* 0x0003e80000100a00 */
[----:B------:R2:W-:Y:S04]  /*17700*/  STL.64 [R1+0x1a8], R14 ;  /* 0x0001a80e01007387 */ /* 0x0005e80000100a00 */
[----:B0-----:R-:W3:Y:S04]  /*17710*/  LDL.LU.64 R24, [R1+0x160] ;  /* 0x0001600001187983 */ /* 0x001ee80000300a00 */
[----:B------:R-:W3:Y:S04]  /*17720*/  LDL.LU.64 R26, [R1+0x168] ;  /* 0x00016800011a7983 */ /* 0x000ee80000300a00 */
[----:B------:R-:W3:Y:S04]  /*17730*/  LDL.LU.64 R52, [R1+0x150] ;  /* 0x0001500001347983 */ /* 0x000ee80000300a00 */
[----:B------:R-:W3:Y:S04]  /*17740*/  LDL.LU.64 R54, [R1+0x158] ;  /* 0x0001580001367983 */ /* 0x000ee80000300a00 */
[----:B-1----:R-:W3:Y:S04]  /*17750*/  LDL.LU.64 R12, [R1+0x140] ;  /* 0x00014000010c7983 */ /* 0x002ee80000300a00 */
[----:B--2---:R-:W2:Y:S04]  /*17760*/  LDL.LU.64 R14, [R1+0x148] ;  /* 0x00014800010e7983 */ /* 0x004ea80000300a00 */
[----:B------:R-:W2:Y:S04]  /*17770*/  LDL.LU.64 R16, [R1+0x130] ;  /* 0x0001300001107983 */ /* 0x000ea80000300a00 */
[----:B------:R-:W2:Y:S04]  /*17780*/  LDL.LU.64 R18, [R1+0x138] ;  /* 0x0001380001127983 */ /* 0x000ea80000300a00 */
[----:B------:R-:W-:Y:S04]  /*17790*/  STL.64 [R1+0xf08], R30 ;  /* 0x000f081e01007387 */ /* 0x000fe80000100a00 */
[----:B------:R0:W-:Y:S04]  /*177a0*/  STL.64 [R1+0xf00], R28 ;  /* 0x000f001c01007387 */ /* 0x0001e80000100a00 */
[----:B0-----:R-:W2:Y:S04]  /*177b0*/  LDL.LU.64 R28, [R1+0x170] ;  /* 0x00017000011c7983 */ /* 0x001ea80000300a00 */
[----:B------:R-:W2:Y:S04]  /*177c0*/  LDL.LU.64 R30, [R1+0x178] ;  /* 0x00017800011e7983 */ /* 0x000ea80000300a00 */
[----:B------:R-:W-:Y:S04]  /*177d0*/  STL.64 [R1+0xf20], R34 ;  /* 0x000f202201007387 */ /* 0x000fe80000100a00 */
[----:B------:R0:W-:Y:S01]  /*177e0*/  STL.64 [R1+0xf18], R32 ;  /* 0x000f182001007387 */ /* 0x0001e20000100a00 */
[C---:B----4-:R-:W-:Y:S08]  /*177f0*/  HMMA.16816.F32.BF16 R4, R8.reuse, R32, R4 ;  /* 0x000000200804723c */ /* 0x050ff00000041804 */
[C---:B---3--:R-:W-:Y:S11]  /*17800*/  HMMA.16816.F32.BF16 R40, R8.reuse, R36, R40 ;  /* 0x000000240828723c */ /* 0x048ff60000041828 */
[----:B------:R1:W-:Y:S04]  /*17810*/  STL.64 [R1+0x190], R4 ;  /* 0x0001900401007387 */ /* 0x0003e80000100a00 */
[----:B------:R3:W-:Y:S04]  /*17820*/  STL.64 [R1+0x198], R6 ;  /* 0x0001980601007387 */ /* 0x0007e80000100a00 */
[----:B0-----:R-:W4:Y:S04]  /*17830*/  LDL.LU.64 R32, [R1+0x300] ;  /* 0x0003000001207983 */ /* 0x001f280000300a00 */
[----:B------:R-:W4:Y:S04]  /*17840*/  LDL.LU.64 R34, [R1+0x308] ;  /* 0x0003080001227983 */ /* 0x000f280000300a00 */
[----:B-1----:R-:W2:Y:S04]  /*17850*/  LDL.LU.64 R4, [R1+0x2f0] ;  /* 0x0002f00001047983 */ /* 0x002ea80000300a00 */
[----:B---3--:R-:W3:Y:S04]  /*17860*/  LDL.LU.64 R6, [R1+0x2f8] ;  /* 0x0002f80001067983 */ /* 0x008ee80000300a00 */
[----:B------:R-:W-:Y:S04]  /*17870*/  STL.64 [R1+0x180], R40 ;  /* 0x0001802801007387 */ /* 0x000fe80000100a00 */
[----:B------:R0:W-:Y:S04]  /*17880*/  STL.64 [R1+0x188], R42 ;  /* 0x0001882a01007387 */ /* 0x0001e80000100a00 */
[----:B0-----:R-:W2:Y:S04]  /*17890*/  LDL.LU.64 R42, [R1+0xf50] ;  /* 0x000f5000012a7983 */ /* 0x001ea80000300a00 */
[----:B------:R-:W2:Y:S01]  /*178a0*/  LDL.LU.64 R40, [R1+0xf48] ;  /* 0x000f480001287983 */ /* 0x000ea20000300a00 */
[C---:B------:R-:W-:Y:S08]  /*178b0*/  HMMA.16816.F32.BF16 R24, R8.reuse, R44, R24 ;  /* 0x0000002c0818723c */ /* 0x040ff00000041818 */
[C---:B------:R-:W-:Y:S08]  /*178c0*/  HMMA.16816.F32.BF16 R52, R8.reuse, R48, R52 ;  /* 0x000000300834723c */ /* 0x040ff00000041834 */
[----:B--2---:R-:W-:-:S15]  /*178d0*/  HMMA.16816.F32.BF16 R28, R8, R40, R28 ;  /* 0x00000028081c723c */ /* 0x004fde000004181c */
[----:B------:R-:W-:-:S04]  /*178e0*/  NOP ;  /* 0x0000000000007918 */ /* 0x000fc80000000000 */
[----:B------:R0:W-:Y:S04]  /*178f0*/  STL.64 [R1+0x170], R28 ;  /* 0x0001701c01007387 */ /* 0x0001e80000100a00 */
[----:B------:R1:W-:Y:S04]  /*17900*/  STL.64 [R1+0x178], R30 ;  /* 0x0001781e01007387 */ /* 0x0003e80000100a00 */
[----:B0-----:R-:W2:Y:S04]  /*17910*/  LDL.LU.64 R28, [R1+0x2e0] ;  /* 0x0002e000011c7983 */ /* 0x001ea80000300a00 */
[----:B-1----:R-:W2:Y:S04]  /*17920*/  LDL.LU.64 R30, [R1+0x2e8] ;  /* 0x0002e800011e7983 */ /* 0x002ea80000300a00 */
[----:B------:R0:W-:Y:S04]  /*17930*/  STL.64 [R1+0x160], R24 ;  /* 0x0001601801007387 */ /* 0x0001e80000100a00 */
[----:B------:R1:W-:Y:S04]  /*17940*/  STL.64 [R1+0x168], R26 ;  /* 0x0001681a01007387 */ /* 0x0003e80000100a00 */
[----:B0-----:R-:W2:Y:S04]  /*17950*/  LDL.LU.64 R24, [R1+0x2d0] ;  /* 0x0002d00001187983 */ /* 0x001ea80000300a00 */
[----:B-1----:R-:W2:Y:S04]  /*17960*/  LDL.LU.64 R26, [R1+0x2d8] ;  /* 0x0002d800011a7983 */ /* 0x002ea80000300a00 */
        /* <DEDUP_REMOVED lines=8> */
[----:B0-----:R-:W4:Y:S04]  /*179f0*/  LDL.LU.64 R14, [R1+0xf30] ;  /* 0x000f3000010e7983 */ /* 0x001f280000300a00 */
[----:B------:R-:W4:Y:S01]  /*17a00*/  LDL.LU.64 R12, [R1+0xf28] ;  /* 0x000f2800010c7983 */ /* 0x000f220000300a00 */
[----:B------:R-:W-:Y:S03]  /*17a10*/  HMMA.16816.F32.BF16 R16, R8, R56, R16 ;  /* 0x000000380810723c */ /* 0x000fe60000041810 */
[----:B------:R-:W3:Y:S01]  /*17a20*/  LDL.LU.64 R8, [R1+0x10] ;  /* 0x0000100001087983 */ /* 0x000ee20000300a00 */
[----:B------:R-:W-:-:S02]  /*17a30*/  IMAD.MOV.U32 R60, RZ, RZ, R20 ;  /* 0x000000ffff3c7224 */ /* 0x000fc400078e0014 */
[----:B------:R-:W-:-:S13]  /*17a40*/  IMAD.MOV.U32 R3, RZ, RZ, R21 ;  /* 0x000000ffff037224 */ /* 0x000fda00078e0015 */
[----:B------:R0:W-:Y:S04]  /*17a50*/  STL.64 [R1+0x130], R16 ;  /* 0x0001301001007387 */ /* 0x0001e80000100a00 */
[----:B------:R1:W-:Y:S04]  /*17a60*/  STL.64 [R1+0x138], R18 ;  /* 0x0001381201007387 */ /* 0x0003e80000100a00 */
[----:B0-----:R-:W2:Y:S04]  /*17a70*/  LDL.LU.64 R16, [R1+0x2c0] ;  /* 0x0002c00001107983 */ /* 0x001ea80000300a00 */
[----:B-1----:R-:W2:Y:S01]  /*17a80*/  LDL.LU.64 R18, [R1+0x2c8] ;  /* 0x0002c80001127983 */ /* 0x002ea20000300a00 */
[----:B----4-:R-:W-:-:S15]  /*17a90*/  HMMA.16816.F32.BF16 R32, R12, R20, R32 ;  /* 0x000000140c20723c */ /* 0x010fde0000041820 */
[----:B------:R-:W-:-:S04]  /*17aa0*/  NOP ;  /* 0x0000000000007918 */ /* 0x000fc80000000000 */
[----:B------:R-:W-:Y:S04]  /*17ab0*/  STL.64 [R1+0x300], R32 ;  /* 0x0003002001007387 */ /* 0x000fe80000100a00 */
[----:B------:R0:W-:Y:S04]  /*17ac0*/  STL.64 [R1+0x308], R34 ;  /* 0x0003082201007387 */ /* 0x0001e80000100a00 */
[----:B0-----:R-:W4:Y:S04]  /*17ad0*/  LDL.LU.64 R34, [R1+0xf20] ;  /* 0x000f200001227983 */ /* 0x001f280000300a00 */
[----:B------:R-:W2:Y:S04]  /*17ae0*/  LDL.LU.64 R32, [R1+0xf18] ;  /* 0x000f180001207983 */ /* 0x000ea80000300a00 */
[----:B------:R-:W2:Y:S01]  /*17af0*/  LDL.LU.64 R20, [R1+0xf10] ;  /* 0x000f100001147983 */ /* 0x000ea20000300a00 */
[----:B---3--:R-:W-:-:S15]  /*17b00*/  HMMA.16816.F32.BF16 R4, R12, R8, R4 ;  /* 0x000000080c04723c */ /* 0x008fde0000041804 */
[----:B------:R-:W-:-:S04]  /*17b10*/  NOP ;  /* 0x0000000000007918 */ /* 0x000fc80000000000 */
[----:B------:R0:W-:Y:S04]  /*17b20*/  STL.64 [R1+0x2f0], R4 ;  /* 0x0002f00401007387 */ /* 0x0001e80000100a00 */
[----:B------:R1:W-:Y:S01]  /*17b30*/  STL.64 [R1+0x2f8], R6 ;  /* 0x0002f80601007387 */ /* 0x0003e20000100a00 */
[----:B0-----:R-:W-:Y:S02]  /*17b40*/  IMAD.MOV.U32 R5, RZ, RZ, R8 ;  /* 0x000000ffff057224 */ /* 0x001fe400078e0008 */
[----:B------:R-:W-:Y:S02]  /*17b50*/  IMAD.MOV.U32 R4, RZ, RZ, R9 ;  /* 0x000000ffff047224 */ /* 0x000fe400078e0009 */
[----:B------:R-:W3:Y:S04]  /*17b60*/  LDL.LU.64 R8, [R1+0x290] ;  /* 0x0002900001087983 */ /* 0x000ee80000300a00 */
[----:B------:R-:W3:Y:S01]  /*17b70*/  LDL.LU.64 R10, [R1+0x298] ;  /* 0x00029800010a7983 */ /* 0x000ee20000300a00 */
[----:B--2---:R-:W-:Y:S01]  /*17b80*/  HMMA.16816.F32.BF16 R28, R12, R20, R28 ;  /* 0x000000140c1c723c */ /* 0x004fe2000004181c */
[----:B-1----:R-:W-:-:S02]  /*17b90*/  IMAD.MOV.U32 R7, RZ, RZ, R20 ;  /* 0x000000ffff077224 */ /* 0x002fc400078e0014 */
[----:B------:R-:W-:-:S15]  /*17ba0*/  IMAD.MOV.U32 R6, RZ, RZ, R21 ;  /* 0x000000ffff067224 */ /* 0x000fde00078e0015 */
[----:B------:R-:W-:Y:S01]  /*17bb0*/  NOP ;  /* 0x0000000000007918 */ /* 0x000fe20000000000 */
[----:B------:R-:W-:Y:S04]  /*17bc0*/  STL.64 [R1+0x2e0], R28 ;  /* 0x0002e01c01007387 */ /* 0x000fe80000100a00 */
[----:B------:R0:W-:Y:S04]  /*17bd0*/  STL.64 [R1+0x2e8], R30 ;  /* 0x0002e81e01007387 */ /* 0x0001e80000100a00 */
[----:B0-----:R-:W2:Y:S04]  /*17be0*/  LDL.LU.64 R30, [R1+0xf08] ;  /* 0x000f0800011e7983 */ /* 0x001ea80000300a00 */
[----:B------:R-:W2:Y:S04]  /*17bf0*/  LDL.LU.64 R28, [R1+0xf00] ;  /* 0x000f0000011c7983 */ /* 0x000ea80000300a00 */
[----:B------:R-:W2:Y:S04]  /*17c00*/  LDL.LU.64 R22, [R1+0xef8] ;  /* 0x000ef80001167983 */ /* 0x000ea80000300a00 */
[----:B------:R-:W2:Y:S02]  /*17c10*/  LDL.LU.64 R20, [R1+0xef0] ;  /* 0x000ef00001147983 */ /* 0x000ea40000300a00 */
[----:B--2---:R-:W-:-:S15]  /*17c20*/  HMMA.16816.F32.BF16 R24, R12, R20, R24 ;  /* 0x000000140c18723c */ /* 0x004fde0000041818 */
[----:B------:R-:W-:-:S04]  /*17c30*/  NOP ;  /* 0x0000000000007918 */ /* 0x000fc80000000000 */
[----:B------:R-:W-:Y:S04]  /*17c40*/  STL.64 [R1+0x2d0], R24 ;  /* 0x0002d01801007387 */ /* 0x000fe80000100a00 */
[----:B------:R0:W-:Y:S04]  /*17c50*/  STL.64 [R1+0x2d8], R26 ;  /* 0x0002d81a01007387 */ /* 0x0001e80000100a00 */
[----:B0-----:R-:W2:Y:S04]  /*17c60*/  LDL.LU.64 R26, [R1+0xee8] ;  /* 0x000ee800011a7983 */ /* 0x001ea80000300a00 */
[----:B------:R-:W2:Y:S04]  /*17c70*/  LDL.LU.64 R24, [R1+0xee0] ;  /* 0x000ee00001187983 */ /* 0x000ea80000300a00 */
[----:B------:R-:W-:Y:S04]  /*17c80*/  STL.64 [R1+0xe88], R22 ;  /* 0x000e881601007387 */ /* 0x000fe80000100a00 */
[----:B------:R0:W-:Y:S04]  /*17c90*/  STL.64 [R1+0xe80], R20 ;  /* 0x000e801401007387 */ /* 0x0001e80000100a00 */
[----:B0-----:R-:W3:Y:S04]  /*17ca0*/  LDL.LU.64 R20, [R1+0x2a0] ;  /* 0x0002a00001147983 */ /* 0x001ee80000300a00 */
[----:B------:R-:W3:Y:S01]  /*17cb0*/  LDL.LU.64 R22, [R1+0x2a8] ;  /* 0x0002a80001167983 */ /* 0x000ee20000300a00 */
        /* <DEDUP_REMOVED lines=8> */
[----:B0-----:R-:W2:Y:S04]  /*17d40*/  LDL.LU.64 R24, [R1+0x2b0] ;  /* 0x0002b00001187983 */ /* 0x001ea80000300a00 */
[----:B------:R-:W2:Y:S01]  /*17d50*/  LDL.LU.64 R26, [R1+0x2b8] ;  /* 0x0002b800011a7983 */ /* 0x000ea20000300a00 */
[C---:B---3--:R-:W-:Y:S08]  /*17d60*/  HMMA.16816.F32.BF16 R20, R12.reuse, R32, R20 ;  /* 0x000000200c14723c */ /* 0x048ff00000041814 */
[C---:B------:R-:W-:Y:S01]  /*17d70*/  HMMA.16816.F32.BF16 R8, R12.reuse, R36, R8 ;  /* 0x000000240c08723c */ /* 0x040fe20000041808 */
[----:B------:R-:W-:Y:S04]  /*17d80*/  STL.64 [R1+0xe78], R30 ;  /* 0x000e781e01007387 */ /* 0x000fe80000100a00 */
[----:B------:R-:W-:Y:S03]  /*17d90*/  STL.64 [R1+0xe70], R28 ;  /* 0x000e701c01007387 */ /* 0x000fe60000100a00 */
[----:B--2---:R-:W-:-:S15]  /*17da0*/  HMMA.16816.F32.BF16 R24, R12, R28, R24 ;  /* 0x0000001c0c18723c */ /* 0x004fde0000041818 */
[----:B------:R-:W-:-:S04]  /*17db0*/  NOP ;  /* 0x0000000000007918 */ /* 0x000fc80000000000 */
[----:B------:R-:W-:Y:S04]  /*17dc0*/  STL.64 [R1+0x2b0], R24 ;  /* 0x0002b01801007387 */ /* 0x000fe80000100a00 */
[----:B------:R-:W-:Y:S04]  /*17dd0*/  STL.64 [R1+0x2b8], R26 ;  /* 0x0002b81a01007387 */ /* 0x000fe80000100a00 */
[----:B----4-:R-:W-:Y:S04]  /*17de0*/  STL.64 [R1+0xe68], R34 ;  /* 0x000e682201007387 */ /* 0x010fe80000100a00 */
[----:B------:R0:W-:Y:S04]  /*17df0*/  STL.64 [R1+0xe60], R32 ;  /* 0x000e602001007387 */ /* 0x0001e80000100a00 */
[----:B------:R1:W-:Y:S04]  /*17e00*/  STL.64 [R1+0x2a0], R20 ;  /* 0x0002a01401007387 */ /* 0x0003e80000100a00 */
[----:B------:R-:W-:Y:S04]  /*17e10*/  STL.64 [R1+0x2a8], R22 ;  /* 0x0002a81601007387 */ /* 0x000fe80000100a00 */
[----:B0-----:R-:W2:Y:S04]  /*17e20*/  LDL.LU.64 R32, [R1+0x280] ;  /* 0x0002800001207983 */ /* 0x001ea80000300a00 */
[----:B------:R-:W2:Y:S04]  /*17e30*/  LDL.LU.64 R34, [R1+0x288] ;  /* 0x0002880001227983 */ /* 0x000ea80000300a00 */
[----:B------:R0:W-:Y:S01]  /*17e40*/  STL.64 [R1+0x290], R8 ;  /* 0x0002900801007387 */ /* 0x0001e20000100a00 */
[----:B-1----:R-:W-:-:S03]  /*17e50*/  IMAD.MOV.U32 R20, RZ, RZ, R7 ;  /* 0x000000ffff147224 */ /* 0x002fc600078e0007 */
[----:B------:R1:W-:Y:S01]  /*17e60*/  STL.64 [R1+0x298], R10 ;  /* 0x0002980a01007387 */ /* 0x0003e20000100a00 */
[----:B------:R-:W-:-:S03]  /*17e70*/  IMAD.MOV.U32 R21, RZ, RZ, R6 ;  /* 0x000000ffff157224 */ /* 0x000fc600078e0006 */
[----:B------:R-:W3:Y:S04]  /*17e80*/  LDL.LU.64 R28, [R1+0x270] ;  /* 0x00027000011c7983 */ /* 0x000ee80000300a00 */
[----:B------:R-:W3:Y:S04]  /*17e90*/  LDL.LU.64 R30, [R1+0x278] ;  /* 0x00027800011e7983 */ /* 0x000ee80000300a00 */
[----:B------:R-:W4:Y:S04]  /*17ea0*/  LDL.LU.64 R24, [R1+0x260] ;  /* 0x0002600001187983 */ /* 0x000f280000300a00 */
[----:B------:R-:W4:Y:S04]  /*17eb0*/  LDL.LU.64 R26, [R1+0x268] ;  /* 0x00026800011a7983 */ /* 0x000f280000300a00 */
[----:B------:R1:W-:Y:S04]  /*17ec0*/  STL.64 [R1+0xea0], R20 ;  /* 0x000ea01401007387 */ /* 0x0003e80000100a00 */
[----:B0-----:R-:W4:Y:S04]  /*17ed0*/  LDL.LU.64 R8, [R1+0x250] ;  /* 0x0002500001087983 */ /* 0x001f280000300a00 */
[----:B-1----:R-:W4:Y:S01]  /*17ee0*/  LDL.LU.64 R10, [R1+0x258] ;  /* 0x00025800010a7983 */ /* 0x002f220000300a00 */
[----:B------:R-:W-:-:S02]  /*17ef0*/  IMAD.MOV.U32 R20, RZ, RZ, R5 ;  /* 0x000000ffff147224 */ /* 0x000fc400078e0005 */
[----:B------:R-:W-:Y:S02]  /*17f00*/  IMAD.MOV.U32 R21, RZ, RZ, R4 ;  /* 0x000000ffff157224 */ /* 0x000fe400078e0004 */
[----:B------:R-:W4:Y:S04]  /*17f10*/  LDL.LU.64 R4, [R1+0x460] ;  /* 0x0004600001047983 */ /* 0x000f280000300a00 */
[----:B------:R-:W4:Y:S04]  /*17f20*/  LDL.LU.64 R6, [R1+0x468] ;  /* 0x0004680001067983 */ /* 0x000f280000300a00 */
[----:B------:R-:W-:Y:S04]  /*17f30*/  STL.64 [R1+0xeb8], R20 ;  /* 0x000eb81401007387 */ /* 0x000fe80000100a00 */
[----:B------:R-:W-:Y:S04]  /*17f40*/  STL.64 [R1+0xe58], R38 ;  /* 0x000e582601007387 */ /* 0x000fe80000100a00 */
[----:B------:R-:W-:Y:S01]  /*17f50*/  STL.64 [R1+0xe50], R36 ;  /* 0x000e502401007387 */ /* 0x000fe20000100a00 */
[C---:B--2---:R-:W-:Y:S08]  /*17f60*/  HMMA.16816.F32.BF16 R32, R12.reuse, R40, R32 ;  /* 0x000000280c20723c */ /* 0x044ff00000041820 */
[C---:B---3--:R-:W-:Y:S08]  /*17f70*/  HMMA.16816.F32.BF16 R28, R12.reuse, R44, R28 ;  /* 0x0000002c0c1c723c */ /* 0x048ff0000004181c */
[C---:B----4-:R-:W-:Y:S03]  /*17f80*/  HMMA.16816.F32.BF16 R24, R12.reuse, R48, R24 ;  /* 0x000000300c18723c */ /* 0x050fe60000041818 */
[----:B------:R-:W-:Y:S04]  /*17f90*/  STL.64 [R1+0x280], R32 ;  /* 0x0002802001007387 */ /* 0x000fe80000100a00 */
[----:B------:R-:W-:Y:S01]  /*17fa0*/  STL.64 [R1+0x288], R34 ;  /* 0x0002882201007387 */ /* 0x000fe20000100a00 */
[C---:B------:R-:W-:Y:S03]  /*17fb0*/  HMMA.16816.F32.BF16 R8, R12.reuse, R52, R8 ;  /* 0x000000340c08723c */ /* 0x040fe60000041808 */
        /* <DEDUP_REMOVED lines=12> */
[----:B------:R1:W-:Y:S04]  /*18080*/  STL.64 [R1+0x250], R8 ;  /* 0x0002500801007387 */ /* 0x0003e80000100a00 */
[----:B------:R2:W-:Y:S04]  /*18090*/  STL.64 [R1+0x258], R10 ;  /* 0x0002580a01007387 */ /* 0x0005e80000100a00 */
[----:B0-----:R-:W3:Y:S04]  /*180a0*/  LDL.LU.64 R52, [R1+0x3c0] ;  /* 0x0003c00001347983 */ /* 0x001ee80000300a00 */
[----:B------:R-:W3:Y:S01]  /*180b0*/  LDL.LU.64 R54, [R1+0x3c8] ;  /* 0x0003c80001367983 */ /* 0x000ee20000300a00 */
[----:B------:R-:W-:Y:S01]  /*180c0*/  IMAD.MOV.U32 R20, RZ, RZ, R60 ;  /* 0x000000ffff147224 */ /* 0x000fe200078e003c */
[----:B------:R-:W-:Y:S01]  /*180d0*/  HMMA.16816.F32.BF16 R12, R12, R56, R4 ;  /* 0x000000380c0c723c */ /* 0x000fe20000041804 */
[----:B------:R-:W-:Y:S01]  /*180e0*/  IMAD.MOV.U32 R21, RZ, RZ, R3 ;  /* 0x000000ffff157224 */ /* 0x000fe200078e0003 */
[----:B------:R-:W4:Y:S04]  /*180f0*/  LDL.LU.64 R48, [R1+0x3b0] ;  /* 0x0003b00001307983 */ /* 0x000f280000300a00 */
        /* <DEDUP_REMOVED lines=13> */
[----:B-1----:R-:W4:Y:S04]  /*181d0*/  LDL.LU.64 R8, [R1+0x240] ;  /* 0x0002400001087983 */ /* 0x002f280000300a00 */
[----:B--2---:R-:W2:Y:S04]  /*181e0*/  LDL.LU.64 R10, [R1+0x248] ;  /* 0x00024800010a7983 */ /* 0x004ea80000300a00 */
[----:B------:R-:W2:Y:S04]  /*181f0*/  LDL.LU.64 R4, [R1+0x230] ;  /* 0x0002300001047983 */ /* 0x000ea80000300a00 */
[----:B------:R-:W2:Y:S04]  /*18200*/  LDL.LU.64 R6, [R1+0x238] ;  /* 0x0002380001067983 */ /* 0x000ea80000300a00 */
[----:B------:R-:W-:Y:S04]  /*18210*/  STL.64 [R1+0xc58], R14 ;  /* 0x000c580e01007387 */ /* 0x000fe80000100a00 */
[----:B------:R0:W-:Y:S04]  /*18220*/  STL.64 [R1+0xc50], R12 ;  /* 0x000c500c01007387 */ /* 0x0001e80000100a00 */
[----:B0-----:R-:W2:Y:S04]  /*18230*/  LDL.LU.64 R12, [R1+0x390] ;  /* 0x00039000010c7983 */ /* 0x001ea80000300a00 */
[----:B------:R-:W2:Y:S01]  /*18240*/  LDL.LU.64 R14, [R1+0x398] ;  /* 0x00039800010e7983 */ /* 0x000ea20000300a00 */
[----:B---3--:R-:W-:Y:S03]  /*18250*/  HMMA.16816.F32.BF16 R20, R16, R20, R52 ;  /* 0x000000141014723c */ /* 0x008fe60000041834 */
[----:B------:R-:W3:Y:S04]  /*18260*/  LDL.LU.64 R54, [R1+0xec8] ;  /* 0x000ec80001367983 */ /* 0x000ee80000300a00 */
[----:B------:R-:W2:-:S12]  /*18270*/  LDL.LU.64 R52, [R1+0xec0] ;  /* 0x000ec00001347983 */ /* 0x000e980000300a00 */
[----:B------:R0:W-:Y:S04]  /*18280*/  STL.64 [R1+0x3c0], R20 ;  /* 0x0003c01401007387 */ /* 0x0001e80000100a00 */
[----:B------:R4:W-:Y:S04]  /*18290*/  STL.64 [R1+0x3c8], R22 ;  /* 0x0003c81601007387 */ /* 0x0009e80000100a00 */
[----:B0-----:R-:W4:Y:S02]  /*182a0*/  LDL.LU.64 R20, [R1+0xeb8] ;  /* 0x000eb80001147983 */ /* 0x001f240000300a00 */
[----:B----4-:R-:W-:Y:S02]  /*182b0*/  HMMA.16816.F32.BF16 R20, R16, R20, R48 ;  /* 0x000000141014723c */ /* 0x010fe40000041830 */
[----:B------:R-:W4:Y:S04]  /*182c0*/  LDL.LU.64 R50, [R1+0xeb0] ;  /* 0x000eb00001327983 */ /* 0x000f280000300a00 */
[----:B------:R-:W2:-:S13]  /*182d0*/  LDL.LU.64 R48, [R1+0xea8] ;  /* 0x000ea80001307983 */ /* 0x000e9a0000300a00 */
[----:B------:R0:W-:Y:S04]  /*182e0*/  STL.64 [R1+0x3b0], R20 ;  /* 0x0003b01401007387 */ /* 0x0001e80000100a00 */
[----:B------:R1:W-:Y:S04]  /*182f0*/  STL.64 [R1+0x3b8], R22 ;  /* 0x0003b81601007387 */ /* 0x0003e80000100a00 */
[----:B0-----:R-:W1:Y:S02]  /*18300*/  LDL.LU.64 R20, [R1+0xea0] ;  /* 0x000ea00001147983 */ /* 0x001e640000300a00 */
[----:B-1----:R-:W-:Y:S02]  /*18310*/  HMMA.16816.F32.BF16 R20, R16, R20, R24 ;  /* 0x000000141014723c */ /* 0x002fe40000041818 */
[----:B------:R-:W2:Y:S04]  /*18320*/  LDL.LU.64 R26, [R1+0xe98] ;  /* 0x000e9800011a7983 */ /* 0x000ea80000300a00 */
[----:B------:R-:W2:-:S13]  /*18330*/  LDL.LU.64 R24, [R1+0xe90] ;  /* 0x000e900001187983 */ /* 0x000e9a0000300a00 */
[----:B------:R-:W-:Y:S04]  /*18340*/  STL.64 [R1+0x3a0], R20 ;  /* 0x0003a01401007387 */ /* 0x000fe80000100a00 */
[----:B------:R0:W-:Y:S04]  /*18350*/  STL.64 [R1+0x3a8], R22 ;  /* 0x0003a81601007387 */ /* 0x0001e80000100a00 */
[----:B0-----:R-:W3:Y:S04]  /*18360*/  LDL.LU.64 R22, [R1+0xe88] ;  /* 0x000e880001167983 */ /* 0x001ee80000300a00 */
[----:B------:R-:W3:Y:S01]  /*18370*/  LDL.LU.64 R20, [R1+0xe80] ;  /* 0x000e800001147983 */ /* 0x000ee20000300a00 */
[C---:B--2---:R-:W-:Y:S08]  /*18380*/  HMMA.16816.F32.BF16 R28, R16.reuse, R24, R28 ;  /* 0x00000018101c723c */ /* 0x044ff0000004181c */
[----:B---3--:R-:W-:Y:S01]  /*18390*/  HMMA.16816.F32.BF16 R12, R16, R20, R12 ;  /* 0x00000014100c723c */ /* 0x008fe2000004180c */
[----:B------:R0:W-:Y:S04]  /*183a0*/  STL.64 [R1+0xe18], R22 ;  /* 0x000e181601007387 */ /* 0x0001e80000100a00 */
[----:B------:R-:W2:-:S14]  /*183b0*/  LDL.LU.64 R20, [R1+0x330] ;  /* 0x0003300001147983 */ /* 0x000e9c0000300a00 */
[----:B------:R-:W-:Y:S04]  /*183c0*/  STL.64 [R1+0x390], R12 ;  /* 0x0003900c01007387 */ /* 0x000fe80000100a00 */
[----:B------:R-:W-:Y:S04]  /*183d0*/  STL.64 [R1+0x398], R14 ;  /* 0x0003980e01007387 */ /* 0x000fe80000100a00 */
[----:B0-----:R-:W2:Y:S04]  /*183e0*/  LDL.LU.64 R22, [R1+0x338] ;  /* 0x0003380001167983 */ /* 0x001ea80000300a00 */
[----:B------:R-:W-:Y:S04]  /*183f0*/  STL.64 [R1+0x380], R28 ;  /* 0x0003801c01007387 */ /* 0x000fe80000100a00 */
[----:B------:R0:W-:Y:S04]  /*18400*/  STL.64 [R1+0x388], R30 ;  /* 0x0003881e01007387 */ /* 0x0001e80000100a00 */
[----:B0-----:R-:W3:Y:S04]  /*18410*/  LDL.LU.64 R30, [R1+0xe78] ;  /* 0x000e7800011e7983 */ /* 0x001ee80000300a00 */
        /* <DEDUP_REMOVED lines=24> */
[----:B------:R-:W2:Y:S01]  /*185a0*/  LDL.LU.64 R44, [R1+0xe30] ;  /* 0x000e3000012c7983 */ /* 0x000ea20000300a00 */
[C---:B------:R-:W-:Y:S03]  /*185b0*/  HMMA.16816.F32.BF16 R8, R16.reuse, R48, R8 ;  /* 0x000000301008723c */ /* 0x040fe60000041808 */
[----:B----4-:R0:W-:Y:S05]  /*185c0*/  STL.64 [R1+0xdf0], R50 ;  /* 0x000df03201007387 */ /* 0x0101ea0000100a00 */
[C---:B------:R-:W-:Y:S08]  /*185d0*/  HMMA.16816.F32.BF16 R4, R16.reuse, R52, R4 ;  /* 0x000000341004723c */ /* 0x040ff00000041804 */
[----:B--2---:R-:W-:-:S15]  /*185e0*/  HMMA.16816.F32.BF16 R20, R16, R44, R20 ;  /* 0x0000002c1014723c */ /* 0x004fde0000041814 */
[----:B------:R-:W-:-:S04]  /*185f0*/  NOP ;  /* 0x0000000000007918 */ /* 0x000fc80000000000 */
[----:B------:R-:W-:Y:S04]  /*18600*/  STL.64 [R1+0x330], R20 ;  /* 0x0003301401007387 */ /* 0x000fe80000100a00 */
[----:B------:R-:W-:Y:S04]  /*18610*/  STL.64 [R1+0x338], R22 ;  /* 0x0003381601007387 */ /* 0x000fe80000100a00 */
[----:B0-----:R-:W2:Y:S04]  /*18620*/  LDL.64 R50, [R1+0x58] ;  /* 0x0000580001327983 */ /* 0x001ea80000100a00 */
[----:B------:R0:W-:Y:S04]  /*18630*/  STL.64 [R1+0x240], R8 ;  /* 0x0002400801007387 */ /* 0x0001e80000100a00 */
[----:B------:R1:W-:Y:S04]  /*18640*/  STL.64 [R1+0x248], R10 ;  /* 0x0002480a01007387 */ /* 0x0003e80000100a00 */
[----:B0-----:R-:W4:Y:S04]  /*18650*/  LDL.LU.64 R8, [R1+0x210] ;  /* 0x0002100001087983 */ /* 0x001f280000300a00 */
[----:B-1----:R-:W4:Y:S04]  /*18660*/  LDL.LU.64 R10, [R1+0x218] ;  /* 0x00021800010a7983 */ /* 0x002f280000300a00 */
[----:B------:R-:W2:Y:S04]  /*18670*/  LDL.LU R20, [R1+0x320] ;  /* 0x0003200001147983 */ /* 0x000ea80000300800 */
[----:B------:R-:W2:Y:S04]  /*18680*/  LDL.LU R21, [R1+0x324] ;  /* 0x0003240001157983 */ /* 0x000ea80000300800 */
[----:B------:R-:W2:Y:S04]  /*18690*/  LDL.LU R22, [R1+0x328] ;  /* 0x0003280001167983 */ /* 0x000ea80000300800 */
[----:B------:R-:W2:Y:S04]  /*186a0*/  LDL.LU R23, [R1+0x32c] ;  /* 0x00032c0001177983 */ /* 0x000ea80000300800 */
[----:B------:R0:W-:Y:S04]  /*186b0*/  STL.64 [R1+0xd90], R54 ;  /* 0x000d903601007387 */ /* 0x0001e80000100a00 */
[----:B------:R-:W2:Y:S04]  /*186c0*/  LDL.LU R52, [R1+0x400] ;  /* 0x0004000001347983 */ /* 0x000ea80000300800 */
[----:B------:R-:W2:Y:S04]  /*186d0*/  LDL.LU R53, [R1+0x404] ;  /* 0x0004040001357983 */ /* 0x000ea80000300800 */
[----:B0-----:R-:W2:Y:S04]  /*186e0*/  LDL.LU R54, [R1+0x408] ;  /* 0x0004080001367983 */ /* 0x001ea80000300800 */
[----:B------:R-:W2:Y:S01]  /*186f0*/  LDL.LU R55, [R1+0x40c] ;  /* 0x00040c0001377983 */ /* 0x000ea20000300800 */
[----:B------:R-:W-:-:S02]  /*18700*/  IMAD.MOV.U32 R3, RZ, RZ, R6 ;  /* 0x000000ffff037224 */ /* 0x000fc400078e0006 */
[----:B------:R-:W0:Y:S01]  /*18710*/  S2R R6, SR_TID.X ;  /* 0x0000000000067919 */ /* 0x000e220000002100 */
[----:B------:R-:W-:Y:S02]  /*18720*/  IMAD.MOV.U32 R14, RZ, RZ, R2 ;  /* 0x000000ffff0e7224 */ /* 0x000fe400078e0002 */
[----:B------:R-:W-:Y:S02]  /*18730*/  IMAD.MOV.U32 R2, RZ, RZ, R7 ;  /* 0x000000ffff027224 */ /* 0x000fe400078e0007 */
[----:B------:R-:W-:Y:S02]  /*18740*/  IMAD.MOV.U32 R60, RZ, RZ, R5 ;  /* 0x000000ffff3c7224 */ /* 0x000fe400078e0005 */
[----:B------:R-:W-:Y:S02]  /*18750*/  IMAD.MOV.U32 R15, RZ, RZ, R0 ;  /* 0x000000ffff0f7224 */ /* 0x000fe400078e0000 */
[----:B------:R-:W-:Y:S01]  /*18760*/  IMAD.MOV.U32 R0, RZ, RZ, R4 ;  /* 0x000000ffff007224 */ /* 0x000fe200078e0004 */
[C---:B0-----:R-:W-:Y:S01]  /*18770*/  LOP3.LUT R7, R6.reuse, 0x7, RZ, 0xc0, !PT ;  /* 0x0000000706077812 */ /* 0x041fe200078ec0ff */
[----:B------:R-:W-:-:S02]  /*18780*/  IMAD.SHL.U32 R5, R6, 0x2, RZ ;  /* 0x0000000206057824 */ /* 0x000fc400078e00ff */
[----:B------:R-:W-:Y:S01]  /*18790*/  IMAD.SHL.U32 R6, R6, 0x40, RZ ;  /* 0x0000004006067824 */ /* 0x000fe200078e00ff */
[----:B------:R-:W-:Y:S04]  /*187a0*/  STL [R1+0xca4], R2 ;  /* 0x000ca40201007387 */ /* 0x000fe80000100800 */
[----:B------:R-:W-:Y:S04]  /*187b0*/  STL [R1+0xca0], R3 ;  /* 0x000ca00301007387 */ /* 0x000fe80000100800 */
[----:B------:R-:W-:Y:S04]  /*187c0*/  STL [R1+0xc48], R60 ;  /* 0x000c483c01007387 */ /* 0x000fe80000100800 */
[----:B------:R-:W-:Y:S04]  /*187d0*/  STL [R1+0xc44], R0 ;  /* 0x000c440001007387 */ /* 0x000fe80000100800 */
[----:B------:R-:W-:Y:S01]  /*187e0*/  STL.64 [R1+0xde8], R58 ;  /* 0x000de83a01007387 */ /* 0x000fe20000100a00 */
[----:B----4-:R-:W-:Y:S01]  /*187f0*/  HMMA.16816.F32.BF16 R16, R16, R56, R8 ;  /* 0x000000381010723c */ /* 0x010fe20000041808 */
[----:B------:R-:W-:-:S02]  /*18800*/  IMAD R11, R7, 0x90, RZ ;  /* 0x00000090070b7824 */ /* 0x000fc400078e02ff */
[----:B------:R-:W-:-:S05]  /*18810*/  IMAD R7, R7, 0x90, RZ ;  /* 0x0000009007077824 */ /* 0x000fca00078e02ff */
[--C-:B------:R-:W-:Y:S02]  /*18820*/  LOP3.LUT R7, R7, 0x10, R5.reuse, 0x78, !PT ;  /* 0x0000001007077812 */ /* 0x100fe400078e7805 */
[----:B------:R-:W-:Y:S02]  /*18830*/  LOP3.LUT R11, R11, 0x10, R5, 0x78, !PT ;  /* 0x000000100b0b7812 */ /* 0x000fe400078e7805 */
[--C-:B------:R-:W-:Y:S02]  /*18840*/  LOP3.LUT R7, R7, 0x400, R6.reuse, 0xf8, !PT ;  /* 0x0000040007077812 */ /* 0x100fe400078ef806 */
[----:B------:R-:W-:-:S04]  /*18850*/  LOP3.LUT R11, R11, 0x400, R6, 0xf8, !PT ;  /* 0x000004000b0b7812 */ /* 0x000fc800078ef806 */
[----:B------:R-:W2:Y:S01]  /*18860*/  LDSM.16.MT88.4 R4, [R7+UR5+0x2800] ;  /* 0x002800050704783b */ /* 0x000ea20008004200 */
[----:B------:R-:W-:-:S06]  /*18870*/  LOP3.LUT R11, R11, 0x20, RZ, 0x3c, !PT ;  /* 0x000000200b0b7812 */ /* 0x000fcc00078e3cff */
[----:B------:R-:W0:Y:S04]  /*18880*/  LDSM.16.MT88.4 R8, [R11+UR5+0x2800] ;  /* 0x002800050b08783b */ /* 0x000e280008004200 */
[----:B------:R-:W-:Y:S04]  /*18890*/  STL.64 [R1+0xb50], R18 ;  /* 0x000b501201007387 */ /* 0x000fe80000100a00 */
[----:B------:R2:W-:Y:S02]  /*188a0*/  STL.64 [R1+0xb48], R16 ;  /* 0x000b481001007387 */ /* 0x0005e40000100a00 */
[C---:B--2---:R-:W-:Y:S02]  /*188b0*/  HMMA.16816.F32.BF16 R16, R4.reuse, R50, R52 ;  /* 0x000000320410723c */ /* 0x044fe40000041834 */
[----:B0-----:R-:W-:Y:S04]  /*188c0*/  STL.64 [R1+0xd88], R10 ;  /* 0x000d880a01007387 */ /* 0x001fe80000100a00 */
[----:B------:R0:W-:Y:S02]  /*188d0*/  STL.64 [R1+0xd80], R8 ;  /* 0x000d800801007387 */ /* 0x0001e40000100a00 */
[----:B0-----:R-:W-:Y:S11]  /*188e0*/  HMMA.16816.F32.BF16 R8, R4, R14, R20 ;  /* 0x0000000e0408723c */ /* 0x001ff60000041814 */
[----:B------:R0:W-:Y:S01]  /*188f0*/  STL.64 [R1+0x400], R16 ;  /* 0x0004001001007387 */ /* 0x0001e20000100a00 */
[----:B------:R-:W-:-:S02]  /*18900*/  IMAD.MOV.U32 R44, RZ, RZ, R16 ;  /* 0x000000ffff2c7224 */ /* 0x000fc400078e0010 */
[----:B------:R-:W-:Y:S01]  /*18910*/  IMAD.MOV.U32 R40, RZ, RZ, R17 ;  /* 0x000000ffff287224 */ /* 0x000fe200078e0011 */
[----:B------:R1:W-:Y:S01]  /*18920*/  STL.64 [R1+0x408], R18 ;  /* 0x0004081201007387 */ /* 0x0003e20000100a00 */
[----:B------:R-:W-:Y:S02]  /*18930*/  IMAD.MOV.U32 R45, RZ, RZ, R18 ;  /* 0x000000ffff2d7224 */ /* 0x000fe400078e0012 */
[----:B------:R-:W-:Y:S01]  /*18940*/  IMAD.MOV.U32 R41, RZ, RZ, R19 ;  /* 0x000000ffff297224 */ /* 0x000fe200078e0013 */
[----:B0-----:R-:W2:Y:S04]  /*18950*/  LDL.LU R16, [R1+0x200] ;  /* 0x0002000001107983 */ /* 0x001ea80000300800 */
[----:B------:R-:W2:Y:S04]  /*18960*/  LDL.LU R17, [R1+0x204] ;  /* 0x0002040001117983 */ /* 0x000ea80000300800 */
[----:B-1----:R-:W2:Y:S04]  /*18970*/  LDL.LU R18, [R1+0x208] ;  /* 0x0002080001127983 */ /* 0x002ea80000300800 */
[----:B------:R-:W2:Y:S04]  /*18980*/  LDL.LU R19, [R1+0x20c] ;  /* 0x00020c0001137983 */ /* 0x000ea80000300800 */
[----:B------:R-:W2:Y:S04]  /*18990*/  LDL.64 R54, [R1+0x38] ;  /* 0x0000380001367983 */ /* 0x000ea80000100a00 */
[----:B------:R-:W-:Y:S01]  /*189a0*/  STL [R1+0xb40], R44 ;  /* 0x000b402c01007387 */ /* 0x000fe20000100800 */
[----:B------:R-:W-:-:S03]  /*189b0*/  IMAD.MOV.U32 R37, RZ, RZ, R10 ;  /* 0x000000ffff257224 */ /* 0x000fc600078e000a */
[----:B------:R-:W-:Y:S01]  /*189c0*/  STL [R1+0xb3c], R45 ;  /* 0x000b3c2d01007387 */ /* 0x000fe20000100800 */
[----:B------:R-:W-:-:S03]  /*189d0*/  IMAD.MOV.U32 R36, RZ, RZ, R8 ;  /* 0x000000ffff247224 */ /* 0x000fc600078e0008 */
[----:B------:R-:W-:Y:S01]  /*189e0*/  STL.64 [R1+0xdb0], R46 ;  /* 0x000db02e01007387 */ /* 0x000fe20000100a00 */
[----:B------:R-:W-:-:S03]  /*189f0*/  IMAD.MOV.U32 R29, RZ, RZ, R11 ;  /* 0x000000ffff1d7224 */ /* 0x000fc600078e000b */
[----:B------:R-:W-:Y:S01]  /*18a00*/  STL [R1+0xb38], R40 ;  /* 0x000b382801007387 */ /* 0x000fe20000100800 */
[----:B------:R-:W-:-:S03]  /*18a10*/  IMAD.MOV.U32 R28, RZ, RZ, R9 ;  /* 0x000000ffff1c7224 */ /* 0x000fc600078e0009 */
[----:B------:R-:W-:Y:S04]  /*18a20*/  STL [R1+0xb34], R41 ;  /* 0x000b342901007387 */ /* 0x000fe80000100800 */
[----:B------:R-:W-:Y:S04]  /*18a30*/  STL.64 [R1+0xdc8], R42 ;  /* 0x000dc82a01007387 */ /* 0x000fe80000100a00 */
[----:B------:R-:W-:Y:S04]  /*18a40*/  STL.64 [R1+0x320], R8 ;  /* 0x0003200801007387 */ /* 0x000fe80000100a00 */
[----:B------:R-:W-:Y:S04]  /*18a50*/  STL.64 [R1+0x328], R10 ;  /* 0x0003280a01007387 */ /* 0x000fe80000100a00 */
[----:B------:R-:W-:Y:S04]  /*18a60*/  STL.64 [R1+0xe00], R38 ;  /* 0x000e002601007387 */ /* 0x000fe80000100a00 */
[----:B------:R-:W-:Y:S04]  /*18a70*/  STL.64 [R1+0xdf8], R36 ;  /* 0x000df82401007387 */ /* 0x000fe80000100a00 */
[----:B---3--:R-:W-:Y:S04]  /*18a80*/  STL.64 [R1+0xde0], R30 ;  /* 0x000de01e01007387 */ /* 0x008fe80000100a00 */
[----:B------:R0:W-:Y:S04]  /*18a90*/  STL.64 [R1+0xdd8], R28 ;  /* 0x000dd81c01007387 */ /* 0x0001e80000100a00 */
[----:B0-----:R-:W3:Y:S04]  /*18aa0*/  LDL.LU R28, [R1+0xf0] ;  /* 0x0000f000011c7983 */ /* 0x001ee80000300800 */
[----:B------:R-:W3:Y:S04]  /*18ab0*/  LDL.LU R29, [R1+0xf4] ;  /* 0x0000f400011d7983 */ /* 0x000ee80000300800 */
[----:B------:R-:W4:Y:S04]  /*18ac0*/  LDL.LU R30, [R1+0xf8] ;  /* 0x0000f800011e7983 */ /* 0x000f280000300800 */
[----:B------:R-:W4:Y:S04]  /*18ad0*/  LDL.LU R31, [R1+0xfc] ;  /* 0x0000fc00011f7983 */ /* 0x000f280000300800 */
[----:B------:R-:W2:Y:S04]  /*18ae0*/  LDL.64 R22, [R1+0x28] ;  /* 0x0000280001167983 */ /* 0x000ea80000100a00 */
[----:B----4-:R-:W-:Y:S04]  /*18af0*/  STL.64 [R1+0xe10], R30 ;  /* 0x000e101e01007387 */ /* 0x010fe80000100a00 */
[----:B---3--:R0:W-:Y:S04]  /*18b00*/  STL.64 [R1+0xe08], R28 ;  /* 0x000e081c01007387 */ /* 0x0081e80000100a00 */
[----:B0-----:R-:W3:Y:S04]  /*18b10*/  LDL.LU R28, [R1+0x120] ;  /* 0x00012000011c7983 */ /* 0x001ee80000300800 */
[----:B------:R-:W3:Y:S04]  /*18b20*/  LDL.LU R29, [R1+0x124] ;  /* 0x00012400011d7983 */ /* 0x000ee80000300800 */
[----:B------:R-:W3:Y:S04]  /*18b30*/  LDL.LU R30, [R1+0x128] ;  /* 0x00012800011e7983 */ /* 0x000ee80000300800 */
[----:B------:R-:W3:Y:S01]  /*18b40*/  LDL.LU R31, [R1+0x12c] ;  /* 0x00012c00011f7983 */ /* 0x000ee20000300800 */
[----:B--2---:R-:W-:Y:S03]  /*18b50*/  HMMA.16816.F32.BF16 R16, R4, R54, R16 ;  /* 0x000000360410723c */ /* 0x004fe60000041810 */
[----:B------:R-:W2:Y:S04]  /*18b60*/  LDL.LU R8, [R1+0x110] ;  /* 0x0001100001087983 */ /* 0x000ea80000300800 */
[----:B------:R-:W2:Y:S04]  /*18b70*/  LDL.LU R9, [R1+0x114] ;  /* 0x0001140001097983 */ /* 0x000ea80000300800 */
[----:B------:R-:W2:Y:S04]  /*18b80*/  LDL.LU R10, [R1+0x118] ;  /* 0x00011800010a7983 */ /* 0x000ea80000300800 */
[----:B------:R-:W2:Y:S04]  /*18b90*/  LDL.LU R11, [R1+0x11c] ;  /* 0x00011c00010b7983 */ /* 0x000ea80000300800 */
[----:B------:R-:W2:Y:S01]  /*18ba0*/  LDL.64 R38, [R1+0x18] ;  /* 0x0000180001267983 */ /* 0x000ea20000100a00 */
[----:B------:R-:W-:-:S03]  /*18bb0*/  IMAD.MOV.U32 R60, RZ, RZ, R50 ;  /* 0x000000ffff3c7224 */ /* 0x000fc600078e0032 */
[----:B------:R-:W4:Y:S01]  /*18bc0*/  LDL.LU R56, [R1+0x100] ;  /* 0x0001000001387983 */ /* 0x000f220000300800 */
[----:B------:R-:W-:-:S03]  /*18bd0*/  IMAD.MOV.U32 R13, RZ, RZ, R51 ;  /* 0x000000ffff0d7224 */ /* 0x000fc600078e0033 */
[----:B------:R-:W4:Y:S04]  /*18be0*/  LDL.LU R57, [R1+0x104] ;  /* 0x0001040001397983 */ /* 0x000f280000300800 */
[----:B------:R-:W4:Y:S04]  /*18bf0*/  LDL.LU R58, [R1+0x108] ;  /* 0x00010800013a7983 */ /* 0x000f280000300800 */
[----:B------:R-:W4:Y:S04]  /*18c00*/  LDL.LU R59, [R1+0x10c] ;  /* 0x00010c00013b7983 */ /* 0x000f280000300800 */
[----:B------:R-:W4:Y:S01]  /*18c10*/  LDL.64 R50, [R1+0x8] ;  /* 0x0000080001327983 */ /* 0x000f220000100a00 */
[----:B------:R-:W-:-:S03]  /*18c20*/  IMAD.MOV.U32 R2, RZ, RZ, R54 ;  /* 0x000000ffff027224 */ /* 0x000fc600078e0036 */
[----:B------:R0:W-:Y:S01]  /*18c30*/  STL.64 [R1+0x200], R16 ;  /* 0x0002001001007387 */ /* 0x0001e20000100a00 */
[----:B------:R-:W-:-:S03]  /*18c40*/  IMAD.MOV.U32 R0, RZ, RZ, R55 ;  /* 0x000000ffff007224 */ /* 0x000fc600078e0037 */
[----:B------:R1:W-:Y:S04]  /*18c50*/  STL.64 [R1+0x208], R18 ;  /* 0x0002081201007387 */ /* 0x0003e80000100a00 */
[----:B------:R-:W4:Y:S04]  /*18c60*/  LDL.LU R52, [R1+0x90] ;  /* 0x0000900001347983 */ /* 0x000f280000300800 */
[----:B------:R-:W4:Y:S04]  /*18c70*/  LDL.LU R53, [R1+0x94] ;  /* 0x0000940001357983 */ /* 0x000f280000300800 */
[----:B------:R-:W4:Y:S04]  /*18c80*/  LDL.LU R54, [R1+0x98] ;  /* 0x0000980001367983 */ /* 0x000f280000300800 */
[----:B------:R-:W4:Y:S04]  /*18c90*/  LDL.LU R55, [R1+0x9c] ;  /* 0x00009c0001377983 */ /* 0x000f280000300800 */
[----:B------:R-:W4:Y:S04]  /*18ca0*/  LDL.LU R40, [R1+0xe0] ;  /* 0x0000e00001287983 */ /* 0x000f280000300800 */
[----:B------:R-:W4:Y:S04]  /*18cb0*/  LDL.LU R41, [R1+0xe4] ;  /* 0x0000e40001297983 */ /* 0x000f280000300800 */
[----:B------:R-:W4:Y:S01]  /*18cc0*/  LDL.LU R42, [R1+0xe8] ;  /* 0x0000e800012a7983 */ /* 0x000f220000300800 */
[----:B------:R-:W-:-:S03]  /*18cd0*/  IMAD.MOV.U32 R24, RZ, RZ, R16 ;  /* 0x000000ffff187224 */ /* 0x000fc600078e0010 */
[----:B------:R-:W4:Y:S01]  /*18ce0*/  LDL.LU R43, [R1+0xec] ;  /* 0x0000ec00012b7983 */ /* 0x000f220000300800 */
[----:B------:R-:W-:-:S03]  /*18cf0*/  IMAD.MOV.U32 R32, RZ, RZ, R17 ;  /* 0x000000ffff207224 */ /* 0x000fc600078e0011 */
[----:B------:R-:W4:Y:S01]  /*18d00*/  LDL.LU R44, [R1+0xd0] ;  /* 0x0000d000012c7983 */ /* 0x000f220000300800 */
[----:B0-----:R-:W-:-:S03]  /*18d10*/  IMAD.MOV.U32 R16, RZ, RZ, R35 ;  /* 0x000000ffff107224 */ /* 0x001fc600078e0023 */
[----:B------:R-:W4:Y:S01]  /*18d20*/  LDL.LU R45, [R1+0xd4] ;  /* 0x0000d400012d7983 */ /* 0x000f220000300800 */
[----:B------:R-:W-:-:S03]  /*18d30*/  IMAD.MOV.U32 R25, RZ, RZ, R18 ;  /* 0x000000ffff197224 */ /* 0x000fc600078e0012 */
[----:B------:R-:W4:Y:S01]  /*18d40*/  LDL.LU R46, [R1+0xd8] ;  /* 0x0000d800012e7983 */ /* 0x000f220000300800 */
[----:B------:R-:W-:-:S03]  /*18d50*/  IMAD.MOV.U32 R17, RZ, RZ, R34 ;  /* 0x000000ffff117224 */ /* 0x000fc600078e0022 */
[----:B------:R-:W4:Y:S01]  /*18d60*/  LDL.LU R47, [R1+0xdc] ;  /* 0x0000dc00012f7983 */ /* 0x000f220000300800 */
[----:B------:R-:W-:Y:S02]  /*18d70*/  IMAD.MOV.U32 R33, RZ, RZ, R19 ;  /* 0x000000ffff217224 */ /* 0x000fe400078e0013 */
[----:B-1----:R-:W-:Y:S01]  /*18d80*/  IMAD.MOV.U32 R18, RZ, RZ, R26 ;  /* 0x000000ffff127224 */ /* 0x002fe200078e001a */
[----:B------:R-:W4:Y:S01]  /*18d90*/  LDL.LU R35, [R1+0xe2c] ;  /* 0x000e2c0001237983 */ /* 0x000f220000300800 */
[----:B------:R-:W-:-:S03]  /*18da0*/  IMAD.MOV.U32 R19, RZ, RZ, R27 ;  /* 0x000000ffff137224 */ /* 0x000fc600078e001b */
[----:B------:R-:W4:Y:S01]  /*18db0*/  LDL.LU R34, [R1+0xe28] ;  /* 0x000e280001227983 */ /* 0x000f220000300800 */
[----:B------:R-:W-:Y:S02]  /*18dc0*/  IMAD.MOV.U32 R12, RZ, RZ, R22 ;  /* 0x000000ffff0c7224 */ /* 0x000fe400078e0016 */
[----:B------:R-:W-:Y:S01]  /*18dd0*/  IMAD.MOV.U32 R3, RZ, RZ, R23 ;  /* 0x000000ffff037224 */ /* 0x000fe200078e0017 */
[----:B------:R-:W4:Y:S04]  /*18de0*/  LDL.LU R26, [R1+0xe24] ;  /* 0x000e2400011a7983 */ /* 0x000f280000300800 */
[----:B------:R-:W4:Y:S01]  /*18df0*/  LDL.LU R27, [R1+0xe20] ;  /* 0x000e2000011b7983 */ /* 0x000f220000300800 */
[----:B---3--:R-:W-:Y:S03]  /*18e00*/  HMMA.16816.F32.BF16 R28, R4, R22, R28 ;  /* 0x00000016041c723c */ /* 0x008fe6000004181c */
[----:B------:R-:W3:-:S15]  /*18e10*/  LDL.LU.64 R22, [R1+0xe18] ;  /* 0x000e180001167983 */ /* 0x000ede0000300a00 */
[----:B------:R-:W-:Y:S01]  /*18e20*/  NOP ;  /* 0x0000000000007918 */ /* 0x000fe20000000000 */
[----:B------:R-:W-:Y:S01]  /*18e30*/  STL.64 [R1+0x120], R28 ;  /* 0x0001201c01007387 */ /* 0x000fe20000100a00 */
[----:B------:R-:W-:Y:S02]  /*18e40*/  IMAD.MOV.U32 R21, RZ, RZ, R30 ;  /* 0x000000ffff157224 */ /* 0x000fe400078e001e */
[----:B------:R-:W-:Y:S01]  /*18e50*/  IMAD.MOV.U32 R20, RZ, RZ, R28 ;  /* 0x000000ffff147224 */ /* 0x000fe200078e001c */
[----:B------:R0:W-:Y:S04]  /*18e60*/  STL.64 [R1+0x128], R30 ;  /* 0x0001281e01007387 */ /* 0x0001e80000100a00 */
[----:B0-----:R-:W3:Y:S04]  /*18e70*/  LDL.LU.64 R30, [R1+0xe10] ;  /* 0x000e1000011e7983 */ /* 0x001ee80000300a00 */
[----:B------:R-:W3:Y:S01]  /*18e80*/  LDL.LU.64 R28, [R1+0xe08] ;  /* 0x000e0800011c7983 */ /* 0x000ee20000300a00 */
[C---:B--2---:R-:W-:Y:S08]  /*18e90*/  HMMA.16816.F32.BF16 R8, R4.reuse, R38, R8 ;  /* 0x000000260408723c */ /* 0x044ff00000041808 */
[----:B----4-:R-:W-:Y:S11]  /*18ea0*/  HMMA.16816.F32.BF16 R56, R4, R50, R56 ;  /* 0x000000320438723c */ /* 0x010ff60000041838 */
[----:B------:R0:W-:Y:S04]  /*18eb0*/  STL.64 [R1+0x110], R8 ;  /* 0x0001100801007387 */ /* 0x0001e80000100a00 */
[----:B------:R1:W-:Y:S01]  /*18ec0*/  STL.64 [R1+0x118], R10 ;  /* 0x0001180a01007387 */ /* 0x0003e20000100a00 */
[----:B0-----:R-:W-:-:S02]  /*18ed0*/  IMAD.MOV.U32 R9, RZ, RZ, R38 ;  /* 0x000000ffff097224 */ /* 0x001fc400078e0026 */
[----:B------:R-:W-:Y:S02]  /*18ee0*/  IMAD.MOV.U32 R8, RZ, RZ, R39 ;  /* 0x000000ffff087224 */ /* 0x000fe400078e0027 */
[----:B------:R-:W2:Y:S01]  /*18ef0*/  LDL.LU.64 R38, [R1+0xe00] ;  /* 0x000e000001267983 */ /* 0x000ea20000300a00 */
[----:B-1----:R-:W-:Y:S02]  /*18f00*/  IMAD.MOV.U32 R11, RZ, RZ, R50 ;  /* 0x000000ffff0b7224 */ /* 0x002fe400078e0032 */
[----:B------:R-:W-:Y:S01]  /*18f10*/  IMAD.MOV.U32 R10, RZ, RZ, R51 ;  /* 0x000000ffff0a7224 */ /* 0x000fe200078e0033 */
[----:B------:R-:W4:Y:S01]  /*18f20*/  LDL.LU.64 R36, [R1+0xdf8] ;  /* 0x000df80001247983 */ /* 0x000f220000300a00 */
[----:B------:R-:W-:-:S03]  /*18f30*/  IMAD.MOV.U32 R49, RZ, RZ, R59 ;  /* 0x000000ffff317224 */ /* 0x000fc600078e003b */
[----:B------:R-:W2:Y:S01]  /*18f40*/  LDL.LU.64 R50, [R1+0xdf0] ;  /* 0x000df00001327983 */ /* 0x000ea20000300a00 */
[----:B------:R-:W-:-:S03]  /*18f50*/  IMAD.MOV.U32 R48, RZ, RZ, R57 ;  /* 0x000000ffff307224 */ /* 0x000fc600078e0039 */
[----:B------:R-:W-:Y:S04]  /*18f60*/  STL.64 [R1+0x100], R56 ;  /* 0x0001003801007387 */ /* 0x000fe80000100a00 */
[----:B------:R0:W-:Y:S04]  /*18f70*/  STL.64 [R1+0x108], R58 ;  /* 0x0001083a01007387 */ /* 0x0001e80000100a00 */
[----:B0-----:R-:W2:Y:S01]  /*18f80*/  LDL.LU.64 R58, [R1+0xde8] ;  /* 0x000de800013a7983 */ /* 0x001ea20000300a00 */
[----:B---3--:R-:W-:-:S15]  /*18f90*/  HMMA.16816.F32.BF16 R28, R4, R22, R28 ;  /* 0x00000016041c723c */ /* 0x008fde000004181c */
[----:B------:R-:W-:-:S04]  /*18fa0*/  NOP ;  /* 0x0000000000007918 */ /* 0x000fc80000000000 */
[----:B------:R-:W-:Y:S01]  /*18fb0*/  STL.64 [R1+0xf0], R28 ;  /* 0x0000f01c01007387 */ /* 0x000fe20000100a00 */
[----:B------:R-:W-:-:S03]  /*18fc0*/  IMAD.MOV.U32 R57, RZ, RZ, R30 ;  /* 0x000000ffff397224 */ /* 0x000fc600078e001e */
[----:B------:R0:W-:Y:S04]  /*18fd0*/  STL.64 [R1+0xf8], R30 ;  /* 0x0000f81e01007387 */ /* 0x0001e80000100a00 */
[----:B0-----:R-:W3:Y:S01]  /*18fe0*/  LDL.LU.64 R30, [R1+0xde0] ;  /* 0x000de000011e7983 */ /* 0x001ee20000300a00 */
[----:B------:R-:W-:-:S03]  /*18ff0*/  IMAD.MOV.U32 R56, RZ, RZ, R28 ;  /* 0x000000ffff387224 */ /* 0x000fc600078e001c */
[----:B------:R-:W2:Y:S04]  /*19000*/  LDL.LU.64 R28, [R1+0xdd8] ;  /* 0x000dd800011c7983 */ /* 0x000ea80000300a00 */
[----:B------:R-:W-:Y:S04]  /*19010*/  STL.64 [R1+0xd28], R22 ;  /* 0x000d281601007387 */ /* 0x000fe80000100a00 */
[----:B------:R0:W-:Y:S04]  /*19020*/  STL.64 [R1+0xd20], R20 ;  /* 0x000d201401007387 */ /* 0x0001e80000100a00 */
[----:B0-----:R-:W2:Y:S04]  /*19030*/  LDL.LU R20, [R1+0xb0] ;  /* 0x0000b00001147983 */ /* 0x001ea80000300800 */
[----:B------:R-:W2:Y:S01]  /*19040*/  LDL.LU R21, [R1+0xb4] ;  /* 0x0000b40001157983 */ /* 0x000ea20000300800 */
[----:B------:R-:W-:Y:S01]  /*19050*/  HMMA.16816.F32.BF16 R40, R4, R26, R40 ;  /* 0x0000001a0428723c */ /* 0x000fe20000041828 */
[----:B---3--:R-:W-:-:S02]  /*19060*/  IMAD.MOV.U32 R22, RZ, RZ, R30 ;  /* 0x000000ffff167224 */ /* 0x008fc400078e001e */
[----:B------:R-:W3:Y:S01]  /*19070*/  LDL.LU R30, [R1+0xdd4] ;  /* 0x000dd400011e7983 */ /* 0x000ee20000300800 */
[----:B------:R-:W-:-:S03]  /*19080*/  IMAD.MOV.U32 R23, RZ, RZ, R31 ;  /* 0x000000ffff177224 */ /* 0x000fc600078e001f */
[----:B------:R-:W3:-:S12]  /*19090*/  LDL.LU R31, [R1+0xdd0] ;  /* 0x000dd000011f7983 */ /* 0x000ed80000300800 */
[----:B------:R-:W-:Y:S04]  /*190a0*/  STL.64 [R1+0x4f0], R40 ;  /* 0x0004f02801007387 */ /* 0x000fe80000100a00 */
[----:B------:R0:W-:Y:S04]  /*190b0*/  STL.64 [R1+0x4f8], R42 ;  /* 0x0004f82a01007387 */ /* 0x0001e80000100a00 */
[----:B0-----:R-:W4:Y:S04]  /*190c0*/  LDL.LU.64 R42, [R1+0xdc8] ;  /* 0x000dc800012a7983 */ /* 0x001f280000300a00 */
[----:B------:R2:W-:Y:S04]  /*190d0*/  STL.64 [R1+0xd18], R26 ;  /* 0x000d181a01007387 */ /* 0x0005e80000100a00 */
[----:B------:R0:W-:Y:S01]  /*190e0*/  STL.64 [R1+0xd10], R24 ;  /* 0x000d101801007387 */ /* 0x0001e20000100a00 */
[----:B--2---:R-:W-:-:S02]  /*190f0*/  IMAD.MOV.U32 R26, RZ, RZ, R38 ;  /* 0x000000ffff1a7224 */ /* 0x004fc400078e0026 */
[----:B0-----:R-:W-:Y:S02]  /*19100*/  IMAD.MOV.U32 R24, RZ, RZ, R34 ;  /* 0x000000ffff187224 */ /* 0x001fe400078e0022 */
[----:B------:R-:W2:Y:S01]  /*19110*/  LDL.LU R34, [R1+0xdc4] ;  /* 0x000dc40001227983 */ /* 0x000ea20000300800 */
[----:B------:R-:W-:-:S03]  /*19120*/  IMAD.MOV.U32 R25, RZ, RZ, R35 ;  /* 0x000000ffff197224 */ /* 0x000fc600078e0023 */
[----:B------:R-:W2:Y:S01]  /*19130*/  LDL.LU R35, [R1+0xdc0] ;  /* 0x000dc00001237983 */ /* 0x000ea20000300800 */
[----:B------:R-:W-:-:S03]  /*19140*/  IMAD.MOV.U32 R27, RZ, RZ, R39 ;  /* 0x000000ffff1b7224 */ /* 0x000fc600078e0027 */
[----:B------:R-:W4:Y:S04]  /*19150*/  LDL.LU R38, [R1+0xdbc] ;  /* 0x000dbc0001267983 */ /* 0x000f280000300800 */
[----:B------:R-:W4:Y:S01]  /*19160*/  LDL.LU R39, [R1+0xdb8] ;  /* 0x000db80001277983 */ /* 0x000f220000300800 */
[----:B---3--:R-:W-:-:S15]  /*19170*/  HMMA.16816.F32.BF16 R44, R4, R30, R44 ;  /* 0x0000001e042c723c */ /* 0x008fde000004182c */
[----:B------:R-:W-:-:S04]  /*19180*/  NOP ;  /* 0x0000000000007918 */ /* 0x000fc80000000000 */
[----:B------:R-:W-:Y:S04]  /*19190*/  STL.64 [R1+0x4e0], R44 ;  /* 0x0004e02c01007387 */ /* 0x000fe80000100a00 */
[----:B------:R0:W-:Y:S04]  /*191a0*/  STL.64 [R1+0x4e8], R46 ;  /* 0x0004e82e01007387 */ /* 0x0001e80000100a00 */
[----:B0-----:R-:W3:Y:S01]  /*191b0*/  LDL.LU.64 R46, [R1+0xdb0] ;  /* 0x000db000012e7983 */ /* 0x001ee20000300a00 */
[C---:B--2---:R-:W-:Y:S08]  /*191c0*/  HMMA.16816.F32.BF16 R24, R4.reuse, R34, R24 ;  /* 0x000000220418723c */ /* 0x044ff00000041818 */
[C---:B----4-:R-:W-:Y:S01]  /*191d0*/  HMMA.16816.F32.BF16 R20, R4.reuse, R38, R20 ;  /* 0x000000260414723c */ /* 0x050fe20000041814 */
        /* <DEDUP_REMOVED lines=9> */
[----:B------:R0:W-:Y:S02]  /*19270*/  STL.64 [R1+0x4c8], R22 ;  /* 0x0004c81601007387 */ /* 0x0001e40000100a00 */
[----:B0-----:R-:W-:Y:S02]  /*19280*/  HMMA.16816.F32.BF16 R20, R4, R42, R16 ;  /* 0x0000002a0414723c */ /* 0x001fe40000041810 */
[----:B------:R-:W-:-:S15]  /*19290*/  STL.64 [R1+0xd40], R42 ;  /* 0x000d402a01007387 */ /* 0x000fde0000100a00 */
[----:B------:R-:W-:Y:S02]  /*192a0*/  NOP ;  /* 0x0000000000007918 */ /* 0x000fe40000000000 */
[----:B------:R-:W-:Y:S04]  /*192b0*/  STL.64 [R1+0x4b0], R20 ;  /* 0x0004b01401007387 */ /* 0x000fe80000100a00 */
[----:B------:R0:W-:Y:S02]  /*192c0*/  STL.64 [R1+0x4b8], R22 ;  /* 0x0004b81601007387 */ /* 0x0001e40000100a00 */
[----:B0-----:R-:W-:Y:S02]  /*192d0*/  IMAD.MOV.U32 R22, RZ, RZ, R11 ;  /* 0x000000ffff167224 */ /* 0x001fe400078e000b */
[----:B------:R-:W-:Y:S01]  /*192e0*/  IMAD.MOV.U32 R23, RZ, RZ, R10 ;  /* 0x000000ffff177224 */ /* 0x000fe200078e000a */
[----:B---3--:R-:W-:Y:S01]  /*192f0*/  HMMA.16816.F32.BF16 R16, R4, R46, R52 ;  /* 0x0000002e0410723c */ /* 0x008fe20000041834 */
[----:B------:R-:W-:-:S15]  /*19300*/  STL.64 [R1+0xd48], R46 ;  /* 0x000d482e01007387 */ /* 0x000fde0000100a00 */
[----:B------:R-:W-:-:S03]  /*19310*/  NOP ;  /* 0x0000000000007918 */ /* 0x000fc60000000000 */
[----:B------:R0:W-:Y:S04]  /*19320*/  STL.64 [R1+0x4a0], R16 ;  /* 0x0004a01001007387 */ /* 0x0001e80000100a00 */
[----:B------:R1:W-:Y:S04]  /*19330*/  STL.64 [R1+0x4a8], R18 ;  /* 0x0004a81201007387 */ /* 0x0003e80000100a00 */
[----:B------:R-:W-:Y:S04]  /*19340*/  STL.64 [R1+0xd50], R22 ;  /* 0x000d501601007387 */ /* 0x000fe80000100a00 */
[----:B------:R-:W2:Y:S04]  /*19350*/  LDL.LU R36, [R1+0x1d0] ;  /* 0x0001d00001247983 */ /* 0x000ea80000300800 */
[----:B------:R-:W2:Y:S01]  /*19360*/  LDL.LU R37, [R1+0x1d4] ;  /* 0x0001d40001257983 */ /* 0x000ea20000300800 */
[----:B------:R-:W-:-:S02]  /*19370*/  IMAD.MOV.U32 R38, RZ, RZ, R51 ;  /* 0x000000ffff267224 */ /* 0x000fc400078e0033 */
[----:B------:R-:W-:Y:S01]  /*19380*/  IMAD.MOV.U32 R39, RZ, RZ, R50 ;  /* 0x000000ffff277224 */ /* 0x000fe200078e0032 */
[----:B------:R-:W3:Y:S04]  /*19390*/  LDL.LU R51, [R1+0xdac] ;  /* 0x000dac0001337983 */ /* 0x000ee80000300800 */
[----:B------:R-:W4:Y:S04]  /*193a0*/  LDL.LU R50, [R1+0xda8] ;  /* 0x000da80001327983 */ /* 0x000f280000300800 */
[----:B------:R4:W-:Y:S01]  /*193b0*/  STL.64 [R1+0xd60], R38 ;  /* 0x000d602601007387 */ /* 0x0009e20000100a00 */
[----:B------:R-:W-:-:S02]  /*193c0*/  IMAD.MOV.U32 R43, RZ, RZ, R8 ;  /* 0x000000ffff2b7224 */ /* 0x000fc400078e0008 */
[----:B------:R-:W-:Y:S01]  /*193d0*/  IMAD.MOV.U32 R42, RZ, RZ, R9 ;  /* 0x000000ffff2a7224 */ /* 0x000fe200078e0009 */
[----:B--2---:R2:W-:Y:S04]  /*193e0*/  STL.64 [R1+0xd58], R36 ;  /* 0x000d582401007387 */ /* 0x0045e80000100a00 */
[----:B------:R-:W2:Y:S04]  /*193f0*/  LDL.LU R28, [R1+0x60] ;  /* 0x00006000011c7983 */ /* 0x000ea80000300800 */
        /* <DEDUP_REMOVED lines=11> */
[----:B0-----:R-:W2:Y:S04]  /*194b0*/  LDL.LU R16, [R1+0x310] ;  /* 0x0003100001107983 */ /* 0x001ea80000300800 */
[----:B------:R-:W2:Y:S04]  /*194c0*/  LDL.LU R17, [R1+0x314] ;  /* 0x0003140001117983 */ /* 0x000ea80000300800 */
[----:B-1----:R-:W2:Y:S04]  /*194d0*/  LDL.LU R18, [R1+0x318] ;  /* 0x0003180001127983 */ /* 0x002ea80000300800 */
[----:B------:R-:W2:Y:S04]  /*194e0*/  LDL.LU R19, [R1+0x31c] ;  /* 0x00031c0001137983 */ /* 0x000ea80000300800 */
[----:B------:R-:W-:Y:S04]  /*194f0*/  STL.64 [R1+0xd68], R42 ;  /* 0x000d682a01007387 */ /* 0x000fe80000100a00 */
[----:B------:R-:W2:Y:S04]  /*19500*/  LDL.LU R44, [R1+0x1e0] ;  /* 0x0001e000012c7983 */ /* 0x000ea80000300800 */
[----:B------:R-:W2:Y:S04]  /*19510*/  LDL.LU R45, [R1+0x1e4] ;  /* 0x0001e400012d7983 */ /* 0x000ea80000300800 */
[----:B------:R-:W2:Y:S04]  /*19520*/  LDL.LU R46, [R1+0x1e8] ;  /* 0x0001e800012e7983 */ /* 0x000ea80000300800 */
[----:B------:R-:W2:Y:S01]  /*19530*/  LDL.LU R47, [R1+0x1ec] ;  /* 0x0001ec00012f7983 */ /* 0x000ea20000300800 */
[----:B----4-:R-:W-:-:S02]  /*19540*/  IMAD.MOV.U32 R38, RZ, RZ, R50 ;  /* 0x000000ffff267224 */ /* 0x010fc400078e0032 */
[----:B---3--:R-:W-:Y:S01]  /*19550*/  IMAD.MOV.U32 R39, RZ, RZ, R51 ;  /* 0x000000ffff277224 */ /* 0x008fe200078e0033 */
[----:B--2---:R-:W-:Y:S04]  /*19560*/  STL.64 [R1+0xd78], R46 ;  /* 0x000d782e01007387 */ /* 0x004fe80000100a00 */
[----:B------:R0:W-:Y:S04]  /*19570*/  STL.64 [R1+0xd70], R44 ;  /* 0x000d702c01007387 */ /* 0x0001e80000100a00 */
[----:B------:R-:W2:Y:S04]  /*19580*/  LDL.LU R36, [R1+0x1f0] ;  /* 0x0001f00001247983 */ /* 0x000ea80000300800 */
[----:B------:R-:W2:Y:S04]  /*19590*/  LDL.LU R37, [R1+0x1f4] ;  /* 0x0001f40001257983 */ /* 0x000ea80000300800 */
[----:B------:R-:W3:Y:S04]  /*195a0*/  LDL.LU R50, [R1+0xda4] ;  /* 0x000da40001327983 */ /* 0x000ee80000300800 */
[----:B------:R-:W3:Y:S04]  /*195b0*/  LDL.LU R51, [R1+0xda0] ;  /* 0x000da00001337983 */ /* 0x000ee80000300800 */
[----:B0-----:R-:W4:Y:S01]  /*195c0*/  LDL.LU R44, [R1+0x220] ;  /* 0x00022000012c7983 */ /* 0x001f220000300800 */
[----:B------:R-:W-:-:S03]  /*195d0*/  IMAD.MOV.U32 R25, RZ, RZ, R58 ;  /* 0x000000ffff197224 */ /* 0x000fc600078e003a */
[----:B------:R-:W4:Y:S01]  /*195e0*/  LDL.LU R45, [R1+0x224] ;  /* 0x00022400012d7983 */ /* 0x000f220000300800 */
[----:B------:R-:W-:-:S03]  /*195f0*/  IMAD.MOV.U32 R26, RZ, RZ, R59 ;  /* 0x000000ffff1a7224 */ /* 0x000fc600078e003b */
[----:B------:R-:W4:Y:S04]  /*19600*/  LDL.LU R46, [R1+0x228] ;  /* 0x00022800012e7983 */ /* 0x000f280000300800 */
[----:B------:R-:W4:Y:S04]  /*19610*/  LDL.LU R47, [R1+0x22c] ;  /* 0x00022c00012f7983 */ /* 0x000f280000300800 */
[----:B------:R-:W2:Y:S04]  /*19620*/  LDL.LU R24, [R1+0x1c0] ;  /* 0x0001c00001187983 */ /* 0x000ea80000300800 */
[----:B------:R-:W2:Y:S04]  /*19630*/  LDL.LU R58, [R1+0xd9c] ;  /* 0x000d9c00013a7983 */ /* 0x000ea80000300800 */
[----:B------:R-:W2:Y:S04]  /*19640*/  LDL.LU R59, [R1+0xd98] ;  /* 0x000d9800013b7983 */ /* 0x000ea80000300800 */
[----:B------:R-:W2:Y:S01]  /*19650*/  LDL.LU R27, [R1+0x1cc] ;  /* 0x0001cc00011b7983 */ /* 0x000ea20000300800 */
[----:B---3--:R-:W-:-:S15]  /*19660*/  HMMA.16816.F32.BF16 R52, R4, R50, R52 ;  /* 0x000000320434723c */ /* 0x008fde0000041834 */
[----:B------:R-:W-:-:S04]  /*19670*/  NOP ;  /* 0x0000000000007918 */ /* 0x000fc80000000000 */
[----:B------:R-:W-:Y:S04]  /*19680*/  STL.64 [R1+0x490], R52 ;  /* 0x0004903401007387 */ /* 0x000fe80000100a00 */
[----:B------:R0:W-:Y:S04]  /*19690*/  STL.64 [R1+0x498], R54 ;  /* 0x0004983601007387 */ /* 0x0001e80000100a00 */
[----:B0-----:R-:W3:Y:S01]  /*196a0*/  LDL.LU.64 R54, [R1+0xd90] ;  /* 0x000d900001367983 */ /* 0x001ee20000300a00 */
[C---:B--2---:R-:W-:Y:S08]  /*196b0*/  HMMA.16816.F32.BF16 R28, R4.reuse, R58, R28 ;  /* 0x0000003a041c723c */ /* 0x044ff0000004181c */
[----:B---3--:R-:W-:-:S15]  /*196c0*/  HMMA.16816.F32.BF16 R8, R4, R54, R8 ;  /* 0x000000360408723c */ /* 0x008fde0000041808 */
[----:B------:R-:W-:-:S04]  /*196d0*/  NOP ;  /* 0x0000000000007918 */ /* 0x000fc80000000000 */
[----:B------:R-:W-:Y:S04]  /*196e0*/  STL.64 [R1+0x480], R8 ;  /* 0x0004800801007387 */ /* 0x000fe80000100a00 */
[----:B------:R0:W-:Y:S04]  /*196f0*/  STL.64 [R1+0x488], R10 ;  /* 0x0004880a01007387 */ /* 0x0001e80000100a00 */
[----:B0-----:R-:W2:Y:S04]  /*19700*/  LDL.LU.64 R10, [R1+0xd88] ;  /* 0x000d8800010a7983 */ /* 0x001ea80000300a00 */
[----:B------:R-:W2:Y:S04]  /*19710*/  LDL.LU.64 R8, [R1+0xd80] ;  /* 0x000d800001087983 */ /* 0x000ea80000300a00 */
[----:B------:R-:W2:Y:S04]  /*19720*/  LDL.LU R4, [R1+0x3e0] ;  /* 0x0003e00001047983 */ /* 0x000ea80000300800 */
[----:B------:R0:W-:Y:S04]  /*19730*/  STL.64 [R1+0x470], R28 ;  /* 0x0004701c01007387 */ /* 0x0001e80000100a00 */
[----:B------:R1:W-:Y:S04]  /*19740*/  STL.64 [R1+0x478], R30 ;  /* 0x0004781e01007387 */ /* 0x0003e80000100a00 */
[----:B------:R-:W2:Y:S04]  /*19750*/  LDL.LU R5, [R1+0x3e4] ;  /* 0x0003e40001057983 */ /* 0x000ea80000300800 */
[----:B------:R-:W2:Y:S04]  /*19760*/  LDL.LU R6, [R1+0x3e8] ;  /* 0x0003e80001067983 */ /* 0x000ea80000300800 */
[----:B------:R-:W2:Y:S01]  /*19770*/  LDL.LU R7, [R1+0x3ec] ;  /* 0x0003ec0001077983 */ /* 0x000ea20000300800 */
[----:B------:R-:W-:-:S02]  /*19780*/  IMAD.MOV.U32 R34, RZ, RZ, R60 ;  /* 0x000000ffff227224 */ /* 0x000fc400078e003c */
[----:B------:R-:W-:Y:S01]  /*19790*/  IMAD.MOV.U32 R35, RZ, RZ, R13 ;  /* 0x000000ffff237224 */ /* 0x000fe200078e000d */
[----:B0-----:R-:W3:Y:S01]  /*197a0*/  LDL.LU R28, [R1+0x1b0] ;  /* 0x0001b000011c7983 */ /* 0x001ee20000300800 */
[----:B-1----:R-:W-:-:S03]  /*197b0*/  IMAD.MOV.U32 R31, RZ, RZ, R61 ;  /* 0x000000ffff1f7224 */ /* 0x002fc600078e003d */
[----:B------:R-:W3:Y:S04]  /*197c0*/  LDL.LU R29, [R1+0x1b4] ;  /* 0x0001b400011d7983 */ /* 0x000ee80000300800 */
[----:B------:R-:W3:Y:S01]  /*197d0*/  LDL.LU R30, [R1+0x1b8] ;  /* 0x0001b800011e7983 */ /* 0x000ee20000300800 */
[----:B------:R-:W-:Y:S02]  /*197e0*/  IMAD.MOV.U32 R42, RZ, RZ, R2 ;  /* 0x000000ffff2a7224 */ /* 0x000fe400078e0002 */
[----:B------:R-:W-:Y:S02]  /*197f0*/  IMAD.MOV.U32 R43, RZ, RZ, R0 ;  /* 0x000000ffff2b7224 */ /* 0x000fe400078e0000 */
[----:B------:R-:W-:Y:S02]  /*19800*/  IMAD.MOV.U32 R22, RZ, RZ, R12 ;  /* 0x000000ffff167224 */ /* 0x000fe400078e000c */
[----:B------:R-:W-:Y:S01]  /*19810*/  IMAD.MOV.U32 R23, RZ, RZ, R3 ;  /* 0x000000ffff177224 */ /* 0x000fe200078e0003 */
[----:B--2---:R-:W-:-:S15]  /*19820*/  HMMA.16816.F32.BF16 R4, R8, R34, R4 ;  /* 0x000000220804723c */ /* 0x004fde0000041804 */
[----:B------:R-:W-:-:S04]  /*19830*/  NOP ;  /* 0x0000000000007918 */ /* 0x000fc80000000000 */
[----:B------:R-:W-:Y:S01]  /*19840*/  STL.64 [R1+0xe0], R4 ;  /* 0x0000e00401007387 */ /* 0x000fe20000100a00 */
[----:B------:R-:W-:-:S03]  /*19850*/  IMAD.MOV.U32 R61, RZ, RZ, R4 ;  /* 0x000000ffff3d7224 */ /* 0x000fc600078e0004 */
[----:B------:R0:W-:Y:S01]  /*19860*/  STL.64 [R1+0xe8], R6 ;  /* 0x0000e80601007387 */ /* 0x0001e20000100a00 */
[C---:B----4-:R-:W-:Y:S03]  /*19870*/  HMMA.16816.F32.BF16 R40, R8.reuse, R42, R44 ;  /* 0x0000002a0828723c */ /* 0x050fe6000004182c */
[----:B------:R-:W2:Y:S05]  /*19880*/  LDL.LU R32, [R1+0x1a0] ;  /* 0x0001a00001207983 */ /* 0x000eaa0000300800 */
[C---:B0-----:R-:W-:Y:S08]  /*19890*/  HMMA.16816.F32.BF16 R4, R8.reuse, R14, R16 ;  /* 0x0000000e0804723c */ /* 0x041ff00000041810 */
[C---:B------:R-:W-:Y:S11]  /*198a0*/  HMMA.16816.F32.BF16 R20, R8.reuse, R22, R36 ;  /* 0x000000160814723c */ /* 0x040ff60000041824 */
[----:B------:R0:W-:Y:S04]  /*198b0*/  STL.64 [R1+0xd0], R4 ;  /* 0x0000d00401007387 */ /* 0x0001e80000100a00 */
[----:B------:R1:W-:Y:S04]  /*198c0*/  STL.64 [R1+0xd8], R6 ;  /* 0x0000d80601007387 */ /* 0x0003e80000100a00 */
[----:B------:R-:W2:Y:S04]  /*198d0*/  LDL.LU R33, [R1+0x1a4] ;  /* 0x0001a40001217983 */ /* 0x000ea80000300800 */
[----:B------:R-:W2:Y:S04]  /*198e0*/  LDL.LU R34, [R1+0x1a8] ;  /* 0x0001a80001227983 */ /* 0x000ea80000300800 */
[----:B------:R-:W2:Y:S04]  /*198f0*/  LDL.LU R35, [R1+0x1ac] ;  /* 0x0001ac0001237983 */ /* 0x000ea80000300800 */
[----:B0-----:R-:W4:Y:S04]  /*19900*/  LDL.LU R4, [R1+0x170] ;  /* 0x0001700001047983 */ /* 0x001f280000300800 */
[----:B------:R-:W4:Y:S04]  /*19910*/  LDL.LU R5, [R1+0x174] ;  /* 0x0001740001057983 */ /* 0x000f280000300800 */
[----:B-1----:R-:W4:Y:S04]  /*19920*/  LDL.LU R6, [R1+0x178] ;  /* 0x0001780001067983 */ /* 0x002f280000300800 */
[----:B------:R-:W4:Y:S04]  /*19930*/  LDL.LU R7, [R1+0x17c] ;  /* 0x00017c0001077983 */ /* 0x000f280000300800 */
        /* <DEDUP_REMOVED lines=8> */
[----:B------:R-:W2:Y:S04]  /*199c0*/  LDL.LU.64 R46, [R1+0xd78] ;  /* 0x000d7800012e7983 */ /* 0x000ea80000300a00 */
[----:B------:R-:W2:Y:S04]  /*199d0*/  LDL.LU.64 R44, [R1+0xd70] ;  /* 0x000d7000012c7983 */ /* 0x000ea80000300a00 */
[----:B------:R-:W-:Y:S04]  /*199e0*/  STL.64 [R1+0xc0], R40 ;  /* 0x0000c02801007387 */ /* 0x000fe80000100a00 */
[----:B------:R0:W-:Y:S04]  /*199f0*/  STL.64 [R1+0xc8], R42 ;  /* 0x0000c82a01007387 */ /* 0x0001e80000100a00 */
[----:B0-----:R-:W2:Y:S04]  /*19a00*/  LDL.LU.64 R42, [R1+0xd68] ;  /* 0x000d6800012a7983 */ /* 0x001ea80000300a00 */
[----:B------:R-:W3:Y:S04]  /*19a10*/  LDL.LU.64 R38, [R1+0xd60] ;  /* 0x000d600001267983 */ /* 0x000ee80000300a00 */
[----:B------:R-:W3:Y:S04]  /*19a20*/  LDL.LU.64 R36, [R1+0xd58] ;  /* 0x000d580001247983 */ /* 0x000ee80000300a00 */
[----:B------:R-:W-:Y:S04]  /*19a30*/  STL.64 [R1+0x1f0], R20 ;  /* 0x0001f01401007387 */ /* 0x000fe80000100a00 */
[----:B------:R0:W-:Y:S04]  /*19a40*/  STL.64 [R1+0x1f8], R22 ;  /* 0x0001f81601007387 */ /* 0x0001e80000100a00 */
[----:B0-----:R-:W3:Y:S01]  /*19a50*/  LDL.LU.64 R22, [R1+0xd50] ;  /* 0x000d500001167983 */ /* 0x001ee20000300a00 */
[C---:B--2---:R-:W-:Y:S03]  /*19a60*/  HMMA.16816.F32.BF16 R40, R8.reuse, R42, R44 ;  /* 0x0000002a0828723c */ /* 0x044fe6000004182c */
[----:B------:R-:W2:Y:S05]  /*19a70*/  LDL.LU.64 R46, [R1+0xd48] ;  /* 0x000d4800012e7983 */ /* 0x000eaa0000300a00 */
[C---:B---3--:R-:W-:Y:S11]  /*19a80*/  HMMA.16816.F32.BF16 R20, R8.reuse, R22, R36 ;  /* 0x000000160814723c */ /* 0x048ff60000041824 */
[----:B------:R-:W-:Y:S04]  /*19a90*/  STL.64 [R1+0x1e0], R40 ;  /* 0x0001e02801007387 */ /* 0x000fe80000100a00 */
[----:B------:R0:W-:Y:S04]  /*19aa0*/  STL.64 [R1+0x1e8], R42 ;  /* 0x0001e82a01007387 */ /* 0x0001e80000100a00 */
[----:B0-----:R-:W4:Y:S04]  /*19ab0*/  LDL.LU.64 R42, [R1+0xd40] ;  /* 0x000d4000012a7983 */ /* 0x001f280000300a00 */
[----:B------:R-:W3:Y:S04]  /*19ac0*/  LDL.LU.64 R38, [R1+0xd38] ;  /* 0x000d380001267983 */ /* 0x000ee80000300a00 */
[----:B------:R-:W2:Y:S04]  /*19ad0*/  LDL.LU.64 R36, [R1+0xd30] ;  /* 0x000d300001247983 */ /* 0x000ea80000300a00 */
[----:B------:R-:W-:Y:S04]  /*19ae0*/  STL.64 [R1+0x1d0], R20 ;  /* 0x0001d01401007387 */ /* 0x000fe80000100a00 */
[----:B------:R0:W-:Y:S04]  /*19af0*/  STL.64 [R1+0x1d8], R22 ;  /* 0x0001d81601007387 */ /* 0x0001e80000100a00 */
[----:B0-----:R-:W2:Y:S04]  /*19b00*/  LDL.LU.64 R22, [R1+0xd28] ;  /* 0x000d280001167983 */ /* 0x001ea80000300a00 */
[----:B------:R-:W3:Y:S01]  /*19b10*/  LDL.LU.64 R20, [R1+0xd20] ;  /* 0x000d200001147983 */ /* 0x000ee20000300a00 */
[----:B--2---:R-:W-:-:S15]  /*19b20*/  HMMA.16816.F32.BF16 R24, R8, R22, R24 ;  /* 0x000000160818723c */ /* 0x004fde0000041818 */
[----:B------:R-:W-:-:S04]  /*19b30*/  NOP ;  /* 0x0000000000007918 */ /* 0x000fc80000000000 */
[----:B------:R-:W-:Y:S04]  /*19b40*/  STL.64 [R1+0x1c0], R24 ;  /* 0x0001c01801007387 */ /* 0x000fe80000100a00 */
[----:B------:R0:W-:Y:S04]  /*19b50*/  STL.64 [R1+0x1c8], R26 ;  /* 0x0001c81a01007387 */ /* 0x0001e80000100a00 */
[----:B0-----:R-:W2:Y:S04]  /*19b60*/  LDL.LU.64 R26, [R1+0xd18] ;  /* 0x000d1800011a7983 */ /* 0x001ea80000300a00 */
[----:B------:R-:W4:Y:S04]  /*19b70*/  LDL.LU.64 R24, [R1+0xd10] ;  /* 0x000d100001187983 */ /* 0x000f280000300a00 */
[----:B------:R-:W-:Y:S04]  /*19b80*/  STL.64 [R1+0xcb0], R22 ;  /* 0x000cb01601007387 */ /* 0x000fe80000100a00 */
[----:B---3--:R0:W-:Y:S04]  /*19b90*/  STL.64 [R1+0xca8], R20 ;  /* 0x000ca81401007387 */ /* 0x0081e80000100a00 */
[----:B0-----:R-:W3:Y:S04]  /*19ba0*/  LDL.LU R20, [R1+0x160] ;  /* 0x0001600001147983 */ /* 0x001ee80000300800 */
[----:B------:R-:W3:Y:S04]  /*19bb0*/  LDL.LU R21, [R1+0x164] ;  /* 0x0001640001157983 */ /* 0x000ee80000300800 */
[----:B------:R-:W3:Y:S04]  /*19bc0*/  LDL.LU R22, [R1+0x168] ;  /* 0x0001680001167983 */ /* 0x000ee80000300800 */
[----:B------:R-:W3:Y:S01]  /*19bd0*/  LDL.LU R23, [R1+0x16c] ;  /* 0x00016c0001177983 */ /* 0x000ee20000300800 */
[----:B--2---:R-:W-:-:S15]  /*19be0*/  HMMA.16816.F32.BF16 R28, R8, R26, R28 ;  /* 0x0000001a081c723c */ /* 0x004fde000004181c */
[----:B------:R-:W-:-:S04]  /*19bf0*/  NOP ;  /* 0x0000000000007918 */ /* 0x000fc80000000000 */
[----:B------:R-:W-:Y:S04]  /*19c00*/  STL.64 [R1+0x1b0], R28 ;  /* 0x0001b01c01007387 */ /* 0x000fe80000100a00 */
[----:B------:R0:W-:Y:S04]  /*19c10*/  STL.64 [R1+0x1b8], R30 ;  /* 0x0001b81e01007387 */ /* 0x0001e80000100a00 */
[----:B0-----:R-:W2:Y:S04]  /*19c20*/  LDL.LU.64 R30, [R1+0xd08] ;  /* 0x000d0800011e7983 */ /* 0x001ea80000300a00 */
[----:B------:R-:W3:Y:S04]  /*19c30*/  LDL.LU.64 R28, [R1+0xd00] ;  /* 0x000d0000011c7983 */ /* 0x000ee80000300a00 */
[----:B------:R-:W-:Y:S04]  /*19c40*/  STL.64 [R1+0xcc0], R26 ;  /* 0x000cc01a01007387 */ /* 0x000fe80000100a00 */
[----:B----4-:R0:W-:Y:S04]  /*19c50*/  STL.64 [R1+0xcb8], R24 ;  /* 0x000cb81801007387 */ /* 0x0101e80000100a00 */
[----:B0-----:R-:W4:Y:S04]  /*19c60*/  LDL.LU R24, [R1+0x180] ;  /* 0x0001800001187983 */ /* 0x001f280000300800 */
[----:B------:R-:W4:Y:S04]  /*19c70*/  LDL.LU R25, [R1+0x184] ;  /* 0x0001840001197983 */ /* 0x000f280000300800 */
[----:B------:R-:W4:Y:S04]  /*19c80*/  LDL.LU R26, [R1+0x188] ;  /* 0x00018800011a7983 */ /* 0x000f280000300800 */
[----:B------:R-:W4:Y:S01]  /*19c90*/  LDL.LU R27, [R1+0x18c] ;  /* 0x00018c00011b7983 */ /* 0x000f220000300800 */
[----:B--2---:R-:W-:-:S15]  /*19ca0*/  HMMA.16816.F32.BF16 R32, R8, R30, R32 ;  /* 0x0000001e0820723c */ /* 0x004fde0000041820 */
[----:B------:R-:W-:-:S04]  /*19cb0*/  NOP ;  /* 0x0000000000007918 */ /* 0x000fc80000000000 */
[----:B------:R-:W-:Y:S04]  /*19cc0*/  STL.64 [R1+0x1a0], R32 ;  /* 0x0001a02001007387 */ /* 0x000fe80000100a00 */
[----:B------:R0:W-:Y:S04]  /*19cd0*/  STL.64 [R1+0x1a8], R34 ;  /* 0x0001a82201007387 */ /* 0x0001e80000100a00 */
[----:B0-----:R-:W2:Y:S04]  /*19ce0*/  LDL.LU.64 R34, [R1+0xcf8] ;  /* 0x000cf80001227983 */ /* 0x001ea80000300a00 */
[----:B------:R-:W2:Y:S04]  /*19cf0*/  LDL.LU.64 R32, [R1+0xcf0] ;  /* 0x000cf00001207983 */ /* 0x000ea80000300a00 */
[----:B------:R-:W-:Y:S04]  /*19d00*/  STL.64 [R1+0xc98], R30 ;  /* 0x000c981e01007387 */ /* 0x000fe80000100a00 */
[----:B---3--:R0:W-:Y:S04]  /*19d10*/  STL.64 [R1+0xc90], R28 ;  /* 0x000c901c01007387 */ /* 0x0081e80000100a00 */
[----:B0-----:R-:W3:Y:S04]  /*19d20*/  LDL.LU R28, [R1+0x190] ;  /* 0x00019000011c7983 */ /* 0x001ee80000300800 */
[----:B------:R-:W3:Y:S04]  /*19d30*/  LDL.LU R29, [R1+0x194] ;  /* 0x00019400011d7983 */ /* 0x000ee80000300800 */
[----:B------:R-:W3:Y:S04]  /*19d40*/  LDL.LU R30, [R1+0x198] ;  /* 0x00019800011e7983 */ /* 0x000ee80000300800 */
[----:B------:R-:W3:Y:S01]  /*19d50*/  LDL.LU R31, [R1+0x19c] ;  /* 0x00019c00011f7983 */ /* 0x000ee20000300800 */
[C---:B----4-:R-:W-:Y:S08]  /*19d60*/  HMMA.16816.F32.BF16 R24, R8.reuse, R38, R24 ;  /* 0x000000260818723c */ /* 0x050ff00000041818 */
[C---:B------:R-:W-:Y:S08]  /*19d70*/  HMMA.16816.F32.BF16 R20, R8.reuse, R46, R20 ;  /* 0x0000002e0814723c */ /* 0x040ff00000041814 */
[C---:B------:R-:W-:Y:S01]  /*19d80*/  HMMA.16816.F32.BF16 R16, R8.reuse, R50, R16 ;  /* 0x000000320810723c */ /* 0x040fe20000041810 */
[----:B--2---:R-:W-:Y:S04]  /*19d90*/  STL.64 [R1+0xc88], R34 ;  /* 0x000c882201007387 */ /* 0x004fe80000100a00 */
[----:B------:R-:W-:Y:S03]  /*19da0*/  STL.64 [R1+0xc80], R32 ;  /* 0x000c802001007387 */ /* 0x000fe60000100a00 */
[----:B---3--:R-:W-:-:S15]  /*19db0*/  HMMA.16816.F32.BF16 R28, R8, R34, R28 ;  /* 0x00000022081c723c */ /* 0x008fde000004181c */
[----:B------:R-:W-:-:S04]  /*19dc0*/  NOP ;  /* 0x0000000000007918 */ /* 0x000fc80000000000 */
[----:B------:R-:W-:Y:S04]  /*19dd0*/  STL.64 [R1+0x190], R28 ;  /* 0x0001901c01007387 */ /* 0x000fe80000100a00 */
[----:B------:R-:W-:Y:S04]  /*19de0*/  STL.64 [R1+0x198], R30 ;  /* 0x0001981e01007387 */ /* 0x000fe80000100a00 */
[----:B------:R-:W-:Y:S04]  /*19df0*/  STL.64 [R1+0xc78], R38 ;  /* 0x000c782601007387 */ /* 0x000fe80000100a00 */
[----:B------:R-:W-:Y:S04]  /*19e00*/  STL.64 [R1+0xc70], R36 ;  /* 0x000c702401007387 */ /* 0x000fe80000100a00 */
[----:B------:R-:W-:Y:S04]  /*19e10*/  STL.64 [R1+0x180], R24 ;  /* 0x0001801801007387 */ /* 0x000fe80000100a00 */
[----:B------:R0:W-:Y:S02]  /*19e20*/  STL.64 [R1+0x188], R26 ;  /* 0x0001881a01007387 */ /* 0x0001e40000100a00 */
[----:B0-----:R-:W-:Y:S02]  /*19e30*/  HMMA.16816.F32.BF16 R24, R8, R42, R4 ;  /* 0x0000002a0818723c */ /* 0x001fe40000041804 */
[----:B------:R-:W2:-:S15]  /*19e40*/  LDL.LU R4, [R1+0x130] ;  /* 0x0001300001047983 */ /* 0x000e9e0000300800 */
[----:B------:R-:W-:Y:S02]  /*19e50*/  NOP ;  /* 0x0000000000007918 */ /* 0x000fe40000000000 */
[----:B------:R-:W-:Y:S04]  /*19e60*/  STL.64 [R1+0x170], R24 ;  /* 0x0001701801007387 */ /* 0x000fe80000100a00 */
[----:B------:R-:W-:Y:S04]  /*19e70*/  STL.64 [R1+0x178], R26 ;  /* 0x0001781a01007387 */ /* 0x000fe80000100a00 */
[----:B------:R-:W2:Y:S04]  /*19e80*/  LDL.LU R5, [R1+0x134] ;  /* 0x0001340001057983 */ /* 0x000ea80000300800 */
[----:B------:R-:W2:Y:S04]  /*19e90*/  LDL.LU R6, [R1+0x138] ;  /* 0x0001380001067983 */ /* 0x000ea80000300800 */
[----:B------:R-:W2:Y:S04]  /*19ea0*/  LDL.LU R7, [R1+0x13c] ;  /* 0x00013c0001077983 */ /* 0x000ea80000300800 */
        /* <DEDUP_REMOVED lines=9> */
[----:B------:R-:W3:-:S15]  /*19f40*/  LDL.LU R12, [R1+0x440] ;  /* 0x00044000010c7983 */ /* 0x000ede0000300800 */
[----:B------:R-:W-:Y:S02]  /*19f50*/  NOP ;  /* 0x0000000000007918 */ /* 0x000fe40000000000 */
[----:B------:R-:W-:Y:S04]  /*19f60*/  STL.64 [R1+0x140], R16 ;  /* 0x0001401001007387 */ /* 0x000fe80000100a00 */
[----:B------:R-:W-:Y:S04]  /*19f70*/  STL.64 [R1+0x148], R18 ;  /* 0x0001481201007387 */ /* 0x000fe80000100a00 */
[----:B------:R-:W3:Y:S04]  /*19f80*/  LDL.LU R13, [R1+0x444] ;  /* 0x00044400010d7983 */ /* 0x000ee80000300800 */
[----:B------:R-:W3:Y:S04]  /*19f90*/  LDL.LU R14, [R1+0x448] ;  /* 0x00044800010e7983 */ /* 0x000ee80000300800 */
[----:B------:R-:W3:Y:S04]  /*19fa0*/  LDL.LU R15, [R1+0x44c] ;  /* 0x00044c00010f7983 */ /* 0x000ee80000300800 */
[----:B------:R0:W-:Y:S04]  /*19fb0*/  STL.64 [R1+0xce8], R54 ;  /* 0x000ce83601007387 */ /* 0x0001e80000100a00 */
[----:B0-----:R-:W3:Y:S04]  /*19fc0*/  LDL.LU.64 R54, [R1+0x58] ;  /* 0x0000580001367983 */ /* 0x001ee80000300a00 */
[----:B------:R-:W4:Y:S04]  /*19fd0*/  LDL.LU R44, [R1+0x3d0] ;  /* 0x0003d000012c7983 */ /* 0x000f280000300800 */
[----:B------:R-:W4:Y:S04]  /*19fe0*/  LDL.LU R45, [R1+0x3d4] ;  /* 0x0003d400012d7983 */ /* 0x000f280000300800 */
[----:B------:R-:W2:Y:S04]  /*19ff0*/  LDL.LU R46, [R1+0x3d8] ;  /* 0x0003d800012e7983 */ /* 0x000ea80000300800 */
[----:B------:R-:W2:Y:S04]  /*1a000*/  LDL.LU R47, [R1+0x3dc] ;  /* 0x0003dc00012f7983 */ /* 0x000ea80000300800 */
[----:B------:R-:W3:Y:S04]  /*1a010*/  LDL.LU R16, [R1+0x3f0] ;  /* 0x0003f00001107983 */ /* 0x000ee80000300800 */
[----:B------:R-:W3:Y:S04]  /*1a020*/  LDL.LU R17, [R1+0x3f4] ;  /* 0x0003f40001117983 */ /* 0x000ee80000300800 */
[----:B------:R-:W3:Y:S04]  /*1a030*/  LDL.LU R18, [R1+0x3f8] ;  /* 0x0003f80001127983 */ /* 0x000ee80000300800 */
[----:B------:R-:W3:Y:S01]  /*1a040*/  LDL.LU R19, [R1+0x3fc] ;  /* 0x0003fc0001137983 */ /* 0x000ee20000300800 */
[----:B------:R-:W0:Y:S02]  /*1a050*/  S2R R52, SR_TID.X ;  /* 0x0000000000347919 */ /* 0x000e240000002100 */
[C---:B0-----:R-:W-:Y:S01]  /*1a060*/  LOP3.LUT R53, R52.reuse, 0x7, RZ, 0xc0, !PT ;  /* 0x0000000734357812 */ /* 0x041fe200078ec0ff */
[----:B------:R-:W-:-:S04]  /*1a070*/  IMAD.SHL.U32 R2, R52, 0x2, RZ ;  /* 0x0000000234027824 */ /* 0x000fc800078e00ff */
[----:B------:R-:W-:Y:S01]  /*1a080*/  IMAD R53, R53, 0x90, RZ ;  /* 0x0000009035357824 */ /* 0x000fe200078e02ff */
[----:B--2---:R0:W-:Y:S04]  /*1a090*/  STL.64 [R1+0xce0], R46 ;  /* 0x000ce02e01007387 */ /* 0x0041e80000100a00 */
[----:B----4-:R-:W-:Y:S04]  /*1a0a0*/  STL.64 [R1+0xcd8], R44 ;  /* 0x000cd82c01007387 */ /* 0x010fe80000100a00 */
[----:B0-----:R-:W2:Y:S01]  /*1a0b0*/  LDL.LU.64 R46, [R1+0x48] ;  /* 0x00004800012e7983 */ /* 0x001ea20000300a00 */
[----:B------:R-:W-:Y:S01]  /*1a0c0*/  IMAD.SHL.U32 R52, R52, 0x40, RZ ;  /* 0x0000004034347824 */ /* 0x000fe200078e00ff */
[----:B------:R-:W-:Y:S01]  /*1a0d0*/  LOP3.LUT R53, R53, 0x10, R2, 0x78, !PT ;  /* 0x0000001035357812 */ /* 0x000fe200078e7802 */
[----:B------:R-:W-:Y:S01]  /*1a0e0*/  HMMA.16816.F32.BF16 R8, R8, R58, R4 ;  /* 0x0000003a0808723c */ /* 0x000fe20000041804 */
[----:B------:R-:W4:Y:S02]  /*1a0f0*/  LDL.LU.64 R30, [R1+0x38] ;  /* 0x00003800011e7983 */ /* 0x000f240000300a00 */
[----:B------:R-:W-:-:S02]  /*1a100*/  LOP3.LUT R53, R53, 0x400, R52, 0xf8, !PT ;  /* 0x0000040035357812 */ /* 0x000fc400078ef834 */
[----:B------:R-:W4:Y:S02]  /*1a110*/  LDL.LU R40, [R1+0x300] ;  /* 0x0003000001287983 */ /* 0x000f240000300800 */
[----:B------:R-:W-:-:S05]  /*1a120*/  LOP3.LUT R53, R53, 0x40, RZ, 0x3c, !PT ;  /* 0x0000004035357812 */ /* 0x000fca00078e3cff */
[----:B------:R0:W3:Y:S01]  /*1a130*/  LDSM.16.MT88.4 R4, [R53+UR5+0x2800] ;  /* 0x002800053504783b */ /* 0x0000e20008004200 */
[----:B------:R-:W0:Y:S06]  /*1a140*/  S2R R52, SR_TID.X ;  /* 0x0000000000347919 */ /* 0x000e2c0000002100 */
[----:B------:R-:W-:Y:S04]  /*1a150*/  STL.64 [R1+0x130], R8 ;  /* 0x0001300801007387 */ /* 0x000fe80000100a00 */
[----:B------:R-:W-:Y:S04]  /*1a160*/  STL.64 [R1+0x138], R10 ;  /* 0x0001380a01007387 */ /* 0x000fe80000100a00 */
[----:B------:R-:W4:Y:S04]  /*1a170*/  LDL.LU R41, [R1+0x304] ;  /* 0x0003040001297983 */ /* 0x000f280000300800 */
[----:B------:R-:W4:Y:S04]  /*1a180*/  LDL.LU R42, [R1+0x308] ;  /* 0x00030800012a7983 */ /* 0x000f280000300800 */
[----:B------:R-:W4:Y:S04]  /*1a190*/  LDL.LU R43, [R1+0x30c] ;  /* 0x00030c00012b7983 */ /* 0x000f280000300800 */
[----:B------:R-:W4:Y:S04]  /*1a1a0*/  LDL.LU.64 R34, [R1+0x28] ;  /* 0x0000280001227983 */ /* 0x000f280000300a00 */
[----:B------:R-:W4:Y:S01]  /*1a1b0*/  LDL.LU R24, [R1+0x2f0] ;  /* 0x0002f00001187983 */ /* 0x000f220000300800 */
[C---:B0-----:R-:W-:Y:S01]  /*1a1c0*/  LOP3.LUT R53, R52.reuse, 0x7, RZ, 0xc0, !PT ;  /* 0x0000000734357812 */ /* 0x041fe200078ec0ff */
[----:B------:R-:W-:-:S02]  /*1a1d0*/  IMAD.SHL.U32 R2, R52, 0x2, RZ ;  /* 0x0000000234027824 */ /* 0x000fc400078e00ff */
[----:B------:R-:W4:Y:S01]  /*1a1e0*/  LDL.LU R25, [R1+0x2f4] ;  /* 0x0002f40001197983 */ /* 0x000f220000300800 */
[----:B---3--:R-:W-:Y:S01]  /*1a1f0*/  HMMA.16816.F32.BF16 R12, R4, R54, R12 ;  /* 0x00000036040c723c */ /* 0x008fe2000004180c */
[----:B------:R-:W-:Y:S02]  /*1a200*/  IMAD R53, R53, 0x90, RZ ;  /* 0x0000009035357824 */ /* 0x000fe400078e02ff */
[----:B------:R-:W3:Y:S01]  /*1a210*/  LDL.LU R26, [R1+0x2f8] ;  /* 0x0002f800011a7983 */ /* 0x000ee20000300800 */
[----:B------:R-:W-:Y:S02]  /*1a220*/  IMAD.SHL.U32 R52, R52, 0x40, RZ ;  /* 0x0000004034347824 */ /* 0x000fe400078e00ff */
[----:B------:R-:W-:Y:S01]  /*1a230*/  LOP3.LUT R53, R53, 0x10, R2, 0x78, !PT ;  /* 0x0000001035357812 */ /* 0x000fe200078e7802 */
[----:B------:R-:W3:Y:S03]  /*1a240*/  LDL.LU R27, [R1+0x2fc] ;  /* 0x0002fc00011b7983 */ /* 0x000ee60000300800 */
[----:B------:R-:W-:Y:S01]  /*1a250*/  LOP3.LUT R53, R53, 0x400, R52, 0xf8, !PT ;  /* 0x0000040035357812 */ /* 0x000fe200078ef834 */
[----:B------:R-:W3:Y:S04]  /*1a260*/  LDL.LU.64 R38, [R1+0x18] ;  /* 0x0000180001267983 */ /* 0x000ee80000300a00 */
[----:B------:R-:W3:Y:S01]  /*1a270*/  LDL.LU R20, [R1+0x2e0] ;  /* 0x0002e00001147983 */ /* 0x000ee20000300800 */
[----:B------:R-:W-:-:S03]  /*1a280*/  LOP3.LUT R53, R53, 0x60, RZ, 0x3c, !PT ;  /* 0x0000006035357812 */ /* 0x000fc600078e3cff */
[----:B------:R-:W3:Y:S01]  /*1a290*/  LDL.LU R21, [R1+0x2e4] ;  /* 0x0002e40001157983 */ /* 0x000ee20000300800 */
[----:B------:R-:W-:-:S03]  /*1a2a0*/  IMAD.MOV.U32 R2, RZ, RZ, R54 ;  /* 0x000000ffff027224 */ /* 0x000fc600078e0036 */
[----:B------:R-:W3:Y:S01]  /*1a2b0*/  LDL.LU R22, [R1+0x2e8] ;  /* 0x0002e80001167983 */ /* 0x000ee20000300800 */
[----:B------:R-:W-:-:S03]  /*1a2c0*/  IMAD.MOV.U32 R3, RZ, RZ, R55 ;  /* 0x000000ffff037224 */ /* 0x000fc600078e0037 */
[----:B------:R-:W3:Y:S01]  /*1a2d0*/  LDL.LU R23, [R1+0x2ec] ;  /* 0x0002ec0001177983 */ /* 0x000ee20000300800 */
[----:B------:R-:W-:-:S03]  /*1a2e0*/  IMAD.MOV.U32 R52, RZ, RZ, R12 ;  /* 0x000000ffff347224 */ /* 0x000fc600078e000c */
[----:B------:R-:W3:Y:S04]  /*1a2f0*/  LDL.LU.64 R50, [R1+0x8] ;  /* 0x0000080001327983 */ /* 0x000ee80000300a00 */
[----:B------:R-:W3:Y:S04]  /*1a300*/  LDL.LU.64 R54, [R1+0xce8] ;  /* 0x000ce80001367983 */ /* 0x000ee80000300a00 */
[----:B------:R0:W-:Y:S04]  /*1a310*/  STL.64 [R1+0xb0], R12 ;  /* 0x0000b00c01007387 */ /* 0x0001e80000100a00 */
[----:B------:R-:W-:Y:S04]  /*1a320*/  STL.64 [R1+0xb8], R14 ;  /* 0x0000b80e01007387 */ /* 0x000fe80000100a00 */
[----:B------:R1:W2:Y:S04]  /*1a330*/  LDSM.16.MT88.4 R8, [R53+UR5+0x2800] ;  /* 0x002800053508783b */ /* 0x0002a80008004200 */
[----:B0-----:R-:W3:Y:S01]  /*1a340*/  LDL.LU R12, [R1+0x2d0] ;  /* 0x0002d000010c7983 */ /* 0x001ee20000300800 */
[----:B-1----:R-:W-:-:S03]  /*1a350*/  IMAD.MOV.U32 R53, RZ, RZ, R14 ;  /* 0x000000ffff357224 */ /* 0x002fc600078e000e */
[----:B------:R-:W3:Y:S04]  /*1a360*/  LDL.LU R13, [R1+0x2d4] ;  /* 0x0002d400010d7983 */ /* 0x000ee80000300800 */
[----:B------:R-:W3:Y:S04]  /*1a370*/  LDL.LU R14, [R1+0x2d8] ;  /* 0x0002d800010e7983 */ /* 0x000ee80000300800 */
[----:B------:R-:W3:Y:S01]  /*1a380*/  LDL.LU R15, [R1+0x2dc] ;  /* 0x0002dc00010f7983 */ /* 0x000ee20000300800 */
[----:B--2---:R-:W-:-:S15]  /*1a390*/  HMMA.16816.F32.BF16 R16, R4, R46, R16 ;  /* 0x0000002e0410723c */ /* 0x004fde0000041810 */
[----:B------:R-:W-:-:S04]  /*1a3a0*/  NOP ;  /* 0x0000000000007918 */ /* 0x000fc80000000000 */
[----:B------:R0:W-:Y:S04]  /*1a3b0*/  STL.64 [R1+0xa0], R16 ;  /* 0x0000a01001007387 */ /* 0x0001e80000100a00 */
[----:B------:R1:W-:Y:S01]  /*1a3c0*/  STL.64 [R1+0xa8], R18 ;  /* 0x0000a81201007387 */ /* 0x0003e20000100a00 */
[----:B0-----:R-:W-:Y:S02]  /*1a3d0*/  IMAD.MOV.U32 R17, RZ, RZ, R46 ;  /* 0x000000ffff117224 */ /* 0x001fe400078e002e */
[----:B------:R-:W-:Y:S02]  /*1a3e0*/  IMAD.MOV.U32 R16, RZ, RZ, R47 ;  /* 0x000000ffff107224 */ /* 0x000fe400078e002f */
[----:B------:R-:W2:Y:S04]  /*1a3f0*/  LDL.LU.64 R46, [R1+0xce0] ;  /* 0x000ce000012e7983 */ /* 0x000ea80000300a00 */
[----:B------:R-:W2:Y:S01]  /*1a400*/  LDL.LU.64 R44, [R1+0xcd8] ;  /* 0x000cd800012c7983 */ /* 0x000ea20000300a00 */
[----:B----4-:R-:W-:Y:S01]  /*1a410*/  HMMA.16816.F32.BF16 R40, R4, R34, R40 ;  /* 0x000000220428723c */ /* 0x010fe20000041828 */
[----:B-1----:R-:W-:-:S02]  /*1a420*/  IMAD.MOV.U32 R19, RZ, RZ, R30 ;  /* 0x000000ffff137224 */ /* 0x002fc400078e001e */
[----:B------:R-:W-:-:S05]  /*1a430*/  IMAD.MOV.U32 R18, RZ, RZ, R31 ;  /* 0x000000ffff127224 */ /* 0x000fca00078e001f */
[C---:B---3--:R-:W-:Y:S08]  /*1a440*/  HMMA.16816.F32.BF16 R24, R4.reuse, R38, R24 ;  /* 0x000000260418723c */ /* 0x048ff00000041818 */
[C---:B------:R-:W-:Y:S08]  /*1a450*/  HMMA.16816.F32.BF16 R20, R4.reuse, R50, R20 ;  /* 0x000000320414723c */ /* 0x040ff00000041814 */
[----:B--2---:R-:W-:-:S15]  /*1a460*/  HMMA.16816.F32.BF16 R44, R4, R30, R44 ;  /* 0x0000001e042c723c */ /* 0x004fde000004182c */
[----:B------:R-:W-:-:S04]  /*1a470*/  NOP ;  /* 0x0000000000007918 */ /* 0x000fc80000000000 */
[----:B------:R-:W-:Y:S04]  /*1a480*/  STL.64 [R1+0x90], R44 ;  /* 0x0000902c01007387 */ /* 0x000fe80000100a00 */
[----:B------:R0:W-:Y:S04]  /*1a490*/  STL.64 [R1+0x98], R46 ;  /* 0x0000982e01007387 */ /* 0x0001e80000100a00 */
[----:B0-----:R-:W2:Y:S04]  /*1a4a0*/  LDL.LU.64 R46, [R1+0xcd0] ;  /* 0x000cd000012e7983 */ /* 0x001ea80000300a00 */
[----:B------:R-:W3:Y:S04]  /*1a4b0*/  LDL.LU R28, [R1+0x2c0] ;  /* 0x0002c000011c7983 */ /* 0x000ee80000300800 */
[----:B------:R-:W3:Y:S04]  /*1a4c0*/  LDL.LU R29, [R1+0x2c4] ;  /* 0x0002c400011d7983 */ /* 0x000ee80000300800 */
[----:B------:R-:W3:Y:S04]  /*1a4d0*/  LDL.LU R30, [R1+0x2c8] ;  /* 0x0002c800011e7983 */ /* 0x000ee80000300800 */
[----:B------:R-:W3:Y:S04]  /*1a4e0*/  LDL.LU R31, [R1+0x2cc] ;  /* 0x0002cc00011f7983 */ /* 0x000ee80000300800 */
[----:B------:R0:W-:Y:S04]  /*1a4f0*/  STL.64 [R1+0x300], R40 ;  /* 0x0003002801007387 */ /* 0x0001e80000100a00 */
[----:B------:R1:W-:Y:S01]  /*1a500*/  STL.64 [R1+0x308], R42 ;  /* 0x0003082a01007387 */ /* 0x0003e20000100a00 */
[----:B0-----:R-:W-:-:S03]  /*1a510*/  IMAD.MOV.U32 R41, RZ, RZ, R34 ;  /* 0x000000ffff297224 */ /* 0x001fc600078e0022 */
[----:B-1----:R-:W4:Y:S01]  /*1a520*/  LDL.LU.64 R42, [R1+0xcc8] ;  /* 0x000cc800012a7983 */ /* 0x002f220000300a00 */
[----:B------:R-:W-:-:S03]  /*1a530*/  IMAD.MOV.U32 R40, RZ, RZ, R35 ;  /* 0x000000ffff287224 */ /* 0x000fc600078e0023 */
[----:B------:R-:W2:Y:S04]  /*1a540*/  LDL.LU R32, [R1+0x2b0] ;  /* 0x0002b00001207983 */ /* 0x000ea80000300800 */
[----:B------:R-:W2:Y:S04]  /*1a550*/  LDL.LU R33, [R1+0x2b4] ;  /* 0x0002b40001217983 */ /* 0x000ea80000300800 */
[----:B------:R-:W2:Y:S04]  /*1a560*/  LDL.LU R34, [R1+0x2b8] ;  /* 0x0002b80001227983 */ /* 0x000ea80000300800 */
[----:B------:R-:W2:Y:S04]  /*1a570*/  LDL.LU R35, [R1+0x2bc] ;  /* 0x0002bc0001237983 */ /* 0x000ea80000300800 */
[----:B------:R-:W-:Y:S04]  /*1a580*/  STL.64 [R1+0x2f0], R24 ;  /* 0x0002f01801007387 */ /* 0x000fe80000100a00 */
[----:B------:R0:W-:Y:S01]  /*1a590*/  STL.64 [R1+0x2f8], R26 ;  /* 0x0002f81a01007387 */ /* 0x0001e20000100a00 */
[----:B------:R-:W-:-:S02]  /*1a5a0*/  IMAD.MOV.U32 R45, RZ, RZ, R38 ;  /* 0x000000ffff2d7224 */ /* 0x000fc400078e0026 */
[----:B------:R-:W-:Y:S01]  /*1a5b0*/  IMAD.MOV.U32 R44, RZ, RZ, R39 ;  /* 0x000000ffff2c7224 */ /* 0x000fe200078e0027 */
[----:B0-----:R-:W3:Y:S04]  /*1a5c0*/  LDL.LU.64 R26, [R1+0xcc0] ;  /* 0x000cc000011a7983 */ /* 0x001ee80000300a00 */
[----:B------:R-:W2:Y:S04]  /*1a5d0*/  LDL.LU.64 R24, [R1+0xcb8] ;  /* 0x000cb80001187983 */ /* 0x000ea80000300a00 */
[----:B------:R-:W2:Y:S04]  /*1a5e0*/  LDL.LU R36, [R1+0x2a0] ;  /* 0x0002a00001247983 */ /* 0x000ea80000300800 */
[----:B------:R-:W2:Y:S04]  /*1a5f0*/  LDL.LU R37, [R1+0x2a4] ;  /* 0x0002a40001257983 */ /* 0x000ea80000300800 */
[----:B------:R-:W2:Y:S04]  /*1a600*/  LDL.LU R38, [R1+0x2a8] ;  /* 0x0002a80001267983 */ /* 0x000ea80000300800 */
[----:B------:R-:W2:Y:S04]  /*1a610*/  LDL.LU R39, [R1+0x2ac] ;  /* 0x0002ac0001277983 */ /* 0x000ea80000300800 */
[----:B------:R-:W-:Y:S04]  /*1a620*/  STL.64 [R1+0x2e0], R20 ;  /* 0x0002e01401007387 */ /* 0x000fe80000100a00 */
[----:B------:R0:W-:Y:S04]  /*1a630*/  STL.64 [R1+0x2e8], R22 ;  /* 0x0002e81601007387 */ /* 0x0001e80000100a00 */
[----:B0-----:R-:W2:Y:S04]  /*1a640*/  LDL.LU.64 R22, [R1+0xcb0] ;  /* 0x000cb00001167983 */ /* 0x001ea80000300a00 */
[----:B------:R-:W4:Y:S01]  /*1a650*/  LDL.LU.64 R20, [R1+0xca8] ;  /* 0x000ca80001147983 */ /* 0x000f220000300a00 */
[----:B------:R-:W-:-:S03]  /*1a660*/  IMAD.MOV.U32 R60, RZ, RZ, R50 ;  /* 0x000000ffff3c7224 */ /* 0x000fc600078e0032 */
[----:B------:R-:W4:Y:S01]  /*1a670*/  LDL.LU R48, [R1+0x290] ;  /* 0x0002900001307983 */ /* 0x000f220000300800 */
[----:B------:R-:W-:-:S03]  /*1a680*/  IMAD.MOV.U32 R0, RZ, RZ, R51 ;  /* 0x000000ffff007224 */ /* 0x000fc600078e0033 */
[----:B------:R-:W4:Y:S04]  /*1a690*/  LDL.LU R49, [R1+0x294] ;  /* 0x0002940001317983 */ /* 0x000f280000300800 */
[----:B------:R-:W4:Y:S04]  /*1a6a0*/  LDL.LU R50, [R1+0x298] ;  /* 0x0002980001327983 */ /* 0x000f280000300800 */
[----:B------:R-:W4:Y:S01]  /*1a6b0*/  LDL.LU R51, [R1+0x29c] ;  /* 0x00029c0001337983 */ /* 0x000f220000300800 */
[C---:B---3--:R-:W-:Y:S08]  /*1a6c0*/  HMMA.16816.F32.BF16 R28, R4.reuse, R26, R28 ;  /* 0x0000001a041c723c */ /* 0x048ff0000004181c */
[----:B--2---:R-:W-:-:S15]  /*1a6d0*/  HMMA.16816.F32.BF16 R12, R4, R22, R12 ;  /* 0x00000016040c723c */ /* 0x004fde000004180c */
[----:B------:R-:W-:-:S04]  /*1a6e0*/  NOP ;  /* 0x0000000000007918 */ /* 0x000fc80000000000 */
[----:B------:R0:W-:Y:S04]  /*1a6f0*/  STL.64 [R1+0x2d0], R12 ;  /* 0x0002d00c01007387 */ /* 0x0001e80000100a00 */
[----:B------:R1:W-:Y:S04]  /*1a700*/  STL.64 [R1+0x2d8], R14 ;  /* 0x0002d80e01007387 */ /* 0x0003e80000100a00 */
[----:B0-----:R-:W2:Y:S04]  /*1a710*/  LDL.LU R12, [R1+0x280] ;  /* 0x00028000010c7983 */ /* 0x001ea80000300800 */
[----:B------:R-:W2:Y:S04]  /*1a720*/  LDL.LU R13, [R1+0x284] ;  /* 0x00028400010d7983 */ /* 0x000ea80000300800 */
[----:B-1----:R-:W2:Y:S04]  /*1a730*/  LDL.LU R14, [R1+0x288] ;  /* 0x00028800010e7983 */ /* 0x002ea80000300800 */
[----:B------:R-:W2:Y:S04]  /*1a740*/  LDL.LU R15, [R1+0x28c] ;  /* 0x00028c00010f7983 */ /* 0x000ea80000300800 */
[----:B------:R0:W-:Y:S04]  /*1a750*/  STL.64 [R1+0xbe0], R22 ;  /* 0x000be01601007387 */ /* 0x0001e80000100a00 */
[----:B----4-:R-:W-:Y:S01]  /*1a760*/  STL.64 [R1+0xbd8], R20 ;  /* 0x000bd81401007387 */ /* 0x010fe20000100a00 */
[----:B0-----:R-:W-:-:S03]  /*1a770*/  IMAD.MOV.U32 R22, RZ, RZ, R2 ;  /* 0x000000ffff167224 */ /* 0x001fc600078e0002 */
[----:B------:R-:W3:Y:S01]  /*1a780*/  LDL.LU R2, [R1+0xca4] ;  /* 0x000ca40001027983 */ /* 0x000ee20000300800 */
[----:B------:R-:W-:-:S03]  /*1a790*/  IMAD.MOV.U32 R23, RZ, RZ, R3 ;  /* 0x000000ffff177224 */ /* 0x000fc600078e0003 */
[----:B------:R-:W4:Y:S04]  /*1a7a0*/  LDL.LU R3, [R1+0xca0] ;  /* 0x000ca00001037983 */ /* 0x000f280000300800 */
[----:B------:R-:W-:Y:S04]  /*1a7b0*/  STL.64 [R1+0x2c0], R28 ;  /* 0x0002c01c01007387 */ /* 0x000fe80000100a00 */
[----:B------:R0:W-:Y:S04]  /*1a7c0*/  STL.64 [R1+0x2c8], R30 ;  /* 0x0002c81e01007387 */ /* 0x0001e80000100a00 */
[----:B0-----:R-:W2:Y:S04]  /*1a7d0*/  LDL.LU.64 R30, [R1+0xc98] ;  /* 0x000c9800011e7983 */ /* 0x001ea80000300a00 */
[----:B------:R-:W3:Y:S04]  /*1a7e0*/  LDL.LU.64 R28, [R1+0xc90] ;  /* 0x000c9000011c7983 */ /* 0x000ee80000300a00 */
[----:B------:R-:W-:Y:S04]  /*1a7f0*/  STL.64 [R1+0xbd0], R26 ;  /* 0x000bd01a01007387 */ /* 0x000fe80000100a00 */
[----:B------:R0:W-:Y:S04]  /*1a800*/  STL.64 [R1+0xbc8], R24 ;  /* 0x000bc81801007387 */ /* 0x0001e80000100a00 */
        /* <DEDUP_REMOVED lines=23> */
[----:B----4-:R0:W-:Y:S01]  /*1a980*/  STL.64 [R1+0xba8], R32 ;  /* 0x000ba82001007387 */ /* 0x0101e20000100a00 */
[C---:B------:R-:W-:Y:S03]  /*1a990*/  HMMA.16816.F32.BF16 R12, R4.reuse, R42, R12 ;  /* 0x0000002a040c723c */ /* 0x040fe6000004180c */
        /* <DEDUP_REMOVED lines=8> */
[----:B0-----:R-:W4:Y:S04]  /*1aa20*/  LDL.LU.64 R50, [R1+0xc68] ;  /* 0x000c680001327983 */ /* 0x001f280000300a00 */
[----:B------:R-:W2:Y:S04]  /*1aa30*/  LDL.LU.64 R48, [R1+0xc60] ;  /* 0x000c600001307983 */ /* 0x000ea80000300a00 */
[----:B------:R-:W-:Y:S04]  /*1aa40*/  STL.64 [R1+0xba0], R38 ;  /* 0x000ba02601007387 */ /* 0x000fe80000100a00 */
[----:B---3--:R0:W-:Y:S04]  /*1aa50*/  STL.64 [R1+0xb98], R36 ;  /* 0x000b982401007387 */ /* 0x0081e80000100a00 */
[----:B0-----:R-:W3:Y:S04]  /*1aa60*/  LDL.LU R36, [R1+0x270] ;  /* 0x0002700001247983 */ /* 0x001ee80000300800 */
[----:B------:R-:W3:Y:S04]  /*1aa70*/  LDL.LU R37, [R1+0x274] ;  /* 0x0002740001257983 */ /* 0x000ee80000300800 */
[----:B------:R-:W3:Y:S04]  /*1aa80*/  LDL.LU R38, [R1+0x278] ;  /* 0x0002780001267983 */ /* 0x000ee80000300800 */
[----:B------:R-:W3:Y:S04]  /*1aa90*/  LDL.LU R39, [R1+0x27c] ;  /* 0x00027c0001277983 */ /* 0x000ee80000300800 */
[----:B------:R-:W-:Y:S04]  /*1aaa0*/  STL.64 [R1+0x280], R12 ;  /* 0x0002800c01007387 */ /* 0x000fe80000100a00 */
[----:B------:R0:W-:Y:S04]  /*1aab0*/  STL.64 [R1+0x288], R14 ;  /* 0x0002880e01007387 */ /* 0x0001e80000100a00 */
[----:B0-----:R-:W2:Y:S04]  /*1aac0*/  LDL.LU.64 R14, [R1+0xc58] ;  /* 0x000c5800010e7983 */ /* 0x001ea80000300a00 */
[----:B------:R-:W2:Y:S01]  /*1aad0*/  LDL.LU.64 R12, [R1+0xc50] ;  /* 0x000c5000010c7983 */ /* 0x000ea20000300a00 */
[C---:B------:R-:W-:Y:S03]  /*1aae0*/  HMMA.16816.F32.BF16 R28, R4.reuse, R54, R28 ;  /* 0x00000036041c723c */ /* 0x040fe6000004181c */
[----:B------:R-:W-:Y:S04]  /*1aaf0*/  STL.64 [R1+0xbe8], R42 ;  /* 0x000be82a01007387 */ /* 0x000fe80000100a00 */
[----:B------:R-:W-:Y:S01]  /*1ab00*/  STL.64 [R1+0xbf0], R46 ;  /* 0x000bf02e01007387 */ /* 0x000fe20000100a00 */
[C---:B----4-:R-:W-:Y:S08]  /*1ab10*/  HMMA.16816.F32.BF16 R32, R4.reuse, R50, R32 ;  /* 0x000000320420723c */ /* 0x050ff00000041820 */
[C---:B---3--:R-:W-:Y:S08]  /*1ab20*/  HMMA.16816.F32.BF16 R36, R4.reuse, R46, R36 ;  /* 0x0000002e0424723c */ /* 0x048ff00000041824 */
[----:B--2---:R-:W-:Y:S11]  /*1ab30*/  HMMA.16816.F32.BF16 R4, R4, R58, R12 ;  /* 0x0000003a0404723c */ /* 0x004ff6000004180c */
        /* <DEDUP_REMOVED lines=8> */
[----:B------:R-:W-:Y:S04]  /*1abc0*/  STL.64 [R1+0x250], R28 ;  /* 0x0002501c01007387 */ /* 0x000fe80000100a00 */
[----:B------:R-:W-:Y:S04]  /*1abd0*/  STL.64 [R1+0x258], R30 ;  /* 0x0002581e01007387 */ /* 0x000fe80000100a00 */
[----:B------:R-:W-:Y:S04]  /*1abe0*/  STL.64 [R1+0xb80], R58 ;  /* 0x000b803a01007387 */ /* 0x000fe80000100a00 */
[----:B------:R-:W-:Y:S04]  /*1abf0*/  STL.64 [R1+0xb78], R56 ;  /* 0x000b783801007387 */ /* 0x000fe80000100a00 */
[----:B------:R-:W-:Y:S04]  /*1ac00*/  STL.64 [R1+0x460], R4 ;  /* 0x0004600401007387 */ /* 0x000fe80000100a00 */
[----:B------:R1:W-:Y:S04]  /*1ac10*/  STL.64 [R1+0x468], R6 ;  /* 0x0004680601007387 */ /* 0x0003e80000100a00 */
[----:B0-----:R-:W2:Y:S01]  /*1ac20*/  LDL.LU R52, [R1+0x240] ;  /* 0x0002400001347983 */ /* 0x001ea20000300800 */
[----:B-1----:R-:W-:-:S15]  /*1ac30*/  HMMA.16816.F32.BF16 R4, R8, R22, R24 ;  /* 0x000000160804723c */ /* 0x002fde0000041818 */
[----:B------:R-:W-:-:S04]  /*1ac40*/  NOP ;  /* 0x0000000000007918 */ /* 0x000fc80000000000 */
[----:B------:R-:W-:Y:S04]  /*1ac50*/  STL.64 [R1+0x80], R4 ;  /* 0x0000800401007387 */ /* 0x000fe80000100a00 */
[----:B------:R-:W-:Y:S04]  /*1ac60*/  STL.64 [R1+0x88], R6 ;  /* 0x0000880601007387 */ /* 0x000fe80000100a00 */
[----:B------:R-:W2:Y:S04]  /*1ac70*/  LDL.LU R53, [R1+0x244] ;  /* 0x0002440001357983 */ /* 0x000ea80000300800 */
[----:B------:R-:W3:Y:S04]  /*1ac80*/  LDL.LU R54, [R1+0x248] ;  /* 0x0002480001367983 */ /* 0x000ee80000300800 */
[----:B------:R-:W3:Y:S04]  /*1ac90*/  LDL.LU R55, [R1+0x24c] ;  /* 0x00024c0001377983 */ /* 0x000ee80000300800 */
[----:B---3--:R-:W-:Y:S04]  /*1aca0*/  STL.64 [R1+0xb90], R54 ;  /* 0x000b903601007387 */ /* 0x008fe80000100a00 */
[----:B--2---:R0:W-:Y:S04]  /*1acb0*/  STL.64 [R1+0xb88], R52 ;  /* 0x000b883401007387 */ /* 0x0041e80000100a00 */
[----:B0-----:R-:W2:Y:S04]  /*1acc0*/  LDL.LU R52, [R1+0x350] ;  /* 0x0003500001347983 */ /* 0x001ea80000300800 */
[----:B------:R-:W2:Y:S04]  /*1acd0*/  LDL.LU R53, [R1+0x354] ;  /* 0x0003540001357983 */ /* 0x000ea80000300800 */
[----:B------:R-:W3:Y:S04]  /*1ace0*/  LDL.LU R54, [R1+0x358] ;  /* 0x0003580001367983 */ /* 0x000ee80000300800 */
[----:B------:R-:W3:Y:S04]  /*1acf0*/  LDL.LU R55, [R1+0x35c] ;  /* 0x00035c0001377983 */ /* 0x000ee80000300800 */
[----:B---3--:R0:W-:Y:S04]  /*1ad00*/  STL.64 [R1+0xc00], R54 ;  /* 0x000c003601007387 */ /* 0x0081e80000100a00 */
[----:B--2---:R-:W-:Y:S04]  /*1ad10*/  STL.64 [R1+0xbf8], R52 ;  /* 0x000bf83401007387 */ /* 0x004fe80000100a00 */
[----:B------:R-:W2:Y:S04]  /*1ad20*/  LDL.LU R24, [R1+0x390] ;  /* 0x0003900001187983 */ /* 0x000ea80000300800 */
[----:B------:R-:W2:Y:S04]  /*1ad30*/  LDL.LU R25, [R1+0x394] ;  /* 0x0003940001197983 */ /* 0x000ea80000300800 */
[----:B------:R-:W3:Y:S04]  /*1ad40*/  LDL.LU R26, [R1+0x398] ;  /* 0x00039800011a7983 */ /* 0x000ee80000300800 */
[----:B------:R-:W3:Y:S01]  /*1ad50*/  LDL.LU R27, [R1+0x39c] ;  /* 0x00039c00011b7983 */ /* 0x000ee20000300800 */
[----:B------:R-:W-:-:S02]  /*1ad60*/  IMAD.MOV.U32 R22, RZ, RZ, R60 ;  /* 0x000000ffff167224 */ /* 0x000fc400078e003c */
[----:B------:R-:W-:Y:S02]  /*1ad70*/  IMAD.MOV.U32 R23, RZ, RZ, R0 ;  /* 0x000000ffff177224 */ /* 0x000fe400078e0000 */
[----:B------:R-:W-:Y:S02]  /*1ad80*/  IMAD.MOV.U32 R6, RZ, RZ, R45 ;  /* 0x000000ffff067224 */ /* 0x000fe400078e002d */
[----:B------:R-:W-:Y:S01]  /*1ad90*/  IMAD.MOV.U32 R7, RZ, RZ, R44 ;  /* 0x000000ffff077224 */ /* 0x000fe200078e002c */
[----:B---3--:R-:W-:Y:S04]  /*1ada0*/  STL.64 [R1+0xc10], R26 ;  /* 0x000c101a01007387 */ /* 0x008fe80000100a00 */
[----:B--2---:R1:W-:Y:S04]  /*1adb0*/  STL.64 [R1+0xc08], R24 ;  /* 0x000c081801007387 */ /* 0x0043e80000100a00 */
[----:B------:R-:W2:Y:S04]  /*1adc0*/  LDL.LU R60, [R1+0xc48] ;  /* 0x000c4800013c7983 */ /* 0x000ea80000300800 */
[----:B------:R-:W3:Y:S04]  /*1add0*/  LDL.LU R0, [R1+0xc44] ;  /* 0x000c440001007983 */ /* 0x000ee80000300800 */
[----:B------:R-:W-:Y:S04]  /*1ade0*/  STL.64 [R1+0xc18], R22 ;  /* 0x000c181601007387 */ /* 0x000fe80000100a00 */
[----:B------:R-:W-:Y:S04]  /*1adf0*/  STL.64 [R1+0xc20], R6 ;  /* 0x000c200601007387 */ /* 0x000fe80000100a00 */
[----:B------:R-:W4:Y:S04]  /*1ae00*/  LDL.LU R44, [R1+0x3b0] ;  /* 0x0003b000012c7983 */ /* 0x000f280000300800 */
[----:B------:R-:W4:Y:S04]  /*1ae10*/  LDL.LU R45, [R1+0x3b4] ;  /* 0x0003b400012d7983 */ /* 0x000f280000300800 */
[----:B------:R-:W2:Y:S04]  /*1ae20*/  LDL.LU R46, [R1+0x3b8] ;  /* 0x0003b800012e7983 */ /* 0x000ea80000300800 */
[----:B------:R-:W2:Y:S01]  /*1ae30*/  LDL.LU R47, [R1+0x3bc] ;  /* 0x0003bc00012f7983 */ /* 0x000ea20000300800 */
[----:B0-----:R-:W-:-:S02]  /*1ae40*/  IMAD.MOV.U32 R54, RZ, RZ, R41 ;  /* 0x000000ffff367224 */ /* 0x001fc400078e0029 */
[----:B------:R-:W-:Y:S01]  /*1ae50*/  IMAD.MOV.U32 R55, RZ, RZ, R40 ;  /* 0x000000ffff377224 */ /* 0x000fe200078e0028 */
[----:B--2---:R-:W-:Y:S04]  /*1ae60*/  STL.64 [R1+0xc30], R46 ;  /* 0x000c302e01007387 */ /* 0x004fe80000100a00 */
[----:B----4-:R-:W-:Y:S04]  /*1ae70*/  STL.64 [R1+0xc28], R44 ;  /* 0x000c282c01007387 */ /* 0x010fe80000100a00 */
[----:B------:R0:W-:Y:S04]  /*1ae80*/  STL.64 [R1+0xc38], R54 ;  /* 0x000c383601007387 */ /* 0x0001e80000100a00 */
[----:B-1----:R-:W2:Y:S04]  /*1ae90*/  LDL.LU R24, [R1+0x3c0] ;  /* 0x0003c00001187983 */ /* 0x002ea80000300800 */
[----:B------:R-:W2:Y:S04]  /*1aea0*/  LDL.LU R25, [R1+0x3c4] ;  /* 0x0003c40001197983 */ /* 0x000ea80000300800 */
[----:B------:R-:W2:Y:S04]  /*1aeb0*/  LDL.LU R26, [R1+0x3c8] ;  /* 0x0003c800011a7983 */ /* 0x000ea80000300800 */
[----:B------:R-:W2:Y:S04]  /*1aec0*/  LDL.LU R27, [R1+0x3cc] ;  /* 0x0003cc00011b7983 */ /* 0x000ea80000300800 */
[----:B------:R-:W4:Y:S04]  /*1aed0*/  LDL.LU R52, [R1+0x420] ;  /* 0x0004200001347983 */ /* 0x000f280000300800 */
[----:B------:R-:W4:Y:S04]  /*1aee0*/  LDL.LU R53, [R1+0x424] ;  /* 0x0004240001357983 */ /* 0x000f280000300800 */
[----:B0-----:R-:W4:Y:S04]  /*1aef0*/  LDL.LU R54, [R1+0x428] ;  /* 0x0004280001367983 */ /* 0x001f280000300800 */
[----:B------:R-:W4:Y:S04]  /*1af00*/  LDL.LU R55, [R1+0x42c] ;  /* 0x00042c0001377983 */ /* 0x000f280000300800 */
[----:B------:R-:W2:Y:S04]  /*1af10*/  LDL.LU R4, [R1+0x410] ;  /* 0x0004100001047983 */ /* 0x000ea80000300800 */
[----:B------:R-:W2:Y:S04]  /*1af20*/  LDL.LU R5, [R1+0x414] ;  /* 0x0004140001057983 */ /* 0x000ea80000300800 */
[----:B------:R-:W2:Y:S04]  /*1af30*/  LDL.LU R6, [R1+0x418] ;  /* 0x0004180001067983 */ /* 0x000ea80000300800 */
[----:B------:R-:W2:Y:S01]  /*1af40*/  LDL.LU R7, [R1+0x41c] ;  /* 0x00041c0001077983 */ /* 0x000ea20000300800 */
[----:B------:R-:W-:-:S02]  /*1af50*/  IMAD.MOV.U32 R46, RZ, RZ, R17 ;  /* 0x000000ffff2e7224 */ /* 0x000fc400078e0011 */
[----:B------:R-:W-:Y:S01]  /*1af60*/  IMAD.MOV.U32 R47, RZ, RZ, R16 ;  /* 0x000000ffff2f7224 */ /* 0x000fe200078e0010 */
[----:B------:R-:W2:Y:S04]  /*1af70*/  LDL.LU R40, [R1+0x3a0] ;  /* 0x0003a00001287983 */ /* 0x000ea80000300800 */
[----:B------:R-:W2:Y:S04]  /*1af80*/  LDL.LU R41, [R1+0x3a4] ;  /* 0x0003a40001297983 */ /* 0x000ea80000300800 */
[----:B------:R-:W2:Y:S01]  /*1af90*/  LDL.LU R42, [R1+0x3a8] ;  /* 0x0003a800012a7983 */ /* 0x000ea20000300800 */
[----:B------:R-:W-:-:S03]  /*1afa0*/  IMAD.MOV.U32 R22, RZ, RZ, R19 ;  /* 0x000000ffff167224 */ /* 0x000fc600078e0013 */
[----:B------:R-:W2:Y:S01]  /*1afb0*/  LDL.LU R43, [R1+0x3ac] ;  /* 0x0003ac00012b7983 */ /* 0x000ea20000300800 */
[----:B------:R-:W-:-:S03]  /*1afc0*/  IMAD.MOV.U32 R23, RZ, RZ, R18 ;  /* 0x000000ffff177224 */ /* 0x000fc600078e0012 */
        /* <DEDUP_REMOVED lines=15> */
[----:B------:R-:W2:Y:S01]  /*1b0c0*/  LDL.LU R59, [R1+0x34c] ;  /* 0x00034c00013b7983 */ /* 0x000ea20000300800 */
[----:B---3--:R-:W-:-:S03]  /*1b0d0*/  IMAD.MOV.U32 R16, RZ, RZ, R0 ;  /* 0x000000ffff107224 */ /* 0x008fc600078e0000 */
[----:B------:R-:W3:Y:S04]  /*1b0e0*/  LDL.LU R48, [R1+0x330] ;  /* 0x0003300001307983 */ /* 0x000ee80000300800 */
[----:B------:R-:W3:Y:S04]  /*1b0f0*/  LDL.LU R49, [R1+0x334] ;  /* 0x0003340001317983 */ /* 0x000ee80000300800 */
[----:B------:R-:W3:Y:S04]  /*1b100*/  LDL.LU R50, [R1+0x338] ;  /* 0x0003380001327983 */ /* 0x000ee80000300800 */
[----:B------:R-:W3:Y:S04]  /*1b110*/  LDL.LU R51, [R1+0x33c] ;  /* 0x00033c0001337983 */ /* 0x000ee80000300800 */
[----:B------:R-:W3:Y:S04]  /*1b120*/  LDL.LU R0, [R1+0xc40] ;  /* 0x000c400001007983 */ /* 0x000ee80000300800 */
[----:B------:R-:W3:Y:S01]  /*1b130*/  LDL.LU R15, [R1+0x504] ;  /* 0x00050400010f7983 */ /* 0x000ee20000300800 */
[C---:B----4-:R-:W-:Y:S03]  /*1b140*/  HMMA.16816.F32.BF16 R44, R8.reuse, R46, R52 ;  /* 0x0000002e082c723c */ /* 0x050fe60000041834 */
[----:B------:R-:W4:Y:S05]  /*1b150*/  LDL.LU.64 R54, [R1+0xc38] ;  /* 0x000c380001367983 */ /* 0x000f2a0000300a00 */
[C---:B--2---:R-:W-:Y:S11]  /*1b160*/  HMMA.16816.F32.BF16 R20, R8.reuse, R22, R4 ;  /* 0x000000160814723c */ /* 0x044ff60000041804 */
[----:B------:R-:W-:Y:S04]  /*1b170*/  STL.64 [R1+0x70], R44 ;  /* 0x0000702c01007387 */ /* 0x000fe80000100a00 */
[----:B------:R0:W-:Y:S04]  /*1b180*/  STL.64 [R1+0x78], R46 ;  /* 0x0000782e01007387 */ /* 0x0001e80000100a00 */
[----:B0-----:R-:W2:Y:S04]  /*1b190*/  LDL.LU.64 R46, [R1+0xc30] ;  /* 0x000c3000012e7983 */ /* 0x001ea80000300a00 */
[----:B------:R-:W2:Y:S04]  /*1b1a0*/  LDL.LU.64 R44, [R1+0xc28] ;  /* 0x000c2800012c7983 */ /* 0x000ea80000300a00 */
[----:B------:R-:W2:Y:S04]  /*1b1b0*/  LDL.LU.64 R6, [R1+0xc20] ;  /* 0x000c200001067983 */ /* 0x000ea80000300a00 */
[----:B------:R-:W-:Y:S04]  /*1b1c0*/  STL.64 [R1+0x60], R20 ;  /* 0x0000601401007387 */ /* 0x000fe80000100a00 */
[----:B------:R0:W-:Y:S04]  /*1b1d0*/  STL.64 [R1+0x68], R22 ;  /* 0x0000681601007387 */ /* 0x0001e80000100a00 */
[----:B0-----:R-:W3:Y:S01]  /*1b1e0*/  LDL.LU.64 R22, [R1+0xc18] ;  /* 0x000c180001167983 */ /* 0x001ee20000300a00 */
[----:B----4-:R-:W-:Y:S03]  /*1b1f0*/  HMMA.16816.F32.BF16 R52, R8, R54, R24 ;  /* 0x000000360834723c */ /* 0x010fe60000041818 */
[----:B------:R-:W4:Y:S04]  /*1b200*/  LDL.LU.64 R26, [R1+0xc10] ;  /* 0x000c1000011a7983 */ /* 0x000f280000300a00 */
[----:B------:R-:W4:-:S12]  /*1b210*/  LDL.LU.64 R24, [R1+0xc08] ;  /* 0x000c080001187983 */ /* 0x000f180000300a00 */
[----:B------:R-:W-:Y:S04]  /*1b220*/  STL.64 [R1+0x3c0], R52 ;  /* 0x0003c03401007387 */ /* 0x000fe80000100a00 */
[----:B------:R0:W-:Y:S04]  /*1b230*/  STL.64 [R1+0x3c8], R54 ;  /* 0x0003c83601007387 */ /* 0x0001e80000100a00 */
[----:B0-----:R-:W4:Y:S04]  /*1b240*/  LDL.LU.64 R54, [R1+0xc00] ;  /* 0x000c000001367983 */ /* 0x001f280000300a00 */
[----:B------:R-:W4:Y:S01]  /*1b250*/  LDL.LU.64 R52, [R1+0xbf8] ;  /* 0x000bf80001347983 */ /* 0x000f220000300a00 */
[C---:B--2---:R-:W-:Y:S03]  /*1b260*/  HMMA.16816.F32.BF16 R4, R8.reuse, R6, R44 ;  /* 0x000000060804723c */ /* 0x044fe6000004182c */
[----:B------:R-:W2:Y:S05]  /*1b270*/  LDL.LU.64 R46, [R1+0xbf0] ;  /* 0x000bf000012e7983 */ /* 0x000eaa0000300a00 */
[C---:B---3--:R-:W-:Y:S11]  /*1b280*/  HMMA.16816.F32.BF16 R20, R8.reuse, R22, R40 ;  /* 0x000000160814723c */ /* 0x048ff60000041828 */
[----:B------:R-:W-:Y:S04]  /*1b290*/  STL.64 [R1+0x3b0], R4 ;  /* 0x0003b00401007387 */ /* 0x000fe80000100a00 */
[----:B------:R-:W-:Y:S04]  /*1b2a0*/  STL.64 [R1+0x3b8], R6 ;  /* 0x0003b80601007387 */ /* 0x000fe80000100a00 */
[----:B------:R-:W3:Y:S04]  /*1b2b0*/  LDL.LU.64 R42, [R1+0xbe8] ;  /* 0x000be800012a7983 */ /* 0x000ee80000300a00 */
[----:B------:R-:W-:Y:S04]  /*1b2c0*/  STL.64 [R1+0x3a0], R20 ;  /* 0x0003a01401007387 */ /* 0x000fe80000100a00 */
[----:B------:R0:W-:Y:S04]  /*1b2d0*/  STL.64 [R1+0x3a8], R22 ;  /* 0x0003a81601007387 */ /* 0x0001e80000100a00 */
[----:B0-----:R-:W4:Y:S04]  /*1b2e0*/  LDL.LU.64 R22, [R1+0xbe0] ;  /* 0x000be00001167983 */ /* 0x001f280000300a00 */
[----:B------:R0:W5:Y:S01]  /*1b2f0*/  LDL.LU.64 R20, [R1+0xbd8] ;  /* 0x000bd80001147983 */ /* 0x0001620000300a00 */
[----:B----4-:R-:W-:-:S15]  /*1b300*/  HMMA.16816.F32.BF16 R24, R8, R22, R24 ;  /* 0x000000160818723c */ /* 0x010fde0000041818 */
[----:B------:R-:W-:-:S04]  /*1b310*/  NOP ;  /* 0x0000000000007918 */ /* 0x000fc80000000000 */
[----:B------:R-:W-:Y:S04]  /*1b320*/  STL.64 [R1+0x390], R24 ;  /* 0x0003901801007387 */ /* 0x000fe80000100a00 */
[----:B------:R1:W-:Y:S04]  /*1b330*/  STL.64 [R1+0x398], R26 ;  /* 0x0003981a01007387 */ /* 0x0003e80000100a00 */
[----:B-1----:R-:W4:Y:S01]  /*1b340*/  LDL.LU.64 R26, [R1+0xbd0] ;  /* 0x000bd000011a7983 */ /* 0x002f220000300a00 */
[----:B------:R-:W-:-:S03]  /*1b350*/  IMAD.MOV.U32 R17, RZ, RZ, R60 ;  /* 0x000000ffff117224 */ /* 0x000fc600078e003c */
[----:B------:R0:W5:Y:S04]  /*1b360*/  LDL.LU.64 R24, [R1+0xbc8] ;  /* 0x000bc80001187983 */ /* 0x0001680000300a00 */
[----:B------:R-:W2:Y:S01]  /*1b370*/  LDL.LU R41, [R1+0x510] ;  /* 0x0005100001297983 */ /* 0x000ea20000300800 */
[----:B------:R-:W-:-:S03]  /*1b380*/  IMAD.MOV.U32 R19, RZ, RZ, R2 ;  /* 0x000000ffff137224 */ /* 0x000fc600078e0002 */
[----:B------:R-:W2:Y:S04]  /*1b390*/  LDL.LU R40, [R1+0x71c] ;  /* 0x00071c0001287983 */ /* 0x000ea80000300800 */
[----:B------:R-:W2:Y:S04]  /*1b3a0*/  LDL.LU R60, [R1+0x714] ;  /* 0x00071400013c7983 */ /* 0x000ea80000300800 */
[----:B------:R-:W2:Y:S04]  /*1b3b0*/  LDL.LU R45, [R1+0x70c] ;  /* 0x00070c00012d7983 */ /* 0x000ea80000300800 */
[----:B------:R-:W2:Y:S04]  /*1b3c0*/  LDL.LU R44, [R1+0x704] ;  /* 0x00070400012c7983 */ /* 0x000ea80000300800 */
[----:B------:R-:W2:Y:S01]  /*1b3d0*/  LDL.LU R2, [R1+0x6fc] ;  /* 0x0006fc0001027983 */ /* 0x000ea20000300800 */
[----:B----4-:R-:W-:-:S15]  /*1b3e0*/  HMMA.16816.F32.BF16 R28, R8, R26, R28 ;  /* 0x0000001a081c723c */ /* 0x010fde000004181c */
[----:B------:R-:W-:-:S04]  /*1b3f0*/  NOP ;  /* 0x0000000000007918 */ /* 0x000fc80000000000 */
[----:B------:R-:W-:Y:S01]  /*1b400*/  STL.64 [R1+0x380], R28 ;  /* 0x0003801c01007387 */ /* 0x000fe20000100a00 */
[----:B------:R-:W-:-:S03]  /*1b410*/  IMAD.MOV.U32 R12, RZ, RZ, R30 ;  /* 0x000000ffff0c7224 */ /* 0x000fc600078e001e */
[----:B------:R1:W-:Y:S04]  /*1b420*/  STL.64 [R1+0x388], R30 ;  /* 0x0003881e01007387 */ /* 0x0003e80000100a00 */
[----:B-1----:R-:W4:Y:S01]  /*1b430*/  LDL.LU.64 R30, [R1+0xbc0] ;  /* 0x000bc000011e7983 */ /* 0x002f220000300a00 */
[----:B------:R-:W-:-:S03]  /*1b440*/  IMAD.MOV.U32 R7, RZ, RZ, R28 ;  /* 0x000000ffff077224 */ /* 0x000fc600078e001c */
[----:B------:R0:W5:Y:S04]  /*1b450*/  LDL.LU.64 R28, [R1+0xbb8] ;  /* 0x000bb800011c7983 */ /* 0x0001680000300a00 */
[----:B------:R-:W2:Y:S01]  /*1b460*/  LDL.LU.64 R26, [R1+0x450] ;  /* 0x00045000011a7983 */ /* 0x000ea20000300a00 */
[----:B----4-:R-:W-:-:S15]  /*1b470*/  HMMA.16816.F32.BF16 R32, R8, R30, R32 ;  /* 0x0000001e0820723c */ /* 0x010fde0000041820 */
[----:B------:R-:W-:-:S04]  /*1b480*/  NOP ;  /* 0x0000000000007918 */ /* 0x000fc80000000000 */
[----:B------:R-:W-:Y:S04]  /*1b490*/  STL.64 [R1+0x370], R32 ;  /* 0x0003702001007387 */ /* 0x000fe80000100a00 */
[----:B------:R1:W-:Y:S04]  /*1b4a0*/  STL.64 [R1+0x378], R34 ;  /* 0x0003782201007387 */ /* 0x0003e80000100a00 */
[----:B-1----:R-:W4:Y:S04]  /*1b4b0*/  LDL.LU.64 R34, [R1+0xbb0] ;  /* 0x000bb00001227983 */ /* 0x002f280000300a00 */
[----:B------:R0:W5:Y:S01]  /*1b4c0*/  LDL.LU.64 R32, [R1+0xba8] ;  /* 0x000ba80001207983 */ /* 0x0001620000300a00 */
[----:B----4-:R-:W-:-:S15]  /*1b4d0*/  HMMA.16816.F32.BF16 R36, R8, R34, R36 ;  /* 0x000000220824723c */ /* 0x010fde0000041824 */
[----:B------:R-:W-:-:S04]  /*1b4e0*/  NOP ;  /* 0x0000000000007918 */ /* 0x000fc80000000000 */
[----:B------:R-:W-:Y:S04]  /*1b4f0*/  STL.64 [R1+0x360], R36 ;  /* 0x0003602401007387 */ /* 0x000fe80000100a00 */
[----:B------:R1:W-:Y:S04]  /*1b500*/  STL.64 [R1+0x368], R38 ;  /* 0x0003682601007387 */ /* 0x0003e80000100a00 */
[----:B-1----:R-:W4:Y:S01]  /*1b510*/  LDL.LU.64 R38, [R1+0xba0] ;  /* 0x000ba00001267983 */ /* 0x002f220000300a00 */
[C---:B---3--:R-:W-:Y:S03]  /*1b520*/  HMMA.16816.F32.BF16 R56, R8.reuse, R42, R56 ;  /* 0x0000002a0838723c */ /* 0x048fe60000041838 */
[----:B------:R0:W5:Y:S05]  /*1b530*/  LDL.LU.64 R36, [R1+0xb98] ;  /* 0x000b980001247983 */ /* 0x00016a0000300a00 */
[----:B--2---:R-:W-:Y:S11]  /*1b540*/  HMMA.16816.F32.BF16 R48, R8, R46, R48 ;  /* 0x0000002e0830723c */ /* 0x004ff60000041830 */
[----:B------:R-:W-:-:S02]  /*1b550*/  IMAD.MOV.U32 R22, RZ, RZ, R58 ;  /* 0x000000ffff167224 */ /* 0x000fc400078e003a */
[----:B------:R-:W-:Y:S02]  /*1b560*/  IMAD.MOV.U32 R34, RZ, RZ, R57 ;  /* 0x000000ffff227224 */ /* 0x000fe400078e0039 */
[----:B------:R-:W-:Y:S01]  /*1b570*/  IMAD.MOV.U32 R13, RZ, RZ, R56 ;  /* 0x000000ffff0d7224 */ /* 0x000fe200078e0038 */
[----:B----4-:R-:W-:Y:S01]  /*1b580*/  HMMA.16816.F32.BF16 R52, R8, R38, R52 ;  /* 0x000000260834723c */ /* 0x010fe20000041834 */
[----:B------:R-:W-:-:S15]  /*1b590*/  IMAD.MOV.U32 R38, RZ, RZ, R59 ;  /* 0x000000ffff267224 */ /* 0x000fde00078e003b */
[----:B------:R-:W-:-:S03]  /*1b5a0*/  NOP ;  /* 0x0000000000007918 */ /* 0x000fc60000000000 */
[----:B------:R-:W-:Y:S04]  /*1b5b0*/  STL.64 [R1+0x350], R52 ;  /* 0x0003503401007387 */ /* 0x000fe80000100a00 */
[----:B------:R1:W-:Y:S04]  /*1b5c0*/  STL.64 [R1+0x358], R54 ;  /* 0x0003583601007387 */ /* 0x0003e80000100a00 */
[----:B-1----:R-:W2:Y:S04]  /*1b5d0*/  LDL.LU.64 R54, [R1+0xb90] ;  /* 0x000b900001367983 */ /* 0x002ea80000300a00 */
[----:B------:R-:W2:Y:S04]  /*1b5e0*/  LDL.LU.64 R52, [R1+0xb88] ;  /* 0x000b880001347983 */ /* 0x000ea80000300a00 */
[----:B------:R-:W-:Y:S04]  /*1b5f0*/  STL.64 [R1+0x340], R56 ;  /* 0x0003403801007387 */ /* 0x000fe80000100a00 */
[----:B------:R1:W-:Y:S04]  /*1b600*/  STL.64 [R1+0x348], R58 ;  /* 0x0003483a01007387 */ /* 0x0003e80000100a00 */
[----:B-1----:R-:W3:Y:S04]  /*1b610*/  LDL.LU.64 R58, [R1+0xb80] ;  /* 0x000b8000013a7983 */ /* 0x002ee80000300a00 */
[----:B------:R0:W5:Y:S04]  /*1b620*/  LDL.LU.64 R56, [R1+0xb78] ;  /* 0x000b780001387983 */ /* 0x0001680000300a00 */
[----:B------:R-:W-:Y:S04]  /*1b630*/  STL.64 [R1+0x330], R48 ;  /* 0x0003303001007387 */ /* 0x000fe80000100a00 */
[----:B------:R1:W-:Y:S04]  /*1b640*/  STL.64 [R1+0x338], R50 ;  /* 0x0003383201007387 */ /* 0x0003e80000100a00 */
[----:B-1----:R-:W2:Y:S04]  /*1b650*/  LDL.LU.64 R50, [R1+0xb70] ;  /* 0x000b700001327983 */ /* 0x002ea80000300a00 */
[----:B------:R0:W5:Y:S01]  /*1b660*/  LDL.LU.64 R48, [R1+0xb68] ;  /* 0x000b680001307983 */ /* 0x0001620000300a00 */
[----:B--2---:R-:W-:-:S15]  /*1b670*/  HMMA.16816.F32.BF16 R52, R8, R50, R52 ;  /* 0x000000320834723c */ /* 0x004fde0000041834 */
[----:B------:R-:W-:-:S04]  /*1b680*/  NOP ;  /* 0x0000000000007918 */ /* 0x000fc80000000000 */
[----:B------:R-:W-:Y:S04]  /*1b690*/  STL.64 [R1+0x240], R52 ;  /* 0x0002403401007387 */ /* 0x000fe80000100a00 */
[----:B------:R1:W-:Y:S04]  /*1b6a0*/  STL.64 [R1+0x248], R54 ;  /* 0x0002483601007387 */ /* 0x0003e80000100a00 */
[----:B-1----:R-:W2:Y:S01]  /*1b6b0*/  LDL.LU.64 R54, [R1+0xb60] ;  /* 0x000b600001367983 */ /* 0x002ea20000300a00 */
[----:B------:R-:W-:Y:S02]  /*1b6c0*/  IMAD.MOV.U32 R18, RZ, RZ, R3 ;  /* 0x000000ffff127224 */ /* 0x000fe400078e0003 */
[----:B------:R-:W1:Y:S01]  /*1b6d0*/  LDC R3, c[0x0][0x3a8] ;  /* 0x0000ea00ff037b82 */ /* 0x000e620000000800 */
[----:B------:R0:W5:Y:S01]  /*1b6e0*/  LDL.LU.64 R52, [R1+0xb58] ;  /* 0x000b580001347983 */ /* 0x0001620000300a00 */
[----:B-1----:R-:W-:-:S03]  /*1b6f0*/  IMAD.SHL.U32 R31, R3, 0x20, RZ ;  /* 0x00000020031f7824 */ /* 0x002fc600078e00ff */
[----:B--2---:R-:W-:-:S15]  /*1b700*/  HMMA.16816.F32.BF16 R16, R8, R54, R16 ;  /* 0x000000360810723c */ /* 0x004fde0000041810 */
[----:B------:R-:W-:-:S04]  /*1b710*/  NOP ;  /* 0x0000000000007918 */ /* 0x000fc80000000000 */
[----:B------:R-:W-:Y:S04]  /*1b720*/  STL.64 [R1+0x230], R16 ;  /* 0x0002301001007387 */ /* 0x000fe80000100a00 */
[----:B------:R1:W-:Y:S04]  /*1b730*/  STL.64 [R1+0x238], R18 ;  /* 0x0002381201007387 */ /* 0x0003e80000100a00 */
[----:B-1----:R-:W3:Y:S04]  /*1b740*/  LDL.LU.64 R18, [R1+0xb50] ;  /* 0x000b500001127983 */ /* 0x002ee80000300a00 */
[----:B------:R-:W3:Y:S04]  /*1b750*/  LDL.LU.64 R16, [R1+0xb48] ;  /* 0x000b480001107983 */ /* 0x000ee80000300a00 */
[----:B------:R-:W2:Y:S01]  /*1b760*/  LDL.LU R3, [R1+0x50c] ;  /* 0x00050c0001037983 */ /* 0x000ea20000300800 */
[----:B------:R-:W-:-:S02]  /*1b770*/  IMAD.SHL.U32 R31, R31, 0x2, RZ ;  /* 0x000000021f1f7824 */ /* 0x000fc400078e00ff */
[----:B------:R-:W-:-:S03]  /*1b780*/  VIADD R15, R15, 0x1 ;  /* 0x000000010f0f7836 */ /* 0x000fc60000000000 */
[-C--:B------:R-:W-:Y:S02]  /*1b790*/  IADD3 R60, P6, PT, R60, R31.reuse, RZ ;  /* 0x0000001f3c3c7210 */ /* 0x080fe40007fde0ff */
[-C--:B------:R-:W-:Y:S02]  /*1b7a0*/  IADD3 R41, P4, PT, R41, R31.reuse, RZ ;  /* 0x0000001f29297210 */ /* 0x080fe40007f9e0ff */
[-C--:B------:R-:W-:Y:S02]  /*1b7b0*/  IADD3 R40, P3, PT, R40, R31.reuse, RZ ;  /* 0x0000001f28287210 */ /* 0x080fe40007f7e0ff */
[-C--:B------:R-:W-:Y:S02]  /*1b7c0*/  IADD3 R45, P5, PT, R45, R31.reuse, RZ ;  /* 0x0000001f2d2d7210 */ /* 0x080fe40007fbe0ff */
[-C--:B------:R-:W-:Y:S02]  /*1b7d0*/  IADD3 R44, P2, PT, R44, R31.reuse, RZ ;  /* 0x0000001f2c2c7210 */ /* 0x080fe40007f5e0ff */
[----:B------:R-:W-:-:S02]  /*1b7e0*/  IADD3 R2, P1, PT, R2, R31, RZ ;  /* 0x0000001f02027210 */ /* 0x000fc40007f3e0ff */
[----:B------:R-:W-:Y:S01]  /*1b7f0*/  IADD3 R5, P0, PT, R26, R31, RZ ;  /* 0x0000001f1a057210 */ /* 0x000fe20007f1e0ff */
[----:B------:R-:W-:-:S04]  /*1b800*/  IMAD.MOV.U32 R6, RZ, RZ, R4 ;  /* 0x000000ffff067224 */ /* 0x000fc800078e0004 */
[----:B------:R-:W-:Y:S01]  /*1b810*/  IMAD.X R4, R27, 0x1, R0, P0 ;  /* 0x000000011b047824 */ /* 0x000fe200000e0600 */
[----:B------:R-:W-:Y:S01]  /*1b820*/  ISETP.NE.U32.AND P0, PT, R15, UR7, PT ;  /* 0x000000070f007c0c */ /* 0x000fe2000bf05070 */
[----:B---3--:R-:W-:-:S15]  /*1b830*/  HMMA.16816.F32.BF16 R16, R8, R58, R16 ;  /* 0x0000003a0810723c */ /* 0x008fde0000041810 */
[----:B------:R-:W-:-:S04]  /*1b840*/  NOP ;  /* 0x0000000000007918 */ /* 0x000fc80000000000 */
[----:B------:R-:W-:Y:S04]  /*1b850*/  STL.64 [R1+0x210], R16 ;  /* 0x0002101001007387 */ /* 0x000fe80000100a00 */
[----:B------:R-:W-:Y:S04]  /*1b860*/  STL.64 [R1+0x218], R18 ;  /* 0x0002181201007387 */ /* 0x000fe80000100a00 */
[----:B------:R-:W-:Y:S04]  /*1b870*/  STL [R1+0x504], R15 ;  /* 0x0005040f01007387 */ /* 0x000fe80000100800 */
[----:B------:R1:W-:Y:S04]  /*1b880*/  STL [R1+0x714], R60 ;  /* 0x0007143c01007387 */ /* 0x0003e80000100800 */
[----:B------:R-:W-:Y:S01]  /*1b890*/  STL [R1+0x510], R41 ;  /* 0x0005102901007387 */ /* 0x000fe20000100800 */
[----:B------:R-:W-:-:S03]  /*1b8a0*/  IMAD.MOV.U32 R8, RZ, RZ, R16 ;  /* 0x000000ffff087224 */ /* 0x000fc600078e0010 */
[----:B-1----:R-:W3:Y:S04]  /*1b8b0*/  LDL.LU R60, [R1+0x6f4] ;  /* 0x0006f400013c7983 */ /* 0x002ee80000300800 */
[----:B------:R-:W-:Y:S04]  /*1b8c0*/  STL [R1+0x71c], R40 ;  /* 0x00071c2801007387 */ /* 0x000fe80000100800 */
[----:B------:R-:W4:Y:S04]  /*1b8d0*/  LDL.LU R58, [R1+0x718] ;  /* 0x00071800013a7983 */ /* 0x000f280000300800 */
[----:B------:R-:W-:Y:S01]  /*1b8e0*/  STL [R1+0x70c], R45 ;  /* 0x00070c2d01007387 */ /* 0x000fe20000100800 */
[----:B------:R-:W-:-:S03]  /*1b8f0*/  IMAD.MOV.U32 R10, RZ, RZ, R17 ;  /* 0x000000ffff0a7224 */ /* 0x000fc600078e0011 */
[----:B------:R-:W4:Y:S01]  /*1b900*/  LDL.LU R59, [R1+0x6ec] ;  /* 0x0006ec00013b7983 */ /* 0x000f220000300800 */
[----:B------:R-:W-:-:S03]  /*1b910*/  IMAD.MOV.U32 R9, RZ, RZ, R18 ;  /* 0x000000ffff097224 */ /* 0x000fc600078e0012 */
[----:B------:R-:W-:Y:S01]  /*1b920*/  STL [R1+0x704], R44 ;  /* 0x0007042c01007387 */ /* 0x000fe20000100800 */
[----:B------:R-:W-:-:S03]  /*1b930*/  IMAD.MOV.U32 R11, RZ, RZ, R19 ;  /* 0x000000ffff0b7224 */ /* 0x000fc600078e0013 */
[----:B------:R-:W4:Y:S04]  /*1b940*/  LDL.LU R16, [R1+0x710] ;  /* 0x0007100001107983 */ /* 0x000f280000300800 */
        /* <DEDUP_REMOVED lines=16> */
[----:B--2---:R-:W-:-:S03]  /*1ba50*/  IMAD.X R3, R3, 0x1, R0, P4 ;  /* 0x0000000103037824 */ /* 0x004fc600020e0600 */
[----:B-1----:R-:W2:Y:S04]  /*1ba60*/  LDL.LU R2, [R1+0x6d0] ;  /* 0x0006d00001027983 */ /* 0x002ea80000300800 */
[----:B------:R-:W2:Y:S04]  /*1ba70*/  LDL.LU R27, [R1+0x6a4] ;  /* 0x0006a400011b7983 */ /* 0x000ea80000300800 */
[----:B------:R-:W2:Y:S04]  /*1ba80*/  LDL.LU R23, [R1+0x6c8] ;  /* 0x0006c80001177983 */ /* 0x000ea80000300800 */
[----:B------:R-:W2:Y:S04]  /*1ba90*/  LDL.LU R14, [R1+0x69c] ;  /* 0x00069c00010e7983 */ /* 0x000ea80000300800 */
[----:B------:R1:W-:Y:S04]  /*1baa0*/  STL [R1+0x50c], R3 ;  /* 0x00050c0301007387 */ /* 0x0003e80000100800 */
[----:B------:R-:W2:Y:S04]  /*1bab0*/  LDL.LU R15, [R1+0x6c0] ;  /* 0x0006c000010f7983 */ /* 0x000ea80000300800 */
[----:B------:R-:W2:Y:S04]  /*1bac0*/  LDL.LU R41, [R1+0x694] ;  /* 0x0006940001297983 */ /* 0x000ea80000300800 */
[----:B------:R-:W2:Y:S04]  /*1bad0*/  LDL.LU R40, [R1+0x6b8] ;  /* 0x0006b80001287983 */ /* 0x000ea80000300800 */
[----:B-1----:R-:W2:Y:S04]  /*1bae0*/  LDL.LU R3, [R1+0x68c] ;  /* 0x00068c0001037983 */ /* 0x002ea80000300800 */
[----:B------:R-:W2:Y:S04]  /*1baf0*/  LDL.LU R45, [R1+0x6b0] ;  /* 0x0006b000012d7983 */ /* 0x000ea80000300800 */
[----:B------:R-:W2:Y:S01]  /*1bb00*/  LDL.LU R44, [R1+0x684] ;  /* 0x00068400012c7983 */ /* 0x000ea20000300800 */
[----:B---3--:R-:W-:-:S05]  /*1bb10*/  IADD3 R60, P4, PT, R60, R31, RZ ;  /* 0x0000001f3c3c7210 */ /* 0x008fca0007f9e0ff */
[----:B------:R1:W-:Y:S01]  /*1bb20*/  STL [R1+0x6f4], R60 ;  /* 0x0006f43c01007387 */ /* 0x0003e20000100800 */
[----:B----4-:R-:W-:-:S03]  /*1bb30*/  IMAD.X R58, R58, 0x1, R0, P3 ;  /* 0x000000013a3a7824 */ /* 0x010fc600018e0600 */
[----:B-1----:R-:W3:Y:S01]  /*1bb40*/  LDL.LU R60, [R1+0x6a8] ;  /* 0x0006a800013c7983 */ /* 0x002ee20000300800 */
[----:B------:R-:W-:-:S03]  /*1bb50*/  IADD3 R59, P3, PT, R59, R31, RZ ;  /* 0x0000001f3b3b7210 */ /* 0x000fc60007f7e0ff */
[----:B------:R-:W-:Y:S01]  /*1bb60*/  STL [R1+0x718], R58 ;  /* 0x0007183a01007387 */ /* 0x000fe20000100800 */
[----:B------:R-:W-:-:S03]  /*1bb70*/  IMAD.X R16, R16, 0x1, R0, P6 ;  /* 0x0000000110107824 */ /* 0x000fc600030e0600 */
[----:B------:R-:W-:Y:S01]  /*1bb80*/  STL [R1+0x6ec], R59 ;  /* 0x0006ec3b01007387 */ /* 0x000fe20000100800 */
        /* <DEDUP_REMOVED lines=28> */
[----:B--2---:R-:W-:Y:S01]  /*1bd50*/  IMAD.X R2, R2, 0x1, R0, P2 ;  /* 0x0000000102027824 */ /* 0x004fe200010e0600 */
[----:B------:R-:W-:-:S04]  /*1bd60*/  IADD3 R26, P5, PT, R26, R31, RZ ;  /* 0x0000001f1a1a7210 */ /* 0x000fc80007fbe0ff */
[----:B------:R1:W-:Y:S01]  /*1bd70*/  STL [R1+0x6d0], R2 ;  /* 0x0006d00201007387 */ /* 0x0003e20000100800 */
[----:B------:R-:W-:-:S03]  /*1bd80*/  IADD3 R27, P2, PT, R27, R31, RZ ;  /* 0x0000001f1b1b7210 */ /* 0x000fc60007f5e0ff */
[----:B------:R-:W-:Y:S01]  /*1bd90*/  STL [R1+0x6d8], R30 ;  /* 0x0006d81e01007387 */ /* 0x000fe20000100800 */
[--C-:B------:R-:W-:Y:S01]  /*1bda0*/  IMAD.X R23, R23, 0x1, R0.reuse, P1 ;  /* 0x0000000117177824 */ /* 0x100fe200008e0600 */
[----:B------:R-:W-:Y:S02]  /*1bdb0*/  IADD3 R14, P1, PT, R14, R31, RZ ;  /* 0x0000001f0e0e7210 */ /* 0x000fe40007f3e0ff */
[----:B-1----:R-:W2:Y:S04]  /*1bdc0*/  LDL.LU R2, [R1+0x67c] ;  /* 0x00067c0001027983 */ /* 0x002ea80000300800 */
[----:B------:R-:W-:Y:S01]  /*1bdd0*/  STL [R1+0x6ac], R26 ;  /* 0x0006ac1a01007387 */ /* 0x000fe20000100800 */
[----:B------:R-:W-:-:S03]  /*1bde0*/  IMAD.X R15, R15, 0x1, R0, P4 ;  /* 0x000000010f0f7824 */ /* 0x000fc600020e0600 */
[----:B------:R-:W-:Y:S01]  /*1bdf0*/  STL [R1+0x6a4], R27 ;  /* 0x0006a41b01007387 */ /* 0x000fe20000100800 */
[-C--:B------:R-:W-:Y:S01]  /*1be00*/  IADD3 R41, P4, PT, R41, R31.reuse, RZ ;  /* 0x0000001f29297210 */ /* 0x080fe20007f9e0ff */
[----:B------:R-:W-:Y:S02]  /*1be10*/  IMAD.X R40, R40, 0x1, R0, P3 ;  /* 0x0000000128287824 */ /* 0x000fe400018e0600 */
[----:B------:R-:W-:Y:S01]  /*1be20*/  STL [R1+0x6c8], R23 ;  /* 0x0006c81701007387 */ /* 0x000fe20000100800 */
[----:B------:R-:W-:-:S03]  /*1be30*/  IADD3 R3, P3, PT, R3, R31, RZ ;  /* 0x0000001f03037210 */ /* 0x000fc60007f7e0ff */
[----:B------:R-:W-:Y:S04]  /*1be40*/  STL [R1+0x69c], R14 ;  /* 0x00069c0e01007387 */ /* 0x000fe80000100800 */
[----:B------:R-:W-:Y:S04]  /*1be50*/  STL [R1+0x6c0], R15 ;  /* 0x0006c00f01007387 */ /* 0x000fe80000100800 */
[----:B------:R1:W-:Y:S04]  /*1be60*/  STL [R1+0x68c], R3 ;  /* 0x00068c0301007387 */ /* 0x0003e80000100800 */
[----:B------:R-:W-:Y:S04]  /*1be70*/  STL [R1+0x694], R41 ;  /* 0x0006942901007387 */ /* 0x000fe80000100800 */
[----:B-1----:R-:W4:Y:S01]  /*1be80*/  LDL.LU R3, [R1+0x6a0] ;  /* 0x0006a00001037983 */ /* 0x002f220000300800 */
[----:B------:R-:W-:Y:S01]  /*1be90*/  IMAD.X R45, R45, 0x1, R0, P6 ;  /* 0x000000012d2d7824 */ /* 0x000fe200030e0600 */
[----:B------:R-:W-:-:S02]  /*1bea0*/  IADD3 R44, P6, PT, R44, R31, RZ ;  /* 0x0000001f2c2c7210 */ /* 0x000fc40007fde0ff */
[----:B------:R-:W-:Y:S04]  /*1beb0*/  STL [R1+0x6b8], R40 ;  /* 0x0006b82801007387 */ /* 0x000fe80000100800 */
[----:B------:R-:W4:Y:S04]  /*1bec0*/  LDL.LU R58, [R1+0x674] ;  /* 0x00067400013a7983 */ /* 0x000f280000300800 */
[----:B------:R-:W-:Y:S04]  /*1bed0*/  STL [R1+0x6b0], R45 ;  /* 0x0006b02d01007387 */ /* 0x000fe80000100800 */
[----:B------:R-:W4:Y:S04]  /*1bee0*/  LDL.LU R59, [R1+0x698] ;  /* 0x00069800013b7983 */ /* 0x000f280000300800 */
[----:B------:R-:W-:Y:S04]  /*1bef0*/  STL [R1+0x684], R44 ;  /* 0x0006842c01007387 */ /* 0x000fe80000100800 */
[----:B------:R-:W4:Y:S01]  /*1bf00*/  LDL.LU R16, [R1+0x66c] ;  /* 0x00066c0001107983 */ /* 0x000f220000300800 */
[----:B---3--:R-:W-:-:S05]  /*1bf10*/  IMAD.X R60, R60, 0x1, R0, P5 ;  /* 0x000000013c3c7824 */ /* 0x008fca00028e0600 */
[----:B------:R1:W-:Y:S04]  /*1bf20*/  STL [R1+0x6a8], R60 ;  /* 0x0006a83c01007387 */ /* 0x0003e80000100800 */
        /* <DEDUP_REMOVED lines=15> */
[----:B-1----:R-:W3:Y:S04]  /*1c020*/  LDL.LU R60, [R1+0x62c] ;  /* 0x00062c00013c7983 */ /* 0x002ee80000300800 */
[----:B------:R-:W3:Y:S04]  /*1c030*/  LDL.LU R27, [R1+0x650] ;  /* 0x00065000011b7983 */ /* 0x000ee80000300800 */
[----:B------:R-:W3:Y:S04]  /*1c040*/  LDL.LU R23, [R1+0x624] ;  /* 0x0006240001177983 */ /* 0x000ee80000300800 */
[----:B------:R-:W3:Y:S01]  /*1c050*/  LDL.LU R14, [R1+0x648] ;  /* 0x00064800010e7983 */ /* 0x000ee20000300800 */
[----:B--2---:R-:W-:-:S05]  /*1c060*/  IADD3 R2, P5, PT, R2, R31, RZ ;  /* 0x0000001f02027210 */ /* 0x004fca0007fbe0ff */
[----:B------:R1:W-:Y:S04]  /*1c070*/  STL [R1+0x67c], R2 ;  /* 0x00067c0201007387 */ /* 0x0003e80000100800 */
[----:B------:R-:W2:Y:S04]  /*1c080*/  LDL.LU R15, [R1+0x61c] ;  /* 0x00061c00010f7983 */ /* 0x000ea80000300800 */
[----:B------:R-:W2:Y:S04]  /*1c090*/  LDL.LU R41, [R1+0x640] ;  /* 0x0006400001297983 */ /* 0x000ea80000300800 */
[----:B------:R-:W2:Y:S04]  /*1c0a0*/  LDL.LU R40, [R1+0x614] ;  /* 0x0006140001287983 */ /* 0x000ea80000300800 */
[----:B-1----:R-:W2:Y:S04]  /*1c0b0*/  LDL.LU R2, [R1+0x638] ;  /* 0x0006380001027983 */ /* 0x002ea80000300800 */
[----:B------:R-:W2:Y:S04]  /*1c0c0*/  LDL.LU R45, [R1+0x60c] ;  /* 0x00060c00012d7983 */ /* 0x000ea80000300800 */
[----:B------:R-:W2:Y:S01]  /*1c0d0*/  LDL.LU R44, [R1+0x630] ;  /* 0x00063000012c7983 */ /* 0x000ea20000300800 */
[----:B----4-:R-:W-:-:S05]  /*1c0e0*/  IMAD.X R3, R3, 0x1, R0, P2 ;  /* 0x0000000103037824 */ /* 0x010fca00010e0600 */
[----:B------:R1:W-:Y:S04]  /*1c0f0*/  STL [R1+0x6a0], R3 ;  /* 0x0006a00301007387 */ /* 0x0003e80000100800 */
[----:B-1----:R-:W4:Y:S01]  /*1c100*/  LDL.LU R3, [R1+0x604] ;  /* 0x0006040001037983 */ /* 0x002f220000300800 */
[----:B------:R-:W-:Y:S01]  /*1c110*/  IADD3 R58, P2, PT, R58, R31, RZ ;  /* 0x0000001f3a3a7210 */ /* 0x000fe20007f5e0ff */
[----:B------:R-:W-:-:S04]  /*1c120*/  IMAD.X R59, R59, 0x1, R0, P1 ;  /* 0x000000013b3b7824 */ /* 0x000fc800008e0600 */
[----:B------:R-:W-:Y:S01]  /*1c130*/  STL [R1+0x674], R58 ;  /* 0x0006743a01007387 */ /* 0x000fe20000100800 */
[----:B------:R-:W-:-:S03]  /*1c140*/  IADD3 R16, P1, PT, R16, R31, RZ ;  /* 0x0000001f10107210 */ /* 0x000fc60007f3e0ff */
[----:B------:R-:W-:Y:S04]  /*1c150*/  STL [R1+0x698], R59 ;  /* 0x0006983b01007387 */ /* 0x000fe80000100800 */
[----:B------:R-:W-:Y:S01]  /*1c160*/  STL [R1+0x66c], R16 ;  /* 0x00066c1001007387 */ /* 0x000fe20000100800 */
[----:B---3--:R-:W-:Y:S01]  /*1c170*/  IMAD.X R17, R17, 0x1, R0, P4 ;  /* 0x0000000111117824 */ /* 0x008fe200020e0600 */
[----:B------:R-:W-:-:S04]  /*1c180*/  IADD3 R18, P4, PT, R18, R31, RZ ;  /* 0x0000001f12127210 */ /* 0x000fc80007f9e0ff */
        /* <DEDUP_REMOVED lines=23> */
[-C--:B------:R-:W-:Y:S01]  /*1c300*/  IADD3 R30, P4, PT, R30, R31.reuse, RZ ;  /* 0x0000001f1e1e7210 */ /* 0x080fe20007f9e0ff */
[--C-:B------:R-:W-:Y:S01]  /*1c310*/  IMAD.X R26, R26, 0x1, R0.reuse, P3 ;  /* 0x000000011a1a7824 */ /* 0x100fe200018e0600 */
[----:B------:R-:W-:Y:S01]  /*1c320*/  IADD3 R60, P3, PT, R60, R31, RZ ;  /* 0x0000001f3c3c7210 */ /* 0x000fe20007f7e0ff */
[----:B------:R-:W-:Y:S04]  /*1c330*/  STL [R1+0x660], R35 ;  /* 0x0006602301007387 */ /* 0x000fe80000100800 */
[----:B------:R1:W-:Y:S01]  /*1c340*/  STL [R1+0x62c], R60 ;  /* 0x00062c3c01007387 */ /* 0x0003e20000100800 */
[----:B------:R-:W-:-:S03]  /*1c350*/  IMAD.X R27, R27, 0x1, R0, P6 ;  /* 0x000000011b1b7824 */ /* 0x000fc600030e0600 */
[----:B------:R-:W-:Y:S01]  /*1c360*/  STL [R1+0x634], R30 ;  /* 0x0006341e01007387 */ /* 0x000fe20000100800 */
[-C--:B------:R-:W-:Y:S01]  /*1c370*/  IADD3 R23, P6, PT, R23, R31.reuse, RZ ;  /* 0x0000001f17177210 */ /* 0x080fe20007fde0ff */
[----:B------:R-:W-:Y:S02]  /*1c380*/  IMAD.X R14, R14, 0x1, R0, P5 ;  /* 0x000000010e0e7824 */ /* 0x000fe400028e0600 */
[----:B-1----:R-:W3:Y:S04]  /*1c390*/  LDL.LU R60, [R1+0x628] ;  /* 0x00062800013c7983 */ /* 0x002ee80000300800 */
[----:B------:R-:W-:Y:S04]  /*1c3a0*/  STL [R1+0x658], R26 ;  /* 0x0006581a01007387 */ /* 0x000fe80000100800 */
[----:B------:R-:W-:Y:S04]  /*1c3b0*/  STL [R1+0x650], R27 ;  /* 0x0006501b01007387 */ /* 0x000fe80000100800 */
[----:B------:R-:W-:Y:S01]  /*1c3c0*/  STL [R1+0x624], R23 ;  /* 0x0006241701007387 */ /* 0x000fe20000100800 */
[----:B--2---:R-:W-:-:S03]  /*1c3d0*/  IADD3 R15, P5, PT, R15, R31, RZ ;  /* 0x0000001f0f0f7210 */ /* 0x004fc60007fbe0ff */
[----:B------:R-:W-:Y:S01]  /*1c3e0*/  STL [R1+0x648], R14 ;  /* 0x0006480e01007387 */ /* 0x000fe20000100800 */
[----:B------:R-:W-:-:S03]  /*1c3f0*/  IMAD.X R41, R41, 0x1, R0, P2 ;  /* 0x0000000129297824 */ /* 0x000fc600010e0600 */
[----:B------:R-:W-:Y:S01]  /*1c400*/  STL [R1+0x61c], R15 ;  /* 0x00061c0f01007387 */ /* 0x000fe20000100800 */
[-C--:B------:R-:W-:Y:S01]  /*1c410*/  IADD3 R40, P2, PT, R40, R31.reuse, RZ ;  /* 0x0000001f28287210 */ /* 0x080fe20007f5e0ff */
[----:B------:R-:W-:Y:S01]  /*1c420*/  IMAD.X R2, R2, 0x1, R0, P1 ;  /* 0x0000000102027824 */ /* 0x000fe200008e0600 */
[----:B------:R-:W-:-:S04]  /*1c430*/  IADD3 R45, P1, PT, R45, R31, RZ ;  /* 0x0000001f2d2d7210 */ /* 0x000fc80007f3e0ff */
[----:B------:R1:W-:Y:S01]  /*1c440*/  STL [R1+0x638], R2 ;  /* 0x0006380201007387 */ /* 0x0003e20000100800 */
[----:B------:R-:W-:-:S03]  /*1c450*/  IMAD.X R44, R44, 0x1, R0, P4 ;  /* 0x000000012c2c7824 */ /* 0x000fc600020e0600 */
[----:B------:R-:W-:Y:S04]  /*1c460*/  STL [R1+0x640], R41 ;  /* 0x0006402901007387 */ /* 0x000fe80000100800 */
[----:B-1----:R-:W2:Y:S04]  /*1c470*/  LDL.LU R2, [R1+0x5fc] ;  /* 0x0005fc0001027983 */ /* 0x002ea80000300800 */
[----:B------:R-:W-:Y:S04]  /*1c480*/  STL [R1+0x614], R40 ;  /* 0x0006142801007387 */ /* 0x000fe80000100800 */
[----:B------:R-:W2:Y:S04]  /*1c490*/  LDL.LU R58, [R1+0x620] ;  /* 0x00062000013a7983 */ /* 0x000ea80000300800 */
[----:B------:R-:W-:Y:S01]  /*1c4a0*/  STL [R1+0x60c], R45 ;  /* 0x00060c2d01007387 */ /* 0x000fe20000100800 */
[----:B----4-:R-:W-:-:S03]  /*1c4b0*/  IADD3 R3, P4, PT, R3, R31, RZ ;  /* 0x0000001f03037210 */ /* 0x010fc60007f9e0ff */
[----:B------:R-:W4:Y:S04]  /*1c4c0*/  LDL.LU R59, [R1+0x5f4] ;  /* 0x0005f400013b7983 */ /* 0x000f280000300800 */
[----:B------:R-:W-:Y:S04]  /*1c4d0*/  STL [R1+0x630], R44 ;  /* 0x0006302c01007387 */ /* 0x000fe80000100800 */
        /* <DEDUP_REMOVED lines=17> */
[----:B-1----:R-:W4:Y:S04]  /*1c5f0*/  LDL.LU R3, [R1+0x5d8] ;  /* 0x0005d80001037983 */ /* 0x002f280000300800 */
[----:B------:R-:W4:Y:S04]  /*1c600*/  LDL.LU R27, [R1+0x5ac] ;  /* 0x0005ac00011b7983 */ /* 0x000f280000300800 */
[----:B------:R-:W4:Y:S04]  /*1c610*/  LDL.LU R23, [R1+0x5d0] ;  /* 0x0005d00001177983 */ /* 0x000f280000300800 */
[----:B------:R-:W4:Y:S01]  /*1c620*/  LDL.LU R14, [R1+0x5a4] ;  /* 0x0005a400010e7983 */ /* 0x000f220000300800 */
[----:B---3--:R-:W-:-:S05]  /*1c630*/  IMAD.X R60, R60, 0x1, R0, P3 ;  /* 0x000000013c3c7824 */ /* 0x008fca00018e0600 */
[----:B------:R1:W-:Y:S04]  /*1c640*/  STL [R1+0x628], R60 ;  /* 0x0006283c01007387 */ /* 0x0003e80000100800 */
[----:B------:R-:W3:Y:S04]  /*1c650*/  LDL.LU R15, [R1+0x5c8] ;  /* 0x0005c800010f7983 */ /* 0x000ee80000300800 */
[----:B------:R-:W3:Y:S04]  /*1c660*/  LDL.LU R41, [R1+0x59c] ;  /* 0x00059c0001297983 */ /* 0x000ee80000300800 */
[----:B------:R-:W3:Y:S04]  /*1c670*/  LDL.LU R40, [R1+0x5c0] ;  /* 0x0005c00001287983 */ /* 0x000ee80000300800 */
[----:B-1----:R-:W3:Y:S04]  /*1c680*/  LDL.LU R60, [R1+0x594] ;  /* 0x00059400013c7983 */ /* 0x002ee80000300800 */
[----:B------:R-:W3:Y:S04]  /*1c690*/  LDL.LU R45, [R1+0x5b8] ;  /* 0x0005b800012d7983 */ /* 0x000ee80000300800 */
[----:B------:R-:W3:Y:S01]  /*1c6a0*/  LDL.LU R44, [R1+0x58c] ;  /* 0x00058c00012c7983 */ /* 0x000ee20000300800 */
[----:B--2---:R-:W-:-:S05]  /*1c6b0*/  IADD3 R2, P3, PT, R2, R31, RZ ;  /* 0x0000001f02027210 */ /* 0x004fca0007f7e0ff */
[----:B------:R1:W-:Y:S01]  /*1c6c0*/  STL [R1+0x5fc], R2 ;  /* 0x0005fc0201007387 */ /* 0x0003e20000100800 */
[----:B------:R-:W-:-:S03]  /*1c6d0*/  IMAD.X R58, R58, 0x1, R0, P6 ;  /* 0x000000013a3a7824 */ /* 0x000fc600030e0600 */
[----:B-1----:R-:W2:Y:S01]  /*1c6e0*/  LDL.LU R2, [R1+0x5b0] ;  /* 0x0005b00001027983 */ /* 0x002ea20000300800 */
[----:B----4-:R-:W-:-:S03]  /*1c6f0*/  IADD3 R59, P6, PT, R59, R31, RZ ;  /* 0x0000001f3b3b7210 */ /* 0x010fc60007fde0ff */
        /* <DEDUP_REMOVED lines=31> */
[----:B------:R-:W-:-:S05]  /*1c8f0*/  IMAD.X R3, R3, 0x1, R0, P1 ;  /* 0x0000000103037824 */ /* 0x000fca00008e0600 */
[----:B------:R1:W-:Y:S04]  /*1c900*/  STL [R1+0x5d8], R3 ;  /* 0x0005d80301007387 */ /* 0x0003e80000100800 */
[----:B------:R-:W-:Y:S04]  /*1c910*/  STL [R1+0x5e0], R30 ;  /* 0x0005e01e01007387 */ /* 0x000fe80000100800 */
[----:B-1----:R-:W4:Y:S01]  /*1c920*/  LDL.LU R3, [R1+0x584] ;  /* 0x0005840001037983 */ /* 0x002f220000300800 */
[-C--:B------:R-:W-:Y:S01]  /*1c930*/  IADD3 R26, P2, PT, R26, R31.reuse, RZ ;  /* 0x0000001f1a1a7210 */ /* 0x080fe20007f5e0ff */
[----:B------:R-:W-:Y:S01]  /*1c940*/  IMAD.X R23, R23, 0x1, R0, P4 ;  /* 0x0000000117177824 */ /* 0x000fe200020e0600 */
[----:B------:R-:W-:-:S02]  /*1c950*/  IADD3 R27, P1, PT, R27, R31, RZ ;  /* 0x0000001f1b1b7210 */ /* 0x000fc40007f3e0ff */
[-C--:B------:R-:W-:Y:S01]  /*1c960*/  IADD3 R14, P4, PT, R14, R31.reuse, RZ ;  /* 0x0000001f0e0e7210 */ /* 0x080fe20007f9e0ff */
[----:B------:R-:W-:Y:S04]  /*1c970*/  STL [R1+0x5b4], R26 ;  /* 0x0005b41a01007387 */ /* 0x000fe80000100800 */
[----:B------:R-:W-:Y:S04]  /*1c980*/  STL [R1+0x5ac], R27 ;  /* 0x0005ac1b01007387 */ /* 0x000fe80000100800 */
[----:B------:R-:W-:Y:S04]  /*1c990*/  STL [R1+0x5d0], R23 ;  /* 0x0005d01701007387 */ /* 0x000fe80000100800 */
[----:B------:R-:W-:Y:S01]  /*1c9a0*/  STL [R1+0x5a4], R14 ;  /* 0x0005a40e01007387 */ /* 0x000fe20000100800 */
[--C-:B---3--:R-:W-:Y:S01]  /*1c9b0*/  IMAD.X R15, R15, 0x1, R0.reuse, P3 ;  /* 0x000000010f0f7824 */ /* 0x108fe200018e0600 */
[-C--:B------:R-:W-:Y:S01]  /*1c9c0*/  IADD3 R41, P3, PT, R41, R31.reuse, RZ ;  /* 0x0000001f29297210 */ /* 0x080fe20007f7e0ff */
[----:B------:R-:W-:Y:S01]  /*1c9d0*/  IMAD.X R40, R40, 0x1, R0, P6 ;  /* 0x0000000128287824 */ /* 0x000fe200030e0600 */
[----:B------:R-:W-:-:S02]  /*1c9e0*/  IADD3 R60, P6, PT, R60, R31, RZ ;  /* 0x0000001f3c3c7210 */ /* 0x000fc40007fde0ff */
[----:B------:R-:W-:Y:S01]  /*1c9f0*/  STL [R1+0x5c8], R15 ;  /* 0x0005c80f01007387 */ /* 0x000fe20000100800 */
[----:B------:R-:W-:-:S03]  /*1ca00*/  IMAD.X R45, R45, 0x1, R0, P5 ;  /* 0x000000012d2d7824 */ /* 0x000fc600028e0600 */
[----:B------:R1:W-:Y:S01]  /*1ca10*/  STL [R1+0x594], R60 ;  /* 0x0005943c01007387 */ /* 0x0003e20000100800 */
[----:B------:R-:W-:-:S03]  /*1ca20*/  IADD3 R44, P5, PT, R44, R31, RZ ;  /* 0x0000001f2c2c7210 */ /* 0x000fc60007fbe0ff */
[----:B------:R-:W-:Y:S04]  /*1ca30*/  STL [R1+0x59c], R41 ;  /* 0x00059c2901007387 */ /* 0x000fe80000100800 */
[----:B-1----:R-:W3:Y:S04]  /*1ca40*/  LDL.LU R60, [R1+0x5a8] ;  /* 0x0005a800013c7983 */ /* 0x002ee80000300800 */
[----:B------:R-:W-:Y:S04]  /*1ca50*/  STL [R1+0x5c0], R40 ;  /* 0x0005c02801007387 */ /* 0x000fe80000100800 */
[----:B------:R1:W-:Y:S04]  /*1ca60*/  STL [R1+0x58c], R44 ;  /* 0x00058c2c01007387 */ /* 0x0003e80000100800 */
[----:B------:R-:W-:Y:S04]  /*1ca70*/  STL [R1+0x5b8], R45 ;  /* 0x0005b82d01007387 */ /* 0x000fe80000100800 */
[----:B-1----:R-:W3:Y:S04]  /*1ca80*/  LDL.LU R44, [R1+0x57c] ;  /* 0x00057c00012c7983 */ /* 0x002ee80000300800 */
[----:B------:R-:W3:Y:S01]  /*1ca90*/  LDL.LU R58, [R1+0x5a0] ;  /* 0x0005a000013a7983 */ /* 0x000ee20000300800 */
[----:B--2---:R-:W-:-:S03]  /*1caa0*/  IMAD.X R2, R2, 0x1, R0, P2 ;  /* 0x0000000102027824 */ /* 0x004fc600010e0600 */
[----:B------:R-:W2:Y:S04]  /*1cab0*/  LDL.LU R59, [R1+0x574] ;  /* 0x00057400013b7983 */ /* 0x000ea80000300800 */
[----:B------:R1:W-:Y:S04]  /*1cac0*/  STL [R1+0x5b0], R2 ;  /* 0x0005b00201007387 */ /* 0x0003e80000100800 */
        /* <DEDUP_REMOVED lines=15> */
[----:B-1----:R-:W2:Y:S04]  /*1cbc0*/  LDL.LU R2, [R1+0x534] ;  /* 0x0005340001027983 */ /* 0x002ea80000300800 */
[----:B------:R-:W2:Y:S04]  /*1cbd0*/  LDL.LU R26, [R1+0x558] ;  /* 0x00055800011a7983 */ /* 0x000ea80000300800 */
[----:B------:R-:W2:Y:S04]  /*1cbe0*/  LDL.LU R27, [R1+0xb00] ;  /* 0x000b0000011b7983 */ /* 0x000ea80000300800 */
[----:B------:R-:W2:Y:S01]  /*1cbf0*/  LDL.LU R23, [R1+0x550] ;  /* 0x0005500001177983 */ /* 0x000ea20000300800 */
[----:B----4-:R-:W-:-:S05]  /*1cc00*/  IADD3 R3, P2, PT, R3, R31, RZ ;  /* 0x0000001f03037210 */ /* 0x010fca0007f5e0ff */
[----:B------:R1:W-:Y:S04]  /*1cc10*/  STL [R1+0x584], R3 ;  /* 0x0005840301007387 */ /* 0x0003e80000100800 */
[----:B------:R-:W4:Y:S04]  /*1cc20*/  LDL.LU R14, [R1+0x52c] ;  /* 0x00052c00010e7983 */ /* 0x000f280000300800 */
[----:B------:R-:W4:Y:S04]  /*1cc30*/  LDL.LU R15, [R1+0x548] ;  /* 0x00054800010f7983 */ /* 0x000f280000300800 */
[----:B------:R-:W4:Y:S04]  /*1cc40*/  LDL.LU R41, [R1+0xaf8] ;  /* 0x000af80001297983 */ /* 0x000f280000300800 */
[----:B-1----:R-:W4:Y:S04]  /*1cc50*/  LDL.LU R3, [R1+0x540] ;  /* 0x0005400001037983 */ /* 0x002f280000300800 */
[----:B------:R-:W4:Y:S04]  /*1cc60*/  LDL.LU R40, [R1+0xaf4] ;  /* 0x000af40001287983 */ /* 0x000f280000300800 */
[----:B------:R-:W4:Y:S01]  /*1cc70*/  LDL.LU R45, [R1+0x538] ;  /* 0x00053800012d7983 */ /* 0x000f220000300800 */
[----:B---3--:R-:W-:-:S05]  /*1cc80*/  IMAD.X R60, R60, 0x1, R0, P1 ;  /* 0x000000013c3c7824 */ /* 0x008fca00008e0600 */
[----:B------:R1:W-:Y:S04]  /*1cc90*/  STL [R1+0x5a8], R60 ;  /* 0x0005a83c01007387 */ /* 0x0003e80000100800 */
[----:B-1----:R-:W3:Y:S01]  /*1cca0*/  LDL.LU R60, [R1+0xaf0] ;  /* 0x000af000013c7983 */ /* 0x002ee20000300800 */
[----:B------:R-:W-:Y:S01]  /*1ccb0*/  IADD3 R44, P1, PT, R44, R31, RZ ;  /* 0x0000001f2c2c7210 */ /* 0x000fe20007f3e0ff */
[----:B------:R-:W-:-:S04]  /*1ccc0*/  IMAD.X R58, R58, 0x1, R0, P4 ;  /* 0x000000013a3a7824 */ /* 0x000fc800020e0600 */
[----:B------:R1:W-:Y:S01]  /*1ccd0*/  STL [R1+0x57c], R44 ;  /* 0x00057c2c01007387 */ /* 0x0003e20000100800 */
[----:B--2---:R-:W-:-:S03]  /*1cce0*/  IADD3 R59, P4, PT, R59, R31, RZ ;  /* 0x0000001f3b3b7210 */ /* 0x004fc60007f9e0ff */
[----:B-1----:R0:W5:Y:S01]  /*1ccf0*/  LDL.LU R44, [R1+0xb40] ;  /* 0x000b4000012c7983 */ /* 0x0021620000300800 */
[--C-:B------:R-:W-:Y:S01]  /*1cd00*/  IMAD.X R16, R16, 0x1, R0.reuse, P3 ;  /* 0x0000000110107824 */ /* 0x100fe200018e0600 */
[----:B------:R-:W-:Y:S02]  /*1cd10*/  IADD3 R17, P3, PT, R17, R31, RZ ;  /* 0x0000001f11117210 */ /* 0x000fe40007f7e0ff */
        /* <DEDUP_REMOVED lines=28> */
[----:B------:R-:W-:Y:S04]  /*1cee0*/  STL [R1+0x568], R39 ;  /* 0x0005682701007387 */ /* 0x000fe80000100800 */
[----:B------:R1:W-:Y:S01]  /*1cef0*/  STL [R1+0x534], R2 ;  /* 0x0005340201007387 */ /* 0x0003e20000100800 */
[----:B------:R-:W-:-:S03]  /*1cf00*/  IMAD.X R26, R26, 0x1, R0, P5 ;  /* 0x000000011a1a7824 */ /* 0x000fc600028e0600 */
[----:B------:R-:W-:Y:S01]  /*1cf10*/  STL [R1+0x53c], R35 ;  /* 0x00053c2301007387 */ /* 0x000fe20000100800 */
[----:B------:R-:W-:Y:S01]  /*1cf20*/  IADD3 R27, P5, PT, R27, UR10, RZ ;  /* 0x0000000a1b1b7c10 */ /* 0x000fe2000ffbe0ff */
[----:B------:R-:W-:Y:S02]  /*1cf30*/  IMAD.X R23, R23, 0x1, R0, P2 ;  /* 0x0000000117177824 */ /* 0x000fe400010e0600 */
[----:B-1----:R-:W2:Y:S04]  /*1cf40*/  LDL.LU R2, [R1+0x530] ;  /* 0x0005300001027983 */ /* 0x002ea80000300800 */
[----:B------:R-:W-:Y:S04]  /*1cf50*/  STL [R1+0x560], R30 ;  /* 0x0005601e01007387 */ /* 0x000fe80000100800 */
[----:B------:R-:W-:Y:S04]  /*1cf60*/  STL [R1+0x558], R26 ;  /* 0x0005581a01007387 */ /* 0x000fe80000100800 */
[----:B------:R-:W-:Y:S01]  /*1cf70*/  STL [R1+0xb00], R27 ;  /* 0x000b001b01007387 */ /* 0x000fe20000100800 */
[----:B----4-:R-:W-:-:S03]  /*1cf80*/  IADD3 R14, P2, PT, R14, UR10, RZ ;  /* 0x0000000a0e0e7c10 */ /* 0x010fc6000ff5e0ff */
[----:B------:R-:W-:Y:S01]  /*1cf90*/  STL [R1+0x550], R23 ;  /* 0x0005501701007387 */ /* 0x000fe20000100800 */
[----:B------:R-:W-:-:S03]  /*1cfa0*/  IMAD.X R15, R15, 0x1, R0, P1 ;  /* 0x000000010f0f7824 */ /* 0x000fc600008e0600 */
[----:B------:R-:W-:Y:S01]  /*1cfb0*/  STL [R1+0x52c], R14 ;  /* 0x00052c0e01007387 */ /* 0x000fe20000100800 */
[----:B------:R-:W-:-:S05]  /*1cfc0*/  IMAD.X R3, R3, 0x1, R0, P4 ;  /* 0x0000000103037824 */ /* 0x000fca00020e0600 */
[----:B------:R1:W-:Y:S04]  /*1cfd0*/  STL [R1+0x540], R3 ;  /* 0x0005400301007387 */ /* 0x0003e80000100800 */
[----:B------:R-:W-:Y:S04]  /*1cfe0*/  STL [R1+0x548], R15 ;  /* 0x0005480f01007387 */ /* 0x000fe80000100800 */
[----:B-1----:R-:W4:Y:S01]  /*1cff0*/  LDL.LU R3, [R1+0xaec] ;  /* 0x000aec0001037983 */ /* 0x002f220000300800 */
[----:B------:R-:W-:Y:S02]  /*1d000*/  IADD3 R41, P1, PT, R41, UR10, RZ ;  /* 0x0000000a29297c10 */ /* 0x000fe4000ff3e0ff */
[----:B------:R-:W-:Y:S01]  /*1d010*/  IADD3 R40, P4, PT, R40, UR10, RZ ;  /* 0x0000000a28287c10 */ /* 0x000fe2000ff9e0ff */
[----:B------:R-:W-:-:S02]  /*1d020*/  IMAD.X R45, R45, 0x1, R0, P3 ;  /* 0x000000012d2d7824 */ /* 0x000fc400018e0600 */
[----:B------:R-:W-:Y:S04]  /*1d030*/  STL [R1+0xaf8], R41 ;  /* 0x000af82901007387 */ /* 0x000fe80000100800 */
[----:B------:R-:W4:Y:S04]  /*1d040*/  LDL.LU R58, [R1+0xafc] ;  /* 0x000afc00013a7983 */ /* 0x000f280000300800 */
[----:B------:R-:W-:Y:S04]  /*1d050*/  STL [R1+0xaf4], R40 ;  /* 0x000af42801007387 */ /* 0x000fe80000100800 */
[----:B------:R-:W4:Y:S04]  /*1d060*/  LDL.LU R59, [R1+0xae8] ;  /* 0x000ae800013b7983 */ /* 0x000f280000300800 */
[----:B------:R-:W-:Y:S04]  /*1d070*/  STL [R1+0x538], R45 ;  /* 0x0005382d01007387 */ /* 0x000fe80000100800 */
[----:B------:R-:W4:Y:S01]  /*1d080*/  LDL.LU R16, [R1+0x528] ;  /* 0x0005280001107983 */ /* 0x000f220000300800 */
[----:B---3--:R-:W-:-:S05]  /*1d090*/  IADD3 R60, P3, PT, R60, UR10, RZ ;  /* 0x0000000a3c3c7c10 */ /* 0x008fca000ff7e0ff */
        /* <DEDUP_REMOVED lines=20> */
[----:B--2---:R-:W-:-:S05]  /*1d1e0*/  IMAD.X R2, R2, 0x1, R0, P6 ;  /* 0x0000000102027824 */ /* 0x004fca00030e0600 */
[----:B------:R1:W-:Y:S04]  /*1d1f0*/  STL [R1+0x530], R2 ;  /* 0x0005300201007387 */ /* 0x0003e80000100800 */
[----:B------:R-:W2:Y:S04]  /*1d200*/  LDL.LU R14, [R1+0xac0] ;  /* 0x000ac000010e7983 */ /* 0x000ea80000300800 */
[----:B------:R-:W2:Y:S04]  /*1d210*/  LDL.LU R15, [R1+0xa94] ;  /* 0x000a9400010f7983 */ /* 0x000ea80000300800 */
[----:B------:R-:W2:Y:S04]  /*1d220*/  LDL.LU R41, [R1+0xab8] ;  /* 0x000ab80001297983 */ /* 0x000ea80000300800 */
[----:B-1----:R-:W2:Y:S04]  /*1d230*/  LDL.LU R2, [R1+0xa8c] ;  /* 0x000a8c0001027983 */ /* 0x002ea80000300800 */
[----:B------:R-:W2:Y:S04]  /*1d240*/  LDL.LU R40, [R1+0xab0] ;  /* 0x000ab00001287983 */ /* 0x000ea80000300800 */
[----:B------:R-:W2:Y:S01]  /*1d250*/  LDL.LU R45, [R1+0xa84] ;  /* 0x000a8400012d7983 */ /* 0x000ea20000300800 */
[----:B----4-:R-:W-:-:S05]  /*1d260*/  IADD3 R3, P6, PT, R3, UR10, RZ ;  /* 0x0000000a03037c10 */ /* 0x010fca000ffde0ff */
[----:B------:R1:W-:Y:S04]  /*1d270*/  STL [R1+0xaec], R3 ;  /* 0x000aec0301007387 */ /* 0x0003e80000100800 */
[----:B-1----:R-:W4:Y:S01]  /*1d280*/  LDL.LU R3, [R1+0xaa8] ;  /* 0x000aa80001037983 */ /* 0x002f220000300800 */
[----:B------:R-:W-:Y:S02]  /*1d290*/  IADD3.X R58, PT, PT, R58, UR4, RZ, P5, !PT ;  /* 0x000000043a3a7c10 */ /* 0x000fe4000affe4ff */
[----:B------:R-:W-:-:S03]  /*1d2a0*/  IADD3 R59, P5, PT, R59, UR10, RZ ;  /* 0x0000000a3b3b7c10 */ /* 0x000fc6000ffbe0ff */
[----:B------:R-:W-:Y:S01]  /*1d2b0*/  STL [R1+0xafc], R58 ;  /* 0x000afc3a01007387 */ /* 0x000fe20000100800 */
[----:B------:R-:W-:-:S03]  /*1d2c0*/  IADD3.X R16, PT, PT, R16, UR4, RZ, P2, !PT ;  /* 0x0000000410107c10 */ /* 0x000fc600097fe4ff */
[----:B------:R-:W-:Y:S04]  /*1d2d0*/  STL [R1+0xae8], R59 ;  /* 0x000ae83b01007387 */ /* 0x000fe80000100800 */
[----:B------:R-:W-:Y:S01]  /*1d2e0*/  STL [R1+0x528], R16 ;  /* 0x0005281001007387 */ /* 0x000fe20000100800 */
[----:B---3--:R-:W-:Y:S02]  /*1d2f0*/  IADD3 R17, P2, PT, R17, UR10, RZ ;  /* 0x0000000a11117c10 */ /* 0x008fe4000ff5e0ff */
[----:B------:R-:W-:-:S03]  /*1d300*/  IADD3.X R18, PT, PT, R18, UR4, RZ, P1, !PT ;  /* 0x0000000412127c10 */ /* 0x000fc60008ffe4ff */
[----:B------:R-:W-:Y:S01]  /*1d310*/  STL [R1+0xae4], R17 ;  /* 0x000ae41101007387 */ /* 0x000fe20000100800 */
[----:B------:R-:W-:-:S03]  /*1d320*/  IADD3 R19, P1, PT, R19, UR10, RZ ;  /* 0x0000000a13137c10 */ /* 0x000fc6000ff3e0ff */
[----:B------:R-:W-:Y:S01]  /*1d330*/  STL [R1+0x524], R18 ;  /* 0x0005241201007387 */ /* 0x000fe20000100800 */
        /* <DEDUP_REMOVED lines=22> */
[----:B------:R-:W-:Y:S02]  /*1d4a0*/  IADD3.X R60, PT, PT, R60, UR4, RZ, P4, !PT ;  /* 0x000000043c3c7c10 */ /* 0x000fe4000a7fe4ff */
[----:B------:R-:W-:-:S03]  /*1d4b0*/  IADD3 R31, P1, PT, R31, UR10, RZ ;  /* 0x0000000a1f1f7c10 */ /* 0x000fc6000ff3e0ff */
[----:B------:R1:W-:Y:S01]  /*1d4c0*/  STL [R1+0xad0], R60 ;  /* 0x000ad03c01007387 */ /* 0x0003e20000100800 */
[----:B------:R-:W-:-:S03]  /*1d4d0*/  IADD3 R26, P4, PT, R26, UR10, RZ ;  /* 0x0000000a1a1a7c10 */ /* 0x000fc6000ff9e0ff */
[----:B------:R-:W-:Y:S01]  /*1d4e0*/  STL [R1+0xad8], R30 ;  /* 0x000ad81e01007387 */ /* 0x000fe20000100800 */
[----:B------:R-:W-:Y:S02]  /*1d4f0*/  IADD3.X R27, PT, PT, R27, UR4, RZ, P3, !PT ;  /* 0x000000041b1b7c10 */ /* 0x000fe40009ffe4ff */
[----:B------:R-:W-:Y:S01]  /*1d500*/  IADD3 R23, P3, PT, R23, UR10, RZ ;  /* 0x0000000a17177c10 */ /* 0x000fe2000ff7e0ff */
[----:B-1----:R-:W3:Y:S04]  /*1d510*/  LDL.LU R60, [R1+0xa7c] ;  /* 0x000a7c00013c7983 */ /* 0x002ee80000300800 */
[----:B------:R-:W-:Y:S04]  /*1d520*/  STL [R1+0xaac], R31 ;  /* 0x000aac1f01007387 */ /* 0x000fe80000100800 */
[----:B------:R-:W-:Y:S04]  /*1d530*/  STL [R1+0xaa4], R26 ;  /* 0x000aa41a01007387 */ /* 0x000fe80000100800 */
[----:B------:R-:W-:Y:S01]  /*1d540*/  STL [R1+0xac8], R27 ;  /* 0x000ac81b01007387 */ /* 0x000fe20000100800 */
[----:B--2---:R-:W-:-:S03]  /*1d550*/  IADD3.X R14, PT, PT, R14, UR4, RZ, P6, !PT ;  /* 0x000000040e0e7c10 */ /* 0x004fc6000b7fe4ff */
[----:B------:R-:W-:Y:S01]  /*1d560*/  STL [R1+0xa9c], R23 ;  /* 0x000a9c1701007387 */ /* 0x000fe20000100800 */
[----:B------:R-:W-:Y:S02]  /*1d570*/  IADD3 R15, P6, PT, R15, UR10, RZ ;  /* 0x0000000a0f0f7c10 */ /* 0x000fe4000ffde0ff */
[----:B------:R-:W-:Y:S02]  /*1d580*/  IADD3.X R41, PT, PT, R41, UR4, RZ, P5, !PT ;  /* 0x0000000429297c10 */ /* 0x000fe4000affe4ff */
[----:B------:R-:W-:Y:S01]  /*1d590*/  IADD3 R2, P5, PT, R2, UR10, RZ ;  /* 0x0000000a02027c10 */ /* 0x000fe2000ffbe0ff */
[----:B------:R-:W-:Y:S01]  /*1d5a0*/  STL [R1+0xac0], R14 ;  /* 0x000ac00e01007387 */ /* 0x000fe20000100800 */
[----:B------:R-:W-:-:S03]  /*1d5b0*/  IADD3.X R40, PT, PT, R40, UR4, RZ, P2, !PT ;  /* 0x0000000428287c10 */ /* 0x000fc600097fe4ff */
[----:B------:R1:W-:Y:S01]  /*1d5c0*/  STL [R1+0xa8c], R2 ;  /* 0x000a8c0201007387 */ /* 0x0003e20000100800 */
[----:B------:R-:W-:-:S03]  /*1d5d0*/  IADD3 R45, P2, PT, R45, UR10, RZ ;  /* 0x0000000a2d2d7c10 */ /* 0x000fc6000ff5e0ff */
[----:B------:R-:W-:Y:S04]  /*1d5e0*/  STL [R1+0xa94], R15 ;  /* 0x000a940f01007387 */ /* 0x000fe80000100800 */
[----:B-1----:R-:W2:Y:S04]  /*1d5f0*/  LDL.LU R2, [R1+0xaa0] ;  /* 0x000aa00001027983 */ /* 0x002ea80000300800 */
[----:B------:R-:W-:Y:S04]  /*1d600*/  STL [R1+0xab8], R41 ;  /* 0x000ab82901007387 */ /* 0x000fe80000100800 */
[----:B------:R-:W2:Y:S04]  /*1d610*/  LDL.LU R58, [R1+0xa74] ;  /* 0x000a7400013a7983 */ /* 0x000ea80000300800 */
[----:B------:R-:W-:Y:S04]  /*1d620*/  STL [R1+0xab0], R40 ;  /* 0x000ab02801007387 */ /* 0x000fe80000100800 */
[----:B------:R-:W2:Y:S01]  /*1d630*/  LDL.LU R59, [R1+0xa98] ;  /* 0x000a9800013b7983 */ /* 0x000ea20000300800 */
[----:B----4-:R-:W-:-:S03]  /*1d640*/  IADD3.X R3, PT, PT, R3, UR4, RZ, P1, !PT ;  /* 0x0000000403037c10 */ /* 0x010fc60008ffe4ff */
        /* <DEDUP_REMOVED lines=22> */
[----:B---3--:R-:W-:-:S05]  /*1d7b0*/  IADD3 R60, P1, PT, R60, UR10, RZ ;  /* 0x0000000a3c3c7c10 */ /* 0x008fca000ff3e0ff */
[----:B------:R1:W-:Y:S04]  /*1d7c0*/  STL [R1+0xa7c], R60 ;  /* 0x000a7c3c01007387 */ /* 0x0003e80000100800 */
[----:B------:R-:W3:Y:S04]  /*1d7d0*/  LDL.LU R14, [R1+0xa1c] ;  /* 0x000a1c00010e7983 */ /* 0x000ee80000300800 */
[----:B------:R-:W3:Y:S04]  /*1d7e0*/  LDL.LU R15, [R1+0xa40] ;  /* 0x000a4000010f7983 */ /* 0x000ee80000300800 */
[----:B------:R-:W3:Y:S04]  /*1d7f0*/  LDL.LU R41, [R1+0xa14] ;  /* 0x000a140001297983 */ /* 0x000ee80000300800 */
[----:B-1----:R-:W3:Y:S04]  /*1d800*/  LDL.LU R60, [R1+0xa38] ;  /* 0x000a3800013c7983 */ /* 0x002ee80000300800 */
[----:B------:R-:W3:Y:S04]  /*1d810*/  LDL.LU R40, [R1+0xa0c] ;  /* 0x000a0c0001287983 */ /* 0x000ee80000300800 */
[----:B------:R-:W3:Y:S01]  /*1d820*/  LDL.LU R45, [R1+0xa30] ;  /* 0x000a3000012d7983 */ /* 0x000ee20000300800 */
[----:B--2---:R-:W-:-:S05]  /*1d830*/  IADD3.X R2, PT, PT, R2, UR4, RZ, P4, !PT ;  /* 0x0000000402027c10 */ /* 0x004fca000a7fe4ff */
[----:B------:R1:W-:Y:S01]  /*1d840*/  STL [R1+0xaa0], R2 ;  /* 0x000aa00201007387 */ /* 0x0003e20000100800 */
[----:B------:R-:W-:-:S03]  /*1d850*/  IADD3 R58, P4, PT, R58, UR10, RZ ;  /* 0x0000000a3a3a7c10 */ /* 0x000fc6000ff9e0ff */
[----:B-1----:R-:W2:Y:S01]  /*1d860*/  LDL.LU R2, [R1+0xa04] ;  /* 0x000a040001027983 */ /* 0x002ea20000300800 */
[----:B------:R-:W-:-:S03]  /*1d870*/  IADD3.X R59, PT, PT, R59, UR4, RZ, P3, !PT ;  /* 0x000000043b3b7c10 */ /* 0x000fc60009ffe4ff */
[----:B------:R-:W-:Y:S01]  /*1d880*/  STL [R1+0xa74], R58 ;  /* 0x000a743a01007387 */ /* 0x000fe20000100800 */
[----:B----4-:R-:W-:-:S03]  /*1d890*/  IADD3 R16, P3, PT, R16, UR10, RZ ;  /* 0x0000000a10107c10 */ /* 0x010fc6000ff7e0ff */
        /* <DEDUP_REMOVED lines=27> */
[----:B------:R-:W-:Y:S02]  /*1da50*/  IADD3 R30, P6, PT, R30, UR10, RZ ;  /* 0x0000000a1e1e7c10 */ /* 0x000fe4000ffde0ff */
[----:B------:R-:W-:Y:S02]  /*1da60*/  IADD3.X R31, PT, PT, R31, UR4, RZ, P5, !PT ;  /* 0x000000041f1f7c10 */ /* 0x000fe4000affe4ff */
[----:B------:R-:W-:Y:S01]  /*1da70*/  IADD3 R3, P5, PT, R3, UR10, RZ ;  /* 0x0000000a03037c10 */ /* 0x000fe2000ffbe0ff */
[----:B------:R-:W-:Y:S04]  /*1da80*/  STL [R1+0xa60], R35 ;  /* 0x000a602301007387 */ /* 0x000fe80000100800 */
[----:B------:R1:W-:Y:S04]  /*1da90*/  STL [R1+0xa2c], R3 ;  /* 0x000a2c0301007387 */ /* 0x0003e80000100800 */
[----:B------:R-:W-:Y:S04]  /*1daa0*/  STL [R1+0xa34], R30 ;  /* 0x000a341e01007387 */ /* 0x000fe80000100800 */
[----:B-1----:R-:W4:Y:S01]  /*1dab0*/  LDL.LU R3, [R1+0xa28] ;  /* 0x000a280001037983 */ /* 0x002f220000300800 */
[----:B------:R-:W-:-:S02]  /*1dac0*/  IADD3.X R26, PT, PT, R26, UR4, RZ, P2, !PT ;  /* 0x000000041a1a7c10 */ /* 0x000fc400097fe4ff */
[----:B------:R-:W-:Y:S02]  /*1dad0*/  IADD3 R27, P2, PT, R27, UR10, RZ ;  /* 0x0000000a1b1b7c10 */ /* 0x000fe4000ff5e0ff */
[----:B------:R-:W-:Y:S01]  /*1dae0*/  IADD3.X R23, PT, PT, R23, UR4, RZ, P1, !PT ;  /* 0x0000000417177c10 */ /* 0x000fe20008ffe4ff */
[----:B------:R-:W-:Y:S04]  /*1daf0*/  STL [R1+0xa58], R31 ;  /* 0x000a581f01007387 */ /* 0x000fe80000100800 */
[----:B------:R-:W-:Y:S04]  /*1db00*/  STL [R1+0xa50], R26 ;  /* 0x000a501a01007387 */ /* 0x000fe80000100800 */
[----:B------:R-:W-:Y:S04]  /*1db10*/  STL [R1+0xa24], R27 ;  /* 0x000a241b01007387 */ /* 0x000fe80000100800 */
[----:B------:R-:W-:Y:S01]  /*1db20*/  STL [R1+0xa48], R23 ;  /* 0x000a481701007387 */ /* 0x000fe20000100800 */
[----:B---3--:R-:W-:-:S02]  /*1db30*/  IADD3 R14, P1, PT, R14, UR10, RZ ;  /* 0x0000000a0e0e7c10 */ /* 0x008fc4000ff3e0ff */
[----:B------:R-:W-:-:S03]  /*1db40*/  IADD3.X R15, PT, PT, R15, UR4, RZ, P4, !PT ;  /* 0x000000040f0f7c10 */ /* 0x000fc6000a7fe4ff */
[----:B------:R-:W-:Y:S01]  /*1db50*/  STL [R1+0xa1c], R14 ;  /* 0x000a1c0e01007387 */ /* 0x000fe20000100800 */
[----:B------:R-:W-:Y:S02]  /*1db60*/  IADD3 R41, P4, PT, R41, UR10, RZ ;  /* 0x0000000a29297c10 */ /* 0x000fe4000ff9e0ff */
[----:B------:R-:W-:Y:S02]  /*1db70*/  IADD3.X R60, PT, PT, R60, UR4, RZ, P3, !PT ;  /* 0x000000043c3c7c10 */ /* 0x000fe40009ffe4ff */
[----:B------:R-:W-:-:S03]  /*1db80*/  IADD3 R40, P3, PT, R40, UR10, RZ ;  /* 0x0000000a28287c10 */ /* 0x000fc6000ff7e0ff */
[----:B------:R1:W-:Y:S01]  /*1db90*/  STL [R1+0xa38], R60 ;  /* 0x000a383c01007387 */ /* 0x0003e20000100800 */
[----:B------:R-:W-:-:S03]  /*1dba0*/  IADD3.X R45, PT, PT, R45, UR4, RZ, P6, !PT ;  /* 0x000000042d2d7c10 */ /* 0x000fc6000b7fe4ff */
[----:B------:R-:W-:Y:S04]  /*1dbb0*/  STL [R1+0xa40], R15 ;  /* 0x000a400f01007387 */ /* 0x000fe80000100800 */
[----:B-1----:R-:W3:Y:S04]  /*1dbc0*/  LDL.LU R60, [R1+0x9fc] ;  /* 0x0009fc00013c7983 */ /* 0x002ee80000300800 */
[----:B------:R-:W-:Y:S04]  /*1dbd0*/  STL [R1+0xa14], R41 ;  /* 0x000a142901007387 */ /* 0x000fe80000100800 */
[----:B------:R-:W3:Y:S04]  /*1dbe0*/  LDL.LU R58, [R1+0xa20] ;  /* 0x000a2000013a7983 */ /* 0x000ee80000300800 */
[----:B------:R-:W-:Y:S04]  /*1dbf0*/  STL [R1+0xa0c], R40 ;  /* 0x000a0c2801007387 */ /* 0x000fe80000100800 */
[----:B------:R-:W3:Y:S04]  /*1dc00*/  LDL.LU R59, [R1+0x9f4] ;  /* 0x0009f400013b7983 */ /* 0x000ee80000300800 */
[----:B------:R-:W-:Y:S04]  /*1dc10*/  STL [R1+0xa30], R45 ;  /* 0x000a302d01007387 */ /* 0x000fe80000100800 */
[----:B------:R-:W3:Y:S01]  /*1dc20*/  LDL.LU R16, [R1+0xa18] ;  /* 0x000a180001107983 */ /* 0x000ee20000300800 */
[----:B--2---:R-:W-:-:S05]  /*1dc30*/  IADD3 R2, P6, PT, R2, UR10, RZ ;  /* 0x0000000a02027c10 */ /* 0x004fca000ffde0ff */
        /* <DEDUP_REMOVED lines=20> */
[----:B----4-:R-:W-:-:S05]  /*1dd80*/  IADD3.X R3, PT, PT, R3, UR4, RZ, P5, !PT ;  /* 0x0000000403037c10 */ /* 0x010fca000affe4ff */
[----:B------:R1:W-:Y:S04]  /*1dd90*/  STL [R1+0xa28], R3 ;  /* 0x000a280301007387 */ /* 0x0003e80000100800 */
[----:B------:R-:W4:Y:S04]  /*1dda0*/  LDL.LU R14, [R1+0x9c8] ;  /* 0x0009c800010e7983 */ /* 0x000f280000300800 */
[----:B------:R-:W4:Y:S04]  /*1ddb0*/  LDL.LU R15, [R1+0x99c] ;  /* 0x00099c00010f7983 */ /* 0x000f280000300800 */
[----:B------:R-:W4:Y:S04]  /*1ddc0*/  LDL.LU R41, [R1+0x9c0] ;  /* 0x0009c00001297983 */ /* 0x000f280000300800 */
[----:B-1----:R-:W4:Y:S04]  /*1ddd0*/  LDL.LU R3, [R1+0x994] ;  /* 0x0009940001037983 */ /* 0x002f280000300800 */
[----:B------:R-:W4:Y:S04]  /*1dde0*/  LDL.LU R40, [R1+0x9b8] ;  /* 0x0009b80001287983 */ /* 0x000f280000300800 */
[----:B------:R-:W4:Y:S01]  /*1ddf0*/  LDL.LU R45, [R1+0x98c] ;  /* 0x00098c00012d7983 */ /* 0x000f220000300800 */
[----:B---3--:R-:W-:-:S05]  /*1de00*/  IADD3 R60, P5, PT, R60, UR10, RZ ;  /* 0x0000000a3c3c7c10 */ /* 0x008fca000ffbe0ff */
[----:B------:R1:W-:Y:S01]  /*1de10*/  STL [R1+0x9fc], R60 ;  /* 0x0009fc3c01007387 */ /* 0x0003e20000100800 */
[----:B------:R-:W-:-:S03]  /*1de20*/  IADD3.X R58, PT, PT, R58, UR4, RZ, P2, !PT ;  /* 0x000000043a3a7c10 */ /* 0x000fc600097fe4ff */
[----:B-1----:R-:W3:Y:S01]  /*1de30*/  LDL.LU R60, [R1+0x9b0] ;  /* 0x0009b000013c7983 */ /* 0x002ee20000300800 */
[----:B------:R-:W-:-:S03]  /*1de40*/  IADD3 R59, P2, PT, R59, UR10, RZ ;  /* 0x0000000a3b3b7c10 */ /* 0x000fc6000ff5e0ff */
[----:B------:R-:W-:Y:S01]  /*1de50*/  STL [R1+0xa20], R58 ;  /* 0x000a203a01007387 */ /* 0x000fe20000100800 */
[----:B------:R-:W-:-:S03]  /*1de60*/  IADD3.X R16, PT, PT, R16, UR4, RZ, P1, !PT ;  /* 0x0000000410107c10 */ /* 0x000fc60008ffe4ff */
[----:B------:R-:W-:Y:S04]  /*1de70*/  STL [R1+0x9f4], R59 ;  /* 0x0009f43b01007387 */ /* 0x000fe80000100800 */
[----:B------:R-:W-:Y:S01]  /*1de80*/  STL [R1+0xa18], R16 ;  /* 0x000a181001007387 */ /* 0x000fe20000100800 */
[----:B--2---:R-:W-:Y:S02]  /*1de90*/  IADD3 R17, P1, PT, R17, UR10, RZ ;  /* 0x0000000a11117c10 */ /* 0x004fe4000ff3e0ff */
        /* <DEDUP_REMOVED lines=33> */
[----:B-1----:R-:W2:Y:S04]  /*1e0b0*/  LDL.LU R2, [R1+0x984] ;  /* 0x0009840001027983 */ /* 0x002ea80000300800 */
[----:B------:R-:W-:Y:S04]  /*1e0c0*/  STL [R1+0x9b4], R31 ;  /* 0x0009b41f01007387 */ /* 0x000fe80000100800 */
[----:B------:R-:W-:Y:S04]  /*1e0d0*/  STL [R1+0x9ac], R26 ;  /* 0x0009ac1a01007387 */ /* 0x000fe80000100800 */
[----:B------:R-:W-:Y:S01]  /*1e0e0*/  STL [R1+0x9d0], R27 ;  /* 0x0009d01b01007387 */ /* 0x000fe20000100800 */
[----:B----4-:R-:W-:-:S03]  /*1e0f0*/  IADD3.X R14, PT, PT, R14, UR4, RZ, P5, !PT ;  /* 0x000000040e0e7c10 */ /* 0x010fc6000affe4ff */
        /* <DEDUP_REMOVED lines=9> */
[----:B------:R-:W-:Y:S01]  /*1e190*/  IADD3 R45, P1, PT, R45, UR10, RZ ;  /* 0x0000000a2d2d7c10 */ /* 0x000fe2000ff3e0ff */
[----:B------:R-:W-:Y:S04]  /*1e1a0*/  STL [R1+0x9c0], R41 ;  /* 0x0009c02901007387 */ /* 0x000fe80000100800 */
[----:B------:R-:W4:Y:S04]  /*1e1b0*/  LDL.LU R58, [R1+0x97c] ;  /* 0x00097c00013a7983 */ /* 0x000f280000300800 */
[----:B------:R-:W-:Y:S04]  /*1e1c0*/  STL [R1+0x9b8], R40 ;  /* 0x0009b82801007387 */ /* 0x000fe80000100800 */
[----:B------:R-:W4:Y:S04]  /*1e1d0*/  LDL.LU R59, [R1+0x9a0] ;  /* 0x0009a000013b7983 */ /* 0x000f280000300800 */
[----:B------:R-:W-:Y:S04]  /*1e1e0*/  STL [R1+0x98c], R45 ;  /* 0x00098c2d01007387 */ /* 0x000fe80000100800 */
[----:B------:R-:W4:Y:S01]  /*1e1f0*/  LDL.LU R16, [R1+0x974] ;  /* 0x0009740001107983 */ /* 0x000f220000300800 */
[----:B---3--:R-:W-:-:S05]  /*1e200*/  IADD3.X R60, PT, PT, R60, UR4, RZ, P4, !PT ;  /* 0x000000043c3c7c10 */ /* 0x008fca000a7fe4ff */
        /* <DEDUP_REMOVED lines=20> */
[----:B--2---:R-:W-:-:S05]  /*1e350*/  IADD3 R2, P4, PT, R2, UR10, RZ ;  /* 0x0000000a02027c10 */ /* 0x004fca000ff9e0ff */
[----:B------:R1:W-:Y:S04]  /*1e360*/  STL [R1+0x984], R2 ;  /* 0x0009840201007387 */ /* 0x0003e80000100800 */
[----:B------:R-:W2:Y:S04]  /*1e370*/  LDL.LU R14, [R1+0x924] ;  /* 0x00092400010e7983 */ /* 0x000ea80000300800 */
[----:B------:R-:W2:Y:S04]  /*1e380*/  LDL.LU R15, [R1+0x948] ;  /* 0x00094800010f7983 */ /* 0x000ea80000300800 */
[----:B------:R-:W2:Y:S04]  /*1e390*/  LDL.LU R41, [R1+0x91c] ;  /* 0x00091c0001297983 */ /* 0x000ea80000300800 */
[----:B-1----:R-:W2:Y:S04]  /*1e3a0*/  LDL.LU R2, [R1+0x940] ;  /* 0x0009400001027983 */ /* 0x002ea80000300800 */
[----:B------:R-:W2:Y:S04]  /*1e3b0*/  LDL.LU R40, [R1+0x914] ;  /* 0x0009140001287983 */ /* 0x000ea80000300800 */
[----:B------:R-:W2:Y:S01]  /*1e3c0*/  LDL.LU R45, [R1+0x938] ;  /* 0x00093800012d7983 */ /* 0x000ea20000300800 */
[----:B----4-:R-:W-:-:S05]  /*1e3d0*/  IADD3.X R3, PT, PT, R3, UR4, RZ, P3, !PT ;  /* 0x0000000403037c10 */ /* 0x010fca0009ffe4ff */
[----:B------:R1:W-:Y:S04]  /*1e3e0*/  STL [R1+0x9a8], R3 ;  /* 0x0009a80301007387 */ /* 0x0003e80000100800 */
[----:B-1----:R-:W4:Y:S01]  /*1e3f0*/  LDL.LU R3, [R1+0x90c] ;  /* 0x00090c0001037983 */ /* 0x002f220000300800 */
[----:B------:R-:W-:Y:S02]  /*1e400*/  IADD3 R58, P3, PT, R58, UR10, RZ ;  /* 0x0000000a3a3a7c10 */ /* 0x000fe4000ff7e0ff */
[----:B------:R-:W-:-:S03]  /*1e410*/  IADD3.X R59, PT, PT, R59, UR4, RZ, P6, !PT ;  /* 0x000000043b3b7c10 */ /* 0x000fc6000b7fe4ff */
[----:B------:R-:W-:Y:S01]  /*1e420*/  STL [R1+0x97c], R58 ;  /* 0x00097c3a01007387 */ /* 0x000fe20000100800 */
[----:B------:R-:W-:-:S03]  /*1e430*/  IADD3 R16, P6, PT, R16, UR10, RZ ;  /* 0x0000000a10107c10 */ /* 0x000fc6000ffde0ff */
[----:B------:R-:W-:Y:S04]  /*1e440*/  STL [R1+0x9a0], R59 ;  /* 0x0009a03b01007387 */ /* 0x000fe80000100800 */
[----:B------:R-:W-:Y:S01]  /*1e450*/  STL [R1+0x974], R16 ;  /* 0x0009741001007387 */ /* 0x000fe20000100800 */
[----:B---3--:R-:W-:Y:S02]  /*1e460*/  IADD3.X R17, PT, PT, R17, UR4, RZ, P5, !PT ;  /* 0x0000000411117c10 */ /* 0x008fe4000affe4ff */
        /* <DEDUP_REMOVED lines=31> */
[----:B------:R-:W-:Y:S01]  /*1e660*/  STL [R1+0x93c], R30 ;  /* 0x00093c1e01007387 */ /* 0x000fe20000100800 */
[----:B------:R-:W-:-:S03]  /*1e670*/  IADD3.X R23, PT, PT, R23, UR4, RZ, P4, !PT ;  /* 0x0000000417177c10 */ /* 0x000fc6000a7fe4ff */
[----:B-1----:R-:W3:Y:S04]  /*1e680*/  LDL.LU R60, [R1+0x930] ;  /* 0x00093000013c7983 */ /* 0x002ee80000300800 */
[----:B------:R-:W-:Y:S04]  /*1e690*/  STL [R1+0x960], R31 ;  /* 0x0009601f01007387 */ /* 0x000fe80000100800 */
[----:B------:R-:W-:Y:S04]  /*1e6a0*/  STL [R1+0x958], R26 ;  /* 0x0009581a01007387 */ /* 0x000fe80000100800 */
[----:B------:R-:W-:Y:S01]  /*1e6b0*/  STL [R1+0x92c], R27 ;  /* 0x00092c1b01007387 */ /* 0x000fe20000100800 */
[----:B--2---:R-:W-:-:S03]  /*1e6c0*/  IADD3 R14, P4, PT, R14, UR10, RZ ;  /* 0x0000000a0e0e7c10 */ /* 0x004fc6000ff9e0ff */
[----:B------:R-:W-:Y:S01]  /*1e6d0*/  STL [R1+0x950], R23 ;  /* 0x0009501701007387 */ /* 0x000fe20000100800 */
        /* <DEDUP_REMOVED lines=8> */
[----:B-1----:R-:W2:Y:S04]  /*1e760*/  LDL.LU R2, [R1+0x904] ;  /* 0x0009040001027983 */ /* 0x002ea80000300800 */
[----:B------:R-:W-:Y:S04]  /*1e770*/  STL [R1+0x91c], R41 ;  /* 0x00091c2901007387 */ /* 0x000fe80000100800 */
[----:B------:R-:W2:Y:S04]  /*1e780*/  LDL.LU R58, [R1+0x928] ;  /* 0x00092800013a7983 */ /* 0x000ea80000300800 */
[----:B------:R-:W-:Y:S04]  /*1e790*/  STL [R1+0x914], R40 ;  /* 0x0009142801007387 */ /* 0x000fe80000100800 */
[----:B------:R-:W2:Y:S04]  /*1e7a0*/  LDL.LU R59, [R1+0x8fc] ;  /* 0x0008fc00013b7983 */ /* 0x000ea80000300800 */
[----:B------:R-:W-:Y:S04]  /*1e7b0*/  STL [R1+0x938], R45 ;  /* 0x0009382d01007387 */ /* 0x000fe80000100800 */
[----:B------:R-:W2:Y:S01]  /*1e7c0*/  LDL.LU R16, [R1+0x920] ;  /* 0x0009200001107983 */ /* 0x000ea20000300800 */
[----:B----4-:R-:W-:-:S05]  /*1e7d0*/  IADD3 R3, P5, PT, R3, UR10, RZ ;  /* 0x0000000a03037c10 */ /* 0x010fca000ffbe0ff */
        /* <DEDUP_REMOVED lines=20> */
[----:B---3--:R-:W-:-:S05]  /*1e920*/  IADD3.X R60, PT, PT, R60, UR4, RZ, P2, !PT ;  /* 0x000000043c3c7c10 */ /* 0x008fca00097fe4ff */
[----:B------:R1:W-:Y:S04]  /*1e930*/  STL [R1+0x930], R60 ;  /* 0x0009303c01007387 */ /* 0x0003e80000100800 */
[----:B------:R-:W3:Y:S04]  /*1e940*/  LDL.LU R14, [R1+0x8d0] ;  /* 0x0008d000010e7983 */ /* 0x000ee80000300800 */
[----:B------:R-:W3:Y:S04]  /*1e950*/  LDL.LU R15, [R1+0x8a4] ;  /* 0x0008a400010f7983 */ /* 0x000ee80000300800 */
[----:B------:R-:W3:Y:S04]  /*1e960*/  LDL.LU R41, [R1+0x8c8] ;  /* 0x0008c80001297983 */ /* 0x000ee80000300800 */
[----:B-1----:R-:W3:Y:S04]  /*1e970*/  LDL.LU R60, [R1+0x89c] ;  /* 0x00089c00013c7983 */ /* 0x002ee80000300800 */
[----:B------:R-:W3:Y:S04]  /*1e980*/  LDL.LU R40, [R1+0x8c0] ;  /* 0x0008c00001287983 */ /* 0x000ee80000300800 */
[----:B------:R-:W3:Y:S01]  /*1e990*/  LDL.LU R45, [R1+0x894] ;  /* 0x00089400012d7983 */ /* 0x000ee20000300800 */
[----:B--2---:R-:W-:-:S05]  /*1e9a0*/  IADD3 R2, P2, PT, R2, UR10, RZ ;  /* 0x0000000a02027c10 */ /* 0x004fca000ff5e0ff */
[----:B------:R1:W-:Y:S01]  /*1e9b0*/  STL [R1+0x904], R2 ;  /* 0x0009040201007387 */ /* 0x0003e20000100800 */
[----:B------:R-:W-:-:S03]  /*1e9c0*/  IADD3.X R58, PT, PT, R58, UR4, RZ, P1, !PT ;  /* 0x000000043a3a7c10 */ /* 0x000fc60008ffe4ff */
[----:B-1----:R-:W2:Y:S01]  /*1e9d0*/  LDL.LU R2, [R1+0x8b8] ;  /* 0x0008b80001027983 */ /* 0x002ea20000300800 */
[----:B------:R-:W-:-:S03]  /*1e9e0*/  IADD3 R59, P1, PT, R59, UR10, RZ ;  /* 0x0000000a3b3b7c10 */ /* 0x000fc6000ff3e0ff */
[----:B------:R-:W-:Y:S01]  /*1e9f0*/  STL [R1+0x928], R58 ;  /* 0x0009283a01007387 */ /* 0x000fe20000100800 */
[----:B------:R-:W-:-:S03]  /*1ea00*/  IADD3.X R16, PT, PT, R16, UR4, RZ, P4, !PT ;  /* 0x0000000410107c10 */ /* 0x000fc6000a7fe4ff */
[----:B------:R-:W-:Y:S04]  /*1ea10*/  STL [R1+0x8fc], R59 ;  /* 0x0008fc3b01007387 */ /* 0x000fe80000100800 */
[----:B------:R-:W-:Y:S01]  /*1ea20*/  STL [R1+0x920], R16 ;  /* 0x0009201001007387 */ /* 0x000fe20000100800 */
[----:B----4-:R-:W-:Y:S02]  /*1ea30*/  IADD3 R17, P4, PT, R17, UR10, RZ ;  /* 0x0000000a11117c10 */ /* 0x010fe4000ff9e0ff */
        /* <DEDUP_REMOVED lines=26> */
[----:B------:R-:W-:-:S05]  /*1ebe0*/  IADD3.X R3, PT, PT, R3, UR4, RZ, P6, !PT ;  /* 0x0000000403037c10 */ /* 0x000fca000b7fe4ff */
[----:B------:R1:W-:Y:S04]  /*1ebf0*/  STL [R1+0x8e0], R3 ;  /* 0x0008e00301007387 */ /* 0x0003e80000100800 */
[----:B------:R-:W-:Y:S04]  /*1ec00*/  STL [R1+0x8e8], R30 ;  /* 0x0008e81e01007387 */ /* 0x000fe80000100800 */
[----:B-1----:R-:W4:Y:S01]  /*1ec10*/  LDL.LU R3, [R1+0x88c] ;  /* 0x00088c0001037983 */ /* 0x002f220000300800 */
[----:B------:R-:W-:Y:S02]  /*1ec20*/  IADD3 R31, P3, PT, R31, UR10, RZ ;  /* 0x0000000a1f1f7c10 */ /* 0x000fe4000ff7e0ff */
[----:B------:R-:W-:-:S02]  /*1ec30*/  IADD3 R26, P6, PT, R26, UR10, RZ ;  /* 0x0000000a1a1a7c10 */ /* 0x000fc4000ffde0ff */
[----:B------:R-:W-:Y:S02]  /*1ec40*/  IADD3.X R27, PT, PT, R27, UR4, RZ, P5, !PT ;  /* 0x000000041b1b7c10 */ /* 0x000fe4000affe4ff */
[----:B------:R-:W-:Y:S01]  /*1ec50*/  IADD3 R23, P5, PT, R23, UR10, RZ ;  /* 0x0000000a17177c10 */ /* 0x000fe2000ffbe0ff */
[----:B------:R-:W-:Y:S04]  /*1ec60*/  STL [R1+0x8bc], R31 ;  /* 0x0008bc1f01007387 */ /* 0x000fe80000100800 */
[----:B------:R-:W-:Y:S04]  /*1ec70*/  STL [R1+0x8b4], R26 ;  /* 0x0008b41a01007387 */ /* 0x000fe80000100800 */
[----:B------:R-:W-:Y:S04]  /*1ec80*/  STL [R1+0x8d8], R27 ;  /* 0x0008d81b01007387 */ /* 0x000fe80000100800 */
[----:B------:R-:W-:Y:S01]  /*1ec90*/  STL [R1+0x8ac], R23 ;  /* 0x0008ac1701007387 */ /* 0x000fe20000100800 */
[----:B---3--:R-:W-:-:S02]  /*1eca0*/  IADD3.X R14, PT, PT, R14, UR4, RZ, P2, !PT ;  /* 0x000000040e0e7c10 */ /* 0x008fc400097fe4ff */
        /* <DEDUP_REMOVED lines=15> */
[----:B--2---:R-:W-:-:S05]  /*1eda0*/  IADD3.X R2, PT, PT, R2, UR4, RZ, P3, !PT ;  /* 0x0000000402027c10 */ /* 0x004fca0009ffe4ff */
        /* <DEDUP_REMOVED lines=20> */
[----:B----4-:R-:W-:-:S05]  /*1eef0*/  IADD3 R3, P3, PT, R3, UR10, RZ ;  /* 0x0000000a03037c10 */ /* 0x010fca000ff7e0ff */
[----:B------:R1:W-:Y:S04]  /*1ef00*/  STL [R1+0x88c], R3 ;  /* 0x00088c0301007387 */ /* 0x0003e80000100800 */
[----:B------:R-:W4:Y:S04]  /*1ef10*/  LDL.LU R14, [R1+0x82c] ;  /* 0x00082c00010e7983 */ /* 0x000f280000300800 */
[----:B------:R-:W4:Y:S04]  /*1ef20*/  LDL.LU R15, [R1+0x850] ;  /* 0x00085000010f7983 */ /* 0x000f280000300800 */
[----:B------:R-:W4:Y:S04]  /*1ef30*/  LDL.LU R41, [R1+0x824] ;  /* 0x0008240001297983 */ /* 0x000f280000300800 */
[----:B-1----:R-:W4:Y:S04]  /*1ef40*/  LDL.LU R3, [R1+0x848] ;  /* 0x0008480001037983 */ /* 0x002f280000300800 */
[----:B------:R-:W4:Y:S04]  /*1ef50*/  LDL.LU R40, [R1+0x81c] ;  /* 0x00081c0001287983 */ /* 0x000f280000300800 */
[----:B------:R-:W4:Y:S01]  /*1ef60*/  LDL.LU R45, [R1+0x840] ;  /* 0x00084000012d7983 */ /* 0x000f220000300800 */
[----:B---3--:R-:W-:-:S05]  /*1ef70*/  IADD3.X R60, PT, PT, R60, UR4, RZ, P6, !PT ;  /* 0x000000043c3c7c10 */ /* 0x008fca000b7fe4ff */
[----:B------:R1:W-:Y:S01]  /*1ef80*/  STL [R1+0x8b0], R60 ;  /* 0x0008b03c01007387 */ /* 0x0003e20000100800 */
[----:B------:R-:W-:-:S03]  /*1ef90*/  IADD3 R58, P6, PT, R58, UR10, RZ ;  /* 0x0000000a3a3a7c10 */ /* 0x000fc6000ffde0ff */
[----:B-1----:R-:W3:Y:S01]  /*1efa0*/  LDL.LU R60, [R1+0x814] ;  /* 0x00081400013c7983 */ /* 0x002ee20000300800 */
[----:B------:R-:W-:-:S03]  /*1efb0*/  IADD3.X R59, PT, PT, R59, UR4, RZ, P5, !PT ;  /* 0x000000043b3b7c10 */ /* 0x000fc6000affe4ff */
[----:B------:R-:W-:Y:S01]  /*1efc0*/  STL [R1+0x884], R58 ;  /* 0x0008843a01007387 */ /* 0x000fe20000100800 */
[----:B------:R-:W-:-:S03]  /*1efd0*/  IADD3 R16, P5, PT, R16, UR10, RZ ;  /* 0x0000000a10107c10 */ /* 0x000fc6000ffbe0ff */
[----:B------:R-:W-:Y:S04]  /*1efe0*/  STL [R1+0x8a8], R59 ;  /* 0x0008a83b01007387 */ /* 0x000fe80000100800 */
[----:B------:R-:W-:Y:S01]  /*1eff0*/  STL [R1+0x87c], R16 ;  /* 0x00087c1001007387 */ /* 0x000fe20000100800 */
[----:B--2---:R-:W-:Y:S02]  /*1f000*/  IADD3.X R17, PT, PT, R17, UR4, RZ, P2, !PT ;  /* 0x0000000411117c10 */ /* 0x004fe400097fe4ff */
        /* <DEDUP_REMOVED lines=33> */
[----:B-1----:R-:W2:Y:S04]  /*1f220*/  LDL.LU R2, [R1+0x838] ;  /* 0x0008380001027983 */ /* 0x002ea80000300800 */
[----:B------:R-:W-:Y:S04]  /*1f230*/  STL [R1+0x868], R31 ;  /* 0x0008681f01007387 */ /* 0x000fe80000100800 */
[----:B------:R-:W-:Y:S04]  /*1f240*/  STL [R1+0x860], R26 ;  /* 0x0008601a01007387 */ /* 0x000fe80000100800 */
[----:B------:R-:W-:Y:S01]  /*1f250*/  STL [R1+0x834], R27 ;  /* 0x0008341b01007387 */ /* 0x000fe20000100800 */
[----:B----4-:R-:W-:-:S03]  /*1f260*/  IADD3 R14, P3, PT, R14, UR10, RZ ;  /* 0x0000000a0e0e7c10 */ /* 0x010fc6000ff7e0ff */
[----:B------:R-:W-:Y:S01]  /*1f270*/  STL [R1+0x858], R23 ;  /* 0x0008581701007387 */ /* 0x000fe20000100800 */
[----:B------:R-:W-:-:S03]  /*1f280*/  IADD3.X R15, PT, PT, R15, UR4, RZ, P6, !PT ;  /* 0x000000040f0f7c10 */ /* 0x000fc6000b7fe4ff */
[----:B------:R-:W-:Y:S01]  /*1f290*/  STL [R1+0x82c], R14 ;  /* 0x00082c0e01007387 */ /* 0x000fe20000100800 */
[----:B------:R-:W-:-:S05]  /*1f2a0*/  IADD3.X R3, PT, PT, R3, UR4, RZ, P5, !PT ;  /* 0x0000000403037c10 */ /* 0x000fca000affe4ff */
[----:B------:R1:W-:Y:S04]  /*1f2b0*/  STL [R1+0x848], R3 ;  /* 0x0008480301007387 */ /* 0x0003e80000100800 */
[----:B------:R4:W-:Y:S04]  /*1f2c0*/  STL [R1+0x850], R15 ;  /* 0x0008500f01007387 */ /* 0x0009e80000100800 */
[----:B-1----:R-:W4:Y:S01]  /*1f2d0*/  LDL.LU R3, [R1+0x80c] ;  /* 0x00080c0001037983 */ /* 0x002f220000300800 */
[----:B------:R-:W-:Y:S02]  /*1f2e0*/  IADD3 R41, P6, PT, R41, UR10, RZ ;  /* 0x0000000a29297c10 */ /* 0x000fe4000ffde0ff */
[----:B------:R-:W-:-:S02]  /*1f2f0*/  IADD3 R40, P5, PT, R40, UR10, RZ ;  /* 0x0000000a28287c10 */ /* 0x000fc4000ffbe0ff */
[----:B------:R-:W-:Y:S01]  /*1f300*/  IADD3.X R45, PT, PT, R45, UR4, RZ, P2, !PT ;  /* 0x000000042d2d7c10 */ /* 0x000fe200097fe4ff */
[----:B------:R1:W-:Y:S04]  /*1f310*/  STL [R1+0x824], R41 ;  /* 0x0008242901007387 */ /* 0x0003e80000100800 */
[----:B------:R-:W4:Y:S04]  /*1f320*/  LDL.LU R58, [R1+0x830] ;  /* 0x00083000013a7983 */ /* 0x000f280000300800 */
[----:B------:R0:W-:Y:S04]  /*1f330*/  STL [R1+0x81c], R40 ;  /* 0x00081c2801007387 */ /* 0x0001e80000100800 */
[----:B------:R-:W4:Y:S04]  /*1f340*/  LDL.LU R59, [R1+0x804] ;  /* 0x00080400013b7983 */ /* 0x000f280000300800 */
[----:B------:R0:W-:Y:S04]  /*1f350*/  STL [R1+0x840], R45 ;  /* 0x0008402d01007387 */ /* 0x0001e80000100800 */
[----:B------:R-:W4:Y:S01]  /*1f360*/  LDL.LU R16, [R1+0x828] ;  /* 0x0008280001107983 */ /* 0x000f220000300800 */
[----:B---3--:R-:W-:-:S05]  /*1f370*/  IADD3 R60, P2, PT, R60, UR10, RZ ;  /* 0x0000000a3c3c7c10 */ /* 0x008fca000ff5e0ff */
        /* <DEDUP_REMOVED lines=20> */
[----:B--2---:R-:W-:-:S05]  /*1f4c0*/  IADD3.X R2, PT, PT, R2, UR4, RZ, P1, !PT ;  /* 0x0000000402027c10 */ /* 0x004fca0008ffe4ff */
[----:B------:R2:W-:Y:S04]  /*1f4d0*/  STL [R1+0x838], R2 ;  /* 0x0008380201007387 */ /* 0x0005e80000100800 */
[----:B----4-:R-:W4:Y:S04]  /*1f4e0*/  LDL.LU R15, [R1+0x7d8] ;  /* 0x0007d800010f7983 */ /* 0x010f280000300800 */
[----:B-1----:R-:W4:Y:S04]  /*1f4f0*/  LDL.LU R41, [R1+0x7ac] ;  /* 0x0007ac0001297983 */ /* 0x002f280000300800 */
[----:B0-----:R-:W4:Y:S04]  /*1f500*/  LDL.LU R40, [R1+0x7d0] ;  /* 0x0007d00001287983 */ /* 0x001f280000300800 */
[----:B------:R-:W4:Y:S04]  /*1f510*/  LDL.LU R45, [R1+0x7a4] ;  /* 0x0007a400012d7983 */ /* 0x000f280000300800 */
[----:B---3--:R-:W3:Y:S04]  /*1f520*/  LDL.LU R60, [R1+0x7c8] ;  /* 0x0007c800013c7983 */ /* 0x008ee80000300800 */
[----:B--2---:R-:W2:Y:S01]  /*1f530*/  LDL.LU R2, [R1+0x79c] ;  /* 0x00079c0001027983 */ /* 0x004ea20000300800 */
[----:B------:R-:W-:-:S05]  /*1f540*/  IADD3 R3, P1, PT, R3, UR10, RZ ;  /* 0x0000000a03037c10 */ /* 0x000fca000ff3e0ff */
[----:B------:R0:W-:Y:S04]  /*1f550*/  STL [R1+0x80c], R3 ;  /* 0x00080c0301007387 */ /* 0x0001e80000100800 */
[----:B0-----:R-:W2:Y:S01]  /*1f560*/  LDL.LU R3, [R1+0x7c0] ;  /* 0x0007c00001037983 */ /* 0x001ea20000300800 */
[----:B------:R-:W-:Y:S02]  /*1f570*/  IADD3.X R58, PT, PT, R58, UR4, RZ, P4, !PT ;  /* 0x000000043a3a7c10 */ /* 0x000fe4000a7fe4ff */
[----:B------:R-:W-:-:S03]  /*1f580*/  IADD3 R59, P4, PT, R59, UR10, RZ ;  /* 0x0000000a3b3b7c10 */ /* 0x000fc6000ff9e0ff */
[----:B------:R-:W-:Y:S01]  /*1f590*/  STL [R1+0x830], R58 ;  /* 0x0008303a01007387 */ /* 0x000fe20000100800 */
[----:B------:R-:W-:-:S03]  /*1f5a0*/  IADD3.X R16, PT, PT, R16, UR4, RZ, P3, !PT ;  /* 0x0000000410107c10 */ /* 0x000fc60009ffe4ff */
[----:B------:R-:W-:Y:S04]  /*1f5b0*/  STL [R1+0x804], R59 ;  /* 0x0008043b01007387 */ /* 0x000fe80000100800 */
[----:B------:R-:W-:Y:S01]  /*1f5c0*/  STL [R1+0x828], R16 ;  /* 0x0008281001007387 */ /* 0x000fe20000100800 */
[----:B------:R-:W-:Y:S02]  /*1f5d0*/  IADD3 R17, P3, PT, R17, UR10, RZ ;  /* 0x0000000a11117c10 */ /* 0x000fe4000ff7e0ff */
        /* <DEDUP_REMOVED lines=31> */
[----:B------:R-:W-:Y:S01]  /*1f7d0*/  STL [R1+0x7f0], R30 ;  /* 0x0007f01e01007387 */ /* 0x000fe20000100800 */
[----:B------:R-:W-:-:S03]  /*1f7e0*/  IADD3 R23, P2, PT, R23, UR10, RZ ;  /* 0x0000000a17177c10 */ /* 0x000fc6000ff5e0ff */
[----:B0-----:R-:W2:Y:S04]  /*1f7f0*/  LDL.LU R14, [R1+0x794] ;  /* 0x00079400010e7983 */ /* 0x001ea80000300800 */
[----:B------:R-:W-:Y:S04]  /*1f800*/  STL [R1+0x7c4], R31 ;  /* 0x0007c41f01007387 */ /* 0x000fe80000100800 */
[----:B------:R-:W-:Y:S04]  /*1f810*/  STL [R1+0x7bc], R26 ;  /* 0x0007bc1a01007387 */ /* 0x000fe80000100800 */
[----:B------:R-:W-:Y:S01]  /*1f820*/  STL [R1+0x7e0], R27 ;  /* 0x0007e01b01007387 */ /* 0x000fe20000100800 */
[----:B----4-:R-:W-:-:S03]  /*1f830*/  IADD3.X R15, PT, PT, R15, UR4, RZ, P1, !PT ;  /* 0x000000040f0f7c10 */ /* 0x010fc60008ffe4ff */
[----:B------:R-:W-:Y:S01]  /*1f840*/  STL [R1+0x7b4], R23 ;  /* 0x0007b41701007387 */ /* 0x000fe20000100800 */
[----:B------:R-:W-:-:S03]  /*1f850*/  IADD3 R41, P1, PT, R41, UR10, RZ ;  /* 0x0000000a29297c10 */ /* 0x000fc6000ff3e0ff */
[----:B------:R0:W-:Y:S01]  /*1f860*/  STL [R1+0x7d8], R15 ;  /* 0x0007d80f01007387 */ /* 0x0001e20000100800 */
[----:B------:R-:W-:Y:S02]  /*1f870*/  IADD3.X R40, PT, PT, R40, UR4, RZ, P4, !PT ;  /* 0x0000000428287c10 */ /* 0x000fe4000a7fe4ff */
[----:B------:R-:W-:Y:S01]  /*1f880*/  IADD3 R45, P4, PT, R45, UR10, RZ ;  /* 0x0000000a2d2d7c10 */ /* 0x000fe2000ff9e0ff */
[----:B0-----:R-:W4:Y:S01]  /*1f890*/  LDL.LU R15, [R1+0x7b8] ;  /* 0x0007b800010f7983 */ /* 0x001f220000300800 */
[----:B---3--:R-:W-:-:S03]  /*1f8a0*/  IADD3.X R60, PT, PT, R60, UR4, RZ, P3, !PT ;  /* 0x000000043c3c7c10 */ /* 0x008fc60009ffe4ff */
[----:B------:R-:W-:Y:S01]  /*1f8b0*/  STL [R1+0x7ac], R41 ;  /* 0x0007ac2901007387 */ /* 0x000fe20000100800 */
[----:B--2---:R-:W-:-:S03]  /*1f8c0*/  IADD3 R2, P3, PT, R2, UR10, RZ ;  /* 0x0000000a02027c10 */ /* 0x004fc6000ff7e0ff */
[----:B------:R-:W-:Y:S04]  /*1f8d0*/  STL [R1+0x7d0], R40 ;  /* 0x0007d02801007387 */ /* 0x000fe80000100800 */
[----:B------:R0:W-:Y:S04]  /*1f8e0*/  STL [R1+0x7a4], R45 ;  /* 0x0007a42d01007387 */ /* 0x0001e80000100800 */
[----:B0-----:R-:W2:Y:S04]  /*1f8f0*/  LDL.LU R45, [R1+0x78c] ;  /* 0x00078c00012d7983 */ /* 0x001ea80000300800 */
[----:B------:R0:W-:Y:S04]  /*1f900*/  STL [R1+0x7c8], R60 ;  /* 0x0007c83c01007387 */ /* 0x0001e80000100800 */
[----:B------:R-:W3:Y:S04]  /*1f910*/  LDL.LU R40, [R1+0x7b0] ;  /* 0x0007b00001287983 */ /* 0x000ee80000300800 */
[----:B------:R1:W-:Y:S01]  /*1f920*/  STL [R1+0x79c], R2 ;  /* 0x00079c0201007387 */ /* 0x0003e20000100800 */
[----:B------:R-:W-:-:S03]  /*1f930*/  IADD3.X R3, PT, PT, R3, UR4, RZ, P6, !PT ;  /* 0x0000000403037c10 */ /* 0x000fc6000b7fe4ff */
[----:B------:R-:W3:Y:S04]  /*1f940*/  LDL.LU R41, [R1+0x784] ;  /* 0x0007840001297983 */ /* 0x000ee80000300800 */
[----:B------:R1:W-:Y:S04]  /*1f950*/  STL [R1+0x7c0], R3 ;  /* 0x0007c00301007387 */ /* 0x0003e80000100800 */
        /* <DEDUP_REMOVED lines=19> */
[----:B------:R-:W-:-:S05]  /*1fa90*/  IADD3 R14, P6, PT, R14, UR10, RZ ;  /* 0x0000000a0e0e7c10 */ /* 0x000fca000ffde0ff */
[----:B------:R0:W-:Y:S04]  /*1faa0*/  STL [R1+0x794], R14 ;  /* 0x0007940e01007387 */ /* 0x0001e80000100800 */
[----:B------:R-:W3:Y:S04]  /*1fab0*/  LDL.LU R30, [R1+0x758] ;  /* 0x00075800011e7983 */ /* 0x000ee80000300800 */
[----:B------:R-:W3:Y:S04]  /*1fac0*/  LDL.LU R31, [R1+0x72c] ;  /* 0x00072c00011f7983 */ /* 0x000ee80000300800 */
[----:B------:R-:W3:Y:S04]  /*1fad0*/  LDL.LU R26, [R1+0x750] ;  /* 0x00075000011a7983 */ /* 0x000ee80000300800 */
[----:B------:R-:W3:Y:S04]  /*1fae0*/  LDL.LU R27, [R1+0x724] ;  /* 0x00072400011b7983 */ /* 0x000ee80000300800 */
[----:B------:R-:W3:Y:S04]  /*1faf0*/  LDL.LU R23, [R1+0x740] ;  /* 0x0007400001177983 */ /* 0x000ee80000300800 */
[----:B0-----:R-:W3:Y:S01]  /*1fb00*/  LDL.LU R14, [R1+0x738] ;  /* 0x00073800010e7983 */ /* 0x001ee20000300800 */
[----:B----4-:R-:W-:-:S05]  /*1fb10*/  IADD3.X R15, PT, PT, R15, UR4, RZ, P5, !PT ;  /* 0x000000040f0f7c10 */ /* 0x010fca000affe4ff */
[----:B------:R0:W-:Y:S04]  /*1fb20*/  STL [R1+0x7b8], R15 ;  /* 0x0007b80f01007387 */ /* 0x0001e80000100800 */
[----:B0-----:R-:W4:Y:S01]  /*1fb30*/  LDL.LU R15, [R1+0x730] ;  /* 0x00073000010f7983 */ /* 0x001f220000300800 */
[----:B--2---:R-:W-:-:S05]  /*1fb40*/  IADD3 R45, P5, PT, R45, UR10, RZ ;  /* 0x0000000a2d2d7c10 */ /* 0x004fca000ffbe0ff */
[----:B------:R0:W-:Y:S01]  /*1fb50*/  STL [R1+0x78c], R45 ;  /* 0x00078c2d01007387 */ /* 0x0001e20000100800 */
[----:B---3--:R-:W-:-:S03]  /*1fb60*/  IADD3.X R40, PT, PT, R40, UR4, RZ, P2, !PT ;  /* 0x0000000428287c10 */ /* 0x008fc600097fe4ff */
[----:B0-----:R0:W5:Y:S01]  /*1fb70*/  LDL.LU R45, [R1+0xb3c] ;  /* 0x000b3c00012d7983 */ /* 0x0011620000300800 */
[----:B------:R-:W-:-:S03]  /*1fb80*/  IADD3 R41, P2, PT, R41, UR10, RZ ;  /* 0x0000000a29297c10 */ /* 0x000fc6000ff5e0ff */
[----:B------:R1:W-:Y:S01]  /*1fb90*/  STL [R1+0x7b0], R40 ;  /* 0x0007b02801007387 */ /* 0x0003e20000100800 */
[----:B------:R-:W-:Y:S02]  /*1fba0*/  IADD3.X R60, PT, PT, R60, UR4, RZ, P1, !PT ;  /* 0x000000043c3c7c10 */ /* 0x000fe40008ffe4ff */
[----:B------:R-:W-:Y:S01]  /*1fbb0*/  IADD3 R2, P1, PT, R2, UR10, RZ ;  /* 0x0000000a02027c10 */ /* 0x000fe2000ff3e0ff */
[----:B-1----:R0:W5:Y:S01]  /*1fbc0*/  LDL.LU R40, [R1+0xb38] ;  /* 0x000b380001287983 */ /* 0x0021620000300800 */
[----:B------:R-:W-:-:S03]  /*1fbd0*/  IADD3.X R3, PT, PT, R3, UR4, RZ, P4, !PT ;  /* 0x0000000403037c10 */ /* 0x000fc6000a7fe4ff */
[----:B------:R1:W-:Y:S04]  /*1fbe0*/  STL [R1+0x784], R41 ;  /* 0x0007842901007387 */ /* 0x0003e80000100800 */
[----:B-1----:R0:W5:Y:S04]  /*1fbf0*/  LDL.LU R41, [R1+0xb34] ;  /* 0x000b340001297983 */ /* 0x0021680000300800 */
[----:B------:R1:W-:Y:S04]  /*1fc00*/  STL [R1+0x7a8], R60 ;  /* 0x0007a83c01007387 */ /* 0x0003e80000100800 */
[----:B-1----:R0:W5:Y:S04]  /*1fc10*/  LDL.LU R60, [R1+0xb30] ;  /* 0x000b3000013c7983 */ /* 0x0021680000300800 */
[----:B------:R1:W-:Y:S04]  /*1fc20*/  STL [R1+0x77c], R2 ;  /* 0x00077c0201007387 */ /* 0x0003e80000100800 */
[----:B-1----:R-:W2:Y:S04]  /*1fc30*/  LDL.LU R2, [R1+0xb2c] ;  /* 0x000b2c0001027983 */ /* 0x002ea80000300800 */
[----:B------:R1:W-:Y:S04]  /*1fc40*/  STL [R1+0x7a0], R3 ;  /* 0x0007a00301007387 */ /* 0x0003e80000100800 */
[----:B-1----:R-:W3:Y:S01]  /*1fc50*/  LDL.LU R3, [R1+0xb28] ;  /* 0x000b280001037983 */ /* 0x002ee20000300800 */
[----:B------:R-:W-:-:S02]  /*1fc60*/  IADD3 R58, P4, PT, R58, UR10, RZ ;  /* 0x0000000a3a3a7c10 */ /* 0x000fc4000ff9e0ff */
[----:B------:R-:W-:Y:S02]  /*1fc70*/  IADD3.X R59, PT, PT, R59, UR4, RZ, P3, !PT ;  /* 0x000000043b3b7c10 */ /* 0x000fe40009ffe4ff */
[----:B------:R-:W-:Y:S02]  /*1fc80*/  IADD3 R16, P3, PT, R16, UR10, RZ ;  /* 0x0000000a10107c10 */ /* 0x000fe4000ff7e0ff */
[----:B------:R-:W-:Y:S01]  /*1fc90*/  IADD3.X R17, PT, PT, R17, UR4, RZ, P6, !PT ;  /* 0x0000000411117c10 */ /* 0x000fe2000b7fe4ff */
[----:B------:R-:W-:Y:S01]  /*1fca0*/  STL [R1+0x774], R58 ;  /* 0x0007743a01007387 */ /* 0x000fe20000100800 */
[----:B------:R-:W-:Y:S02]  /*1fcb0*/  IADD3 R18, P6, PT, R18, UR10, RZ ;  /* 0x0000000a12127c10 */ /* 0x000fe4000ffde0ff */
[----:B------:R-:W-:Y:S01]  /*1fcc0*/  IADD3.X R19, PT, PT, R19, UR4, RZ, P5, !PT ;  /* 0x0000000413137c10 */ /* 0x000fe2000affe4ff */
[----:B------:R-:W-:Y:S01]  /*1fcd0*/  STL [R1+0x798], R59 ;  /* 0x0007983b01007387 */ /* 0x000fe20000100800 */
[----:B------:R-:W-:-:S02]  /*1fce0*/  IADD3 R54, P5, PT, R54, UR10, RZ ;  /* 0x0000000a36367c10 */ /* 0x000fc4000ffbe0ff */
[----:B------:R-:W-:Y:S01]  /*1fcf0*/  IADD3.X R55, PT, PT, R55, UR4, RZ, P2, !PT ;  /* 0x0000000437377c10 */ /* 0x000fe200097fe4ff */
[----:B------:R-:W-:Y:S01]  /*1fd00*/  STL [R1+0x76c], R16 ;  /* 0x00076c1001007387 */ /* 0x000fe20000100800 */
[----:B------:R-:W-:Y:S02]  /*1fd10*/  IADD3 R50, P2, PT, R50, UR10, RZ ;  /* 0x0000000a32327c10 */ /* 0x000fe4000ff5e0ff */
[----:B------:R-:W-:Y:S01]  /*1fd20*/  IADD3.X R51, PT, PT, R51, UR4, RZ, P1, !PT ;  /* 0x0000000433337c10 */ /* 0x000fe20008ffe4ff */
[----:B------:R-:W-:Y:S01]  /*1fd30*/  STL [R1+0x790], R17 ;  /* 0x0007901101007387 */ /* 0x000fe20000100800 */
[----:B------:R-:W-:-:S03]  /*1fd40*/  IADD3 R46, P1, PT, R46, UR10, RZ ;  /* 0x0000000a2e2e7c10 */ /* 0x000fc6000ff3e0ff */
[----:B------:R-:W-:Y:S01]  /*1fd50*/  STL [R1+0x764], R18 ;  /* 0x0007641201007387 */ /* 0x000fe20000100800 */
[----:B------:R-:W-:-:S03]  /*1fd60*/  IADD3.X R47, PT, PT, R47, UR4, RZ, P4, !PT ;  /* 0x000000042f2f7c10 */ /* 0x000fc6000a7fe4ff */
[----:B------:R-:W-:Y:S04]  /*1fd70*/  STL [R1+0x788], R19 ;  /* 0x0007881301007387 */ /* 0x000fe80000100800 */
[----:B------:R-:W-:Y:S04]  /*1fd80*/  STL [R1+0x75c], R54 ;  /* 0x00075c3601007387 */ /* 0x000fe80000100800 */
[----:B------:R-:W-:Y:S04]  /*1fd90*/  STL [R1+0x780], R55 ;  /* 0x0007803701007387 */ /* 0x000fe80000100800 */
[----:B------:R-:W-:Y:S04]  /*1fda0*/  STL [R1+0x754], R50 ;  /* 0x0007543201007387 */ /* 0x000fe80000100800 */
[----:B------:R-:W-:Y:S04]  /*1fdb0*/  STL [R1+0x778], R51 ;  /* 0x0007783301007387 */ /* 0x000fe80000100800 */
[----:B------:R-:W-:Y:S01]  /*1fdc0*/  STL [R1+0x74c], R46 ;  /* 0x00074c2e01007387 */ /* 0x000fe20000100800 */
[----:B---3--:R-:W-:-:S05]  /*1fdd0*/  IADD3.X R3, PT, PT, R3, UR4, RZ, P3, !PT ;  /* 0x0000000403037c10 */ /* 0x008fca0009ffe4ff */
[----:B------:R1:W-:Y:S04]  /*1fde0*/  STL [R1+0x768], R3 ;  /* 0x0007680301007387 */ /* 0x0003e80000100800 */
[----:B------:R-:W-:Y:S04]  /*1fdf0*/  STL [R1+0x770], R47 ;  /* 0x0007702f01007387 */ /* 0x000fe80000100800 */
[----:B-1----:R-:W3:Y:S01]  /*1fe00*/  LDL.LU R3, [R1+0xb24] ;  /* 0x000b240001037983 */ /* 0x002ee20000300800 */
[----:B------:R-:W-:Y:S02]  /*1fe10*/  IADD3 R42, P4, PT, R42, UR10, RZ ;  /* 0x0000000a2a2a7c10 */ /* 0x000fe4000ff9e0ff */
[----:B------:R-:W-:-:S02]  /*1fe20*/  IADD3 R43, P3, PT, R43, UR10, RZ ;  /* 0x0000000a2b2b7c10 */ /* 0x000fc4000ff7e0ff */
[----:B------:R-:W-:Y:S02]  /*1fe30*/  IADD3.X R39, PT, PT, R39, UR4, RZ, P6, !PT ;  /* 0x0000000427277c10 */ /* 0x000fe4000b7fe4ff */
[----:B------:R-:W-:Y:S01]  /*1fe40*/  IADD3 R35, P6, PT, R35, UR10, RZ ;  /* 0x0000000a23237c10 */ /* 0x000fe2000ffde0ff */
[----:B------:R-:W-:Y:S01]  /*1fe50*/  STL [R1+0x744], R42 ;  /* 0x0007442a01007387 */ /* 0x000fe20000100800 */
[----:B------:R-:W-:Y:S02]  /*1fe60*/  IADD3.X R30, PT, PT, R30, UR4, RZ, P5, !PT ;  /* 0x000000041e1e7c10 */ /* 0x000fe4000affe4ff */
[----:B------:R-:W-:Y:S01]  /*1fe70*/  IADD3 R31, P5, PT, R31, UR10, RZ ;  /* 0x0000000a1f1f7c10 */ /* 0x000fe2000ffbe0ff */
[----:B------:R-:W-:Y:S01]  /*1fe80*/  STL [R1+0x73c], R43 ;  /* 0x00073c2b01007387 */ /* 0x000fe20000100800 */
[----:B------:R-:W-:-:S03]  /*1fe90*/  IADD3.X R26, PT, PT, R26, UR4, RZ, P2, !PT ;  /* 0x000000041a1a7c10 */ /* 0x000fc600097fe4ff */
        /* <DEDUP_REMOVED lines=9> */
[----:B------:R-:W-:-:S02]  /*1ff30*/  IADD3.X R23, PT, PT, R23, UR4, RZ, P4, !PT ;  /* 0x0000000417177c10 */ /* 0x000fc4000a7fe4ff */
[----:B--2---:R-:W-:Y:S01]  /*1ff40*/  IADD3.X R2, PT, PT, R2, UR4, RZ, P5, !PT ;  /* 0x0000000402027c10 */ /* 0x004fe2000affe4ff */
[----:B------:R-:W-:Y:S04]  /*1ff50*/  STL [R1+0x724], R27 ;  /* 0x0007241b01007387 */ /* 0x000fe80000100800 */
[----:B------:R-:W-:Y:S04]  /*1ff60*/  STL [R1+0x740], R23 ;  /* 0x0007401701007387 */ /* 0x000fe80000100800 */
[----:B------:R1:W-:Y:S01]  /*1ff70*/  STL [R1+0x728], R2 ;  /* 0x0007280201007387 */ /* 0x0003e20000100800 */
[----:B------:R-:W-:Y:S01]  /*1ff80*/  LOP3.LUT R5, R5, R4, RZ, 0x3c, !PT ;  /* 0x0000000405057212 */ /* 0x000fe200078e3cff */
[----:B-1----:R-:W1:Y:S01]  /*1ff90*/  S2R R2, SR_TID.X ;  /* 0x0000000000027919 */ /* 0x002e620000002100 */
[----:B------:R-:W-:-:S02]  /*1ffa0*/  IADD3.X R14, PT, PT, R14, UR4, RZ, P3, !PT ;  /* 0x000000040e0e7c10 */ /* 0x000fc40009ffe4ff */
[----:B------:R-:W-:Y:S02]  /*1ffb0*/  LOP3.LUT R4, R5, R4, RZ, 0x3c, !PT ;  /* 0x0000000405047212 */ /* 0x000fe400078e3cff */
[----:B----4-:R-:W-:Y:S01]  /*1ffc0*/  IADD3.X R15, PT, PT, R15, UR4, RZ, P6, !PT ;  /* 0x000000040f0f7c10 */ /* 0x010fe2000b7fe4ff */
[----:B------:R-:W-:Y:S01]  /*1ffd0*/  STL [R1+0x738], R14 ;  /* 0x0007380e01007387 */ /* 0x000fe20000100800 */
[----:B------:R-:W-:-:S03]  /*1ffe0*/  LOP3.LUT R5, R5, R4, RZ, 0x3c, !PT ;  /* 0x0000000405057212 */ /* 0x000fc600078e3cff */
[----:B------:R-:W-:Y:S01]  /*1fff0*/  STL [R1+0x730], R15 ;  /* 0x0007300f01007387 */ /* 0x000fe20000100800 */
[----:B-1----:R-:W-:-:S05]  /*20000*/  LOP3.LUT R2, R2, 0x1f, RZ, 0xc0, !PT ;  /* 0x0000001f02027812 */ /* 0x002fca00078ec0ff */
[----:B------:R-:W-:Y:S01]  /*20010*/  IMAD.SHL.U32 R2, R2, 0x2, RZ ;  /* 0x0000000202027824 */ /* 0x000fe200078e00ff */
[----:B---3--:R-:W-:-:S05]  /*20020*/  IADD3.X R3, PT, PT, R3, UR4, RZ, P2, !PT ;  /* 0x0000000403037c10 */ /* 0x008fca00097fe4ff */
[----:B------:R1:W-:Y:S04]  /*20030*/  STL [R1+0x720], R3 ;  /* 0x0007200301007387 */ /* 0x0003e80000100800 */
[----:B-1----:R0:W5:Y:S04]  /*20040*/  LDL.LU R3, [R1+0xb1c] ;  /* 0x000b1c0001037983 */ /* 0x0021680000300800 */
[----:B------:R0:W-:Y:S01]  /*20050*/  STL.64 [R1+0x450], R4 ;  /* 0x0004500401007387 */ /* 0x0001e20000100a00 */
[----:B------:R-:W-:Y:S05]  /*20060*/  @P0 BRA `(.L_x_1) ;  /* 0xfffffef400340947 */ /* 0x000fea000383ffff */
[----:B------:R-:W2:Y:S04]  /*20070*/  LDL.LU R35, [R1+0x13c] ;  /* 0x00013c0001237983 */ /* 0x000ea80000300800 */
[----:B------:R-:W3:Y:S04]  /*20080*/  LDL.LU R30, [R1+0x134] ;  /* 0x00013400011e7983 */ /* 0x000ee80000300800 */
[----:B------:R-:W4:Y:S04]  /*20090*/  LDL.LU R31, [R1+0x46c] ;  /* 0x00046c00011f7983 */ /* 0x000f280000300800 */
[----:B------:R-:W4:Y:S04]  /*200a0*/  LDL.LU R26, [R1+0x47c] ;  /* 0x00047c00011a7983 */ /* 0x000f280000300800 */
[----:B------:R-:W4:Y:S04]  /*200b0*/  LDL.LU R27, [R1+0x464] ;  /* 0x00046400011b7983 */ /* 0x000f280000300800 */
[----:B------:R-:W4:Y:S04]  /*200c0*/  LDL.LU R23, [R1+0x474] ;  /* 0x0004740001177983 */ /* 0x000f280000300800 */
[----:B------:R-:W4:Y:S04]  /*200d0*/  LDL.LU R14, [R1+0x138] ;  /* 0x00013800010e7983 */ /* 0x000f280000300800 */
[----:B------:R-:W4:Y:S04]  /*200e0*/  LDL.LU R15, [R1+0x130] ;  /* 0x00013000010f7983 */ /* 0x000f280000300800 */
[----:B------:R-:W-:Y:S04]  /*200f0*/  STL [R1+0xbac], R34 ;  /* 0x000bac2201007387 */ /* 0x000fe80000100800 */
[----:B------:R-:W-:Y:S04]  /*20100*/  STL [R1+0xba8], R22 ;  /* 0x000ba81601007387 */ /* 0x000fe80000100800 */
[----:B------:R-:W-:Y:S04]  /*20110*/  STL [R1+0xba4], R13 ;  /* 0x000ba40d01007387 */ /* 0x000fe80000100800 */
[----:B------:R-:W-:Y:S04]  /*20120*/  STL [R1+0xb9c], R12 ;  /* 0x000b9c0c01007387 */ /* 0x000fe80000100800 */
[----:B------:R-:W-:Y:S04]  /*20130*/  STL [R1+0xb98], R7 ;  /* 0x000b980701007387 */ /* 0x000fe80000100800 */
[----:B-----5:R-:W-:Y:S04]  /*20140*/  STL [R1+0xb94], R57 ;  /* 0x000b943901007387 */ /* 0x020fe80000100800 */
        /* <DEDUP_REMOVED lines=21> */
[----:B------:R2:W-:Y:S02]  /*202a0*/  STL [R1+0xb1c], R3 ;  /* 0x000b1c0301007387 */ /* 0x0005e40000100800 */
[----:B--2---:R-:W-:-:S02]  /*202b0*/  F2FP.BF16.F32.PACK_AB R3, R11, R35 ;  /* 0x000000230b03723e */ /* 0x004fc400000010ff */
[----:B---3--:R-:W-:-:S03]  /*202c0*/  F2FP.BF16.F32.PACK_AB R2, R10, R30 ;  /* 0x0000001e0a02723e */ /* 0x008fc600000010ff */
[----:B------:R1:W-:Y:S04]  /*202d0*/  STL [R1+0x42c], R3 ;  /* 0x00042c0301007387 */ /* 0x0003e80000100800 */
[----:B------:R2:W-:Y:S01]  /*202e0*/  STL [R1+0x428], R2 ;  /* 0x0004280201007387 */ /* 0x0005e20000100800 */
[----:B----4-:R-:W-:-:S05]  /*202f0*/  F2FP.BF16.F32.PACK_AB R0, R31, R26 ;  /* 0x0000001a1f00723e */ /* 0x010fca00000010ff */
[----:B------:R3:W-:Y:S01]  /*20300*/  STL [R1+0x424], R0 ;  /* 0x0004240001007387 */ /* 0x0007e20000100800 */
[----:B-1----:R-:W-:Y:S02]  /*20310*/  F2FP.BF16.F32.PACK_AB R3, R27, R23 ;  /* 0x000000171b03723e */ /* 0x002fe400000010ff */
[----:B--2---:R-:W-:-:S03]  /*20320*/  F2FP.BF16.F32.PACK_AB R2, R9, R14 ;  /* 0x0000000e0902723e */ /* 0x004fc600000010ff */
[----:B------:R1:W-:Y:S01]  /*20330*/  STL [R1+0x420], R3 ;  /* 0x0004200301007387 */ /* 0x0003e20000100800 */
[----:B---3--:R-:W-:-:S03]  /*20340*/  F2FP.BF16.F32.PACK_AB R0, R8, R15 ;  /* 0x0000000f0800723e */ /* 0x008fc600000010ff */
[----:B------:R-:W2:Y:S04]  /*20350*/  LDL.LU R34, [R1+0x468] ;  /* 0x0004680001227983 */ /* 0x000ea80000300800 */
[----:B------:R3:W-:Y:S04]  /*20360*/  STL [R1+0x41c], R2 ;  /* 0x00041c0201007387 */ /* 0x0007e80000100800 */
[----:B------:R-:W2:Y:S04]  /*20370*/  LDL.LU R22, [R1+0x478] ;  /* 0x0004780001167983 */ /* 0x000ea80000300800 */
[----:B------:R4:W-:Y:S04]  /*20380*/  STL [R1+0x418], R0 ;  /* 0x0004180001007387 */ /* 0x0009e80000100800 */
[----:B------:R-:W2:Y:S04]  /*20390*/  LDL.LU R13, [R1+0x460] ;  /* 0x00046000010d7983 */ /* 0x000ea80000300800 */
[----:B-1----:R-:W2:Y:S04]  /*203a0*/  LDL.LU R3, [R1+0x470] ;  /* 0x0004700001037983 */ /* 0x002ea80000300800 */
        /* <DEDUP_REMOVED lines=25> */
[----:B---3--:R-:W3:Y:S04]  /*20540*/  LDL.LU R2, [R1+0x158] ;  /* 0x0001580001027983 */ /* 0x008ee80000300800 */
[----:B----4-:R-:W4:Y:S04]  /*20550*/  LDL.LU R0, [R1+0x240] ;  /* 0x0002400001007983 */ /* 0x010f280000300800 */
[----:B0-----:R-:W4:Y:S04]  /*20560*/  LDL.LU R5, [R1+0x150] ;  /* 0x0001500001057983 */ /* 0x001f280000300800 */
        /* <DEDUP_REMOVED lines=28> */
[----:B--2---:R-:W-:-:S03]  /*20730*/  F2FP.BF16.F32.PACK_AB R22, R34, R22 ;  /* 0x000000162216723e */ /* 0x004fc600000010ff */
[----:B------:R-:W2:Y:S04]  /*20740*/  LDL.LU R34, [R1+0xbac] ;  /* 0x000bac0001227983 */ /* 0x000ea80000300800 */
[----:B------:R0:W-:Y:S04]  /*20750*/  STL [R1+0x414], R22 ;  /* 0x0004141601007387 */ /* 0x0001e80000100800 */
[----:B0-----:R-:W2:Y:S01]  /*20760*/  LDL.LU R22, [R1+0xba8] ;  /* 0x000ba80001167983 */ /* 0x001ea20000300800 */
[----:B------:R-:W-:-:S03]  /*20770*/  F2FP.BF16.F32.PACK_AB R3, R13, R3 ;  /* 0x000000030d03723e */ /* 0x000fc600000010ff */
[----:B------:R-:W2:Y:S04]  /*20780*/  LDL.LU R13, [R1+0xba4] ;  /* 0x000ba400010d7983 */ /* 0x000ea80000300800 */
[----:B------:R0:W-:Y:S02]  /*20790*/  STL [R1+0x410], R3 ;  /* 0x0004100301007387 */ /* 0x0001e40000100800 */
[----:B0-----:R-:W-:Y:S02]  /*207a0*/  F2FP.BF16.F32.PACK_AB R3, R52, R44 ;  /* 0x0000002c3403723e */ /* 0x001fe400000010ff */
[----:B------:R-:W-:Y:S02]  /*207b0*/  F2FP.BF16.F32.PACK_AB R44, R53, R45 ;  /* 0x0000002d352c723e */ /* 0x000fe400000010ff */
[----:B------:R-:W-:Y:S01]  /*207c0*/  F2FP.BF16.F32.PACK_AB R40, R61, R40 ;  /* 0x000000283d28723e */ /* 0x000fe200000010ff */
[----:B------:R0:W-:Y:S04]  /*207d0*/  STL [R1+0x3fc], R3 ;  /* 0x0003fc0301007387 */ /* 0x0001e80000100800 */
[----:B------:R-:W-:Y:S04]  /*207e0*/  STL [R1+0x3f8], R44 ;  /* 0x0003f82c01007387 */ /* 0x000fe80000100800 */
[----:B------:R-:W-:Y:S01]  /*207f0*/  STL [R1+0x3f4], R40 ;  /* 0x0003f42801007387 */ /* 0x000fe20000100800 */
[----:B0-----:R-:W-:-:S02]  /*20800*/  F2FP.BF16.F32.PACK_AB R3, R41, R36 ;  /* 0x000000242903723e */ /* 0x001fc400000010ff */
[----:B------:R-:W-:-:S03]  /*20810*/  F2FP.BF16.F32.PACK_AB R28, R37, R28 ;  /* 0x0000001c251c723e */ /* 0x000fc600000010ff */
[----:B------:R0:W-:Y:S04]  /*20820*/  STL [R1+0x3f0], R3 ;  /* 0x0003f00301007387 */ /* 0x0001e80000100800 */
[----:B------:R-:W-:Y:S01]  /*20830*/  STL [R1+0x3ec], R28 ;  /* 0x0003ec1c01007387 */ /* 0x000fe20000100800 */
[----:B------:R-:W-:-:S05]  /*20840*/  F2FP.BF16.F32.PACK_AB R24, R29, R24 ;  /* 0x000000181d18723e */ /* 0x000fca00000010ff */
[----:B------:R-:W-:Y:S01]  /*20850*/  STL [R1+0x3e8], R24 ;  /* 0x0003e81801007387 */ /* 0x000fe20000100800 */
[----:B0-----:R-:W-:-:S05]  /*20860*/  F2FP.BF16.F32.PACK_AB R3, R25, R32 ;  /* 0x000000201903723e */ /* 0x001fca00000010ff */
[----:B------:R0:W-:Y:S01]  /*20870*/  STL [R1+0x3e4], R3 ;  /* 0x0003e40301007387 */ /* 0x0001e20000100800 */
[----:B------:R-:W-:-:S05]  /*20880*/  F2FP.BF16.F32.PACK_AB R20, R33, R20 ;  /* 0x000000142114723e */ /* 0x000fca00000010ff */
[----:B------:R1:W-:Y:S01]  /*20890*/  STL [R1+0x3e0], R20 ;  /* 0x0003e01401007387 */ /* 0x0003e20000100800 */
[----:B------:R-:W-:-:S05]  /*208a0*/  F2FP.BF16.F32.PACK_AB R6, R21, R6 ;  /* 0x000000061506723e */ /* 0x000fca00000010ff */
[----:B------:R1:W-:Y:S01]  /*208b0*/  STL [R1+0x3dc], R6 ;  /* 0x0003dc0601007387 */ /* 0x0003e20000100800 */
[----:B0-----:R-:W-:-:S05]  /*208c0*/  F2FP.BF16.F32.PACK_AB R3, R48, R49 ;  /* 0x000000313003723e */ /* 0x001fca00000010ff */
[----:B------:R3:W-:Y:S01]  /*208d0*/  STL [R1+0x3d8], R3 ;  /* 0x0003d80301007387 */ /* 0x0007e20000100800 */
[----:B-1----:R-:W-:-:S05]  /*208e0*/  F2FP.BF16.F32.PACK_AB R20, R56, R57 ;  /* 0x000000393814723e */ /* 0x002fca00000010ff */
[----:B------:R-:W-:Y:S01]  /*208f0*/  STL [R1+0x3d4], R20 ;  /* 0x0003d41401007387 */ /* 0x000fe20000100800 */
[----:B------:R-:W-:-:S05]  /*20900*/  F2FP.BF16.F32.PACK_AB R6, R7, R12 ;  /* 0x0000000c0706723e */ /* 0x000fca00000010ff */
[----:B------:R-:W-:Y:S01]  /*20910*/  STL [R1+0x3d0], R6 ;  /* 0x0003d00601007387 */ /* 0x000fe20000100800 */
[----:B---3--:R-:W-:-:S05]  /*20920*/  F2FP.BF16.F32.PACK_AB R3, R60, R2 ;  /* 0x000000023c03723e */ /* 0x008fca00000010ff */
[----:B------:R0:W-:Y:S01]  /*20930*/  STL [R1+0x31c], R3 ;  /* 0x00031c0301007387 */ /* 0x0001e20000100800 */
[----:B----4-:R-:W-:-:S05]  /*20940*/  F2FP.BF16.F32.PACK_AB R2, R0, R5 ;  /* 0x000000050002723e */ /* 0x010fca00000010ff */
[----:B------:R1:W-:Y:S01]  /*20950*/  STL [R1+0x318], R2 ;  /* 0x0003180201007387 */ /* 0x0003e20000100800 */
[----:B------:R-:W-:-:S05]  /*20960*/  F2FP.BF16.F32.PACK_AB R0, R4, R8 ;  /* 0x000000080400723e */ /* 0x000fca00000010ff */
[----:B------:R3:W-:Y:S01]  /*20970*/  STL [R1+0x314], R0 ;  /* 0x0003140001007387 */ /* 0x0007e20000100800 */
[----:B0-----:R-:W-:-:S05]  /*20980*/  F2FP.BF16.F32.PACK_AB R3, R9, R10 ;  /* 0x0000000a0903723e */ /* 0x001fca00000010ff */
[----:B------:R0:W-:Y:S01]  /*20990*/  STL [R1+0x310], R3 ;  /* 0x0003100301007387 */ /* 0x0001e20000100800 */
[----:B-1----:R-:W-:-:S05]  /*209a0*/  F2FP.BF16.F32.PACK_AB R2, R11, R58 ;  /* 0x0000003a0b02723e */ /* 0x002fca00000010ff */
[----:B------:R1:W-:Y:S01]  /*209b0*/  STL [R1+0x25c], R2 ;  /* 0x00025c0201007387 */ /* 0x0003e20000100800 */
[----:B---3--:R-:W-:-:S05]  /*209c0*/  F2FP.BF16.F32.PACK_AB R0, R59, R16 ;  /* 0x000000103b00723e */ /* 0x008fca00000010ff */
        /* <DEDUP_REMOVED lines=10> */
[----:B------:R-:W-:Y:S01]  /*20a70*/  STL [R1+0x244], R2 ;  /* 0x0002440201007387 */ /* 0x000fe20000100800 */
[----:B---3--:R-:W-:Y:S02]  /*20a80*/  F2FP.BF16.F32.PACK_AB R0, R43, R39 ;  /* 0x000000272b00723e */ /* 0x008fe400000010ff */
[----:B0-----:R-:W-:-:S03]  /*20a90*/  F2FP.BF16.F32.PACK_AB R3, R38, R35 ;  /* 0x000000232603723e */ /* 0x001fc600000010ff */
[----:B------:R0:W-:Y:S04]  /*20aa0*/  STL [R1+0x240], R0 ;  /* 0x0002400001007387 */ /* 0x0001e80000100800 */
[----:B------:R1:W-:Y:S01]  /*20ab0*/  STL [R1+0x23c], R3 ;  /* 0x00023c0301007387 */ /* 0x0003e20000100800 */
[----:B0-----:R-:W-:Y:S02]  /*20ac0*/  F2FP.BF16.F32.PACK_AB R0, R31, R26 ;  /* 0x0000001a1f00723e */ /* 0x001fe400000010ff */
[----:B-1----:R-:W-:Y:S02]  /*20ad0*/  F2FP.BF16.F32.PACK_AB R3, R27, R23 ;  /* 0x000000171b03723e */ /* 0x002fe400000010ff */
[----:B--2---:R-:W-:-:S05]  /*20ae0*/  F2FP.BF16.F32.PACK_AB R2, R34, R30 ;  /* 0x0000001e2202723e */ /* 0x004fca00000010ff */
[----:B------:R0:W-:Y:S04]  /*20af0*/  STL [R1+0x238], R2 ;  /* 0x0002380201007387 */ /* 0x0001e80000100800 */
[----:B------:R1:W-:Y:S04]  /*20b00*/  STL [R1+0x234], R0 ;  /* 0x0002340001007387 */ /* 0x0003e80000100800 */
[----:B------:R-:W-:Y:S01]  /*20b10*/  STL [R1+0x230], R3 ;  /* 0x0002300301007387 */ /* 0x000fe20000100800 */
[----:B0-----:R-:W-:-:S03]  /*20b20*/  F2FP.BF16.F32.PACK_AB R2, R22, R14 ;  /* 0x0000000e1602723e */ /* 0x001fc600000010ff */
[----:B------:R-:W2:Y:S01]  /*20b30*/  LDL.LU R12, [R1+0x4b8] ;  /* 0x0004b800010c7983 */ /* 0x000ea20000300800 */
[----:B-1----:R-:W-:-:S03]  /*20b40*/  F2FP.BF16.F32.PACK_AB R0, R13, R15 ;  /* 0x0000000f0d00723e */ /* 0x002fc600000010ff */
[----:B------:R-:W-:Y:S04]  /*20b50*/  STL [R1+0x22c], R2 ;  /* 0x00022c0201007387 */ /* 0x000fe80000100800 */
[----:B------:R-:W3:Y:S04]  /*20b60*/  LDL.LU R7, [R1+0x280] ;  /* 0x0002800001077983 */ /* 0x000ee80000300800 */
[----:B------:R-:W-:Y:S04]  /*20b70*/  STL [R1+0x228], R0 ;  /* 0x0002280001007387 */ /* 0x000fe80000100800 */
[----:B---3--:R0:W-:Y:S04]  /*20b80*/  STL [R1+0xba0], R7 ;  /* 0x000ba00701007387 */ /* 0x0081e80000100800 */
[----:B0-----:R-:W2:Y:S04]  /*20b90*/  LDL.LU R7, [R1+0x288] ;  /* 0x0002880001077983 */ /* 0x001ea80000300800 */
[----:B------:R-:W3:Y:S04]  /*20ba0*/  LDL.LU R57, [R1+0x4b0] ;  /* 0x0004b00001397983 */ /* 0x000ee80000300800 */
[----:B------:R-:W4:Y:S04]  /*20bb0*/  LDL.LU R56, [R1+0x35c] ;  /* 0x00035c0001387983 */ /* 0x000f280000300800 */
[----:B------:R-:W4:Y:S04]  /*20bc0*/  LDL.LU R49, [R1+0x18c] ;  /* 0x00018c0001317983 */ /* 0x000f280000300800 */
        /* <DEDUP_REMOVED lines=56> */
[----:B--2---:R-:W-:-:S03]  /*20f50*/  F2FP.BF16.F32.PACK_AB R12, R7, R12 ;  /* 0x0000000c070c723e */ /* 0x004fc600000010ff */
[----:B------:R-:W2:Y:S04]  /*20f60*/  LDL.LU R7, [R1+0xba0] ;  /* 0x000ba00001077983 */ /* 0x000ea80000300800 */
[----:B------:R0:W-:Y:S04]  /*20f70*/  STL [R1+0x224], R12 ;  /* 0x0002240c01007387 */ /* 0x0001e80000100800 */
[----:B0-----:R-:W2:Y:S01]  /*20f80*/  LDL.LU R12, [R1+0xb9c] ;  /* 0x000b9c00010c7983 */ /* 0x001ea20000300800 */
[----:B----4-:R-:W-:Y:S02]  /*20f90*/  F2FP.BF16.F32.PACK_AB R49, R56, R49 ;  /* 0x000000313831723e */ /* 0x010fe400000010ff */
[----:B---3--:R-:W-:-:S02]  /*20fa0*/  F2FP.BF16.F32.PACK_AB R6, R48, R6 ;  /* 0x000000063006723e */ /* 0x008fc400000010ff */
[----:B------:R-:W-:Y:S02]  /*20fb0*/  F2FP.BF16.F32.PACK_AB R52, R3, R52 ;  /* 0x000000340334723e */ /* 0x000fe400000010ff */
[----:B------:R-:W-:Y:S02]  /*20fc0*/  F2FP.BF16.F32.PACK_AB R3, R44, R53 ;  /* 0x000000352c03723e */ /* 0x000fe400000010ff */
[----:B------:R-:W-:Y:S02]  /*20fd0*/  F2FP.BF16.F32.PACK_AB R44, R45, R61 ;  /* 0x0000003d2d2c723e */ /* 0x000fe400000010ff */
[----:B--2---:R-:W-:Y:S02]  /*20fe0*/  F2FP.BF16.F32.PACK_AB R57, R7, R57 ;  /* 0x000000390739723e */ /* 0x004fe400000010ff */
[----:B------:R-:W2:Y:S04]  /*20ff0*/  LDL.LU R7, [R1+0xb98] ;  /* 0x000b980001077983 */ /* 0x000ea80000300800 */
[----:B------:R0:W-:Y:S01]  /*21000*/  STL [R1+0x220], R57 ;  /* 0x0002203901007387 */ /* 0x0001e20000100800 */
[----:B------:R-:W-:-:S03]  /*21010*/  F2FP.BF16.F32.PACK_AB R40, R40, R41 ;  /* 0x000000292828723e */ /* 0x000fc600000010ff */
[----:B0-----:R-:W3:Y:S04]  /*21020*/  LDL.LU R57, [R1+0xb94] ;  /* 0x000b940001397983 */ /* 0x001ee80000300800 */
[----:B------:R-:W4:Y:S04]  /*21030*/  LDL.LU R56, [R1+0xb90] ;  /* 0x000b900001387983 */ /* 0x000f280000300800 */
[----:B------:R0:W-:Y:S04]  /*21040*/  STL [R1+0x21c], R49 ;  /* 0x00021c3101007387 */ /* 0x0001e80000100800 */
[----:B0-----:R-:W3:Y:S04]  /*21050*/  LDL.LU R49, [R1+0xb8c] ;  /* 0x000b8c0001317983 */ /* 0x001ee80000300800 */
[----:B------:R-:W3:Y:S04]  /*21060*/  LDL.LU R48, [R1+0xb88] ;  /* 0x000b880001307983 */ /* 0x000ee80000300800 */
[----:B------:R0:W-:Y:S01]  /*21070*/  STL [R1+0x218], R6 ;  /* 0x0002180601007387 */ /* 0x0001e20000100800 */
[----:B------:R-:W-:-:S03]  /*21080*/  F2FP.BF16.F32.PACK_AB R28, R28, R29 ;  /* 0x0000001d1c1c723e */ /* 0x000fc600000010ff */
[----:B0-----:R-:W3:Y:S04]  /*21090*/  LDL.LU R6, [R1+0xb84] ;  /* 0x000b840001067983 */ /* 0x001ee80000300800 */
[----:B------:R-:W-:Y:S04]  /*210a0*/  STL [R1+0x214], R52 ;  /* 0x0002143401007387 */ /* 0x000fe80000100800 */
[----:B------:R0:W-:Y:S01]  /*210b0*/  STL [R1+0x210], R3 ;  /* 0x0002100301007387 */ /* 0x0001e20000100800 */
[----:B------:R-:W-:-:S03]  /*210c0*/  F2FP.BF16.F32.PACK_AB R24, R24, R25 ;  /* 0x000000191818723e */ /* 0x000fc600000010ff */
[----:B------:R-:W-:Y:S01]  /*210d0*/  STL [R1+0x18c], R44 ;  /* 0x00018c2c01007387 */ /* 0x000fe20000100800 */
[----:B0-----:R-:W-:-:S03]  /*210e0*/  F2FP.BF16.F32.PACK_AB R3, R36, R37 ;  /* 0x000000252403723e */ /* 0x001fc600000010ff */
[----:B------:R-:W-:Y:S04]  /*210f0*/  STL [R1+0x188], R40 ;  /* 0x0001882801007387 */ /* 0x000fe80000100800 */
[----:B------:R0:W-:Y:S01]  /*21100*/  STL [R1+0x184], R3 ;  /* 0x0001840301007387 */ /* 0x0001e20000100800 */
[----:B------:R-:W-:-:S03]  /*21110*/  F2FP.BF16.F32.PACK_AB R21, R20, R21 ;  /* 0x000000151415723e */ /* 0x000fc600000010ff */
[----:B------:R-:W-:Y:S01]  /*21120*/  STL [R1+0x180], R28 ;  /* 0x0001801c01007387 */ /* 0x000fe20000100800 */
[----:B------:R-:W-:Y:S02]  /*21130*/  F2FP.BF16.F32.PACK_AB R20, R60, R2 ;  /* 0x000000023c14723e */ /* 0x000fe400000010ff */
[----:B0-----:R-:W-:Y:S01]  /*21140*/  F2FP.BF16.F32.PACK_AB R3, R32, R33 ;  /* 0x000000212003723e */ /* 0x001fe200000010ff */
[----:B------:R-:W-:Y:S01]  /*21150*/  STL [R1+0x17c], R24 ;  /* 0x00017c1801007387 */ /* 0x000fe20000100800 */
[----:B------:R-:W-:-:S03]  /*21160*/  F2FP.BF16.F32.PACK_AB R2, R4, R8 ;  /* 0x000000080402723e */ /* 0x000fc600000010ff */
[----:B------:R0:W-:Y:S04]  /*21170*/  STL [R1+0x178], R3 ;  /* 0x0001780301007387 */ /* 0x0001e80000100800 */
[----:B------:R-:W-:Y:S01]  /*21180*/  STL [R1+0x174], R21 ;  /* 0x0001741501007387 */ /* 0x000fe20000100800 */
[----:B0-----:R-:W-:-:S03]  /*21190*/  F2FP.BF16.F32.PACK_AB R3, R0, R5 ;  /* 0x000000050003723e */ /* 0x001fc600000010ff */
[----:B------:R-:W-:Y:S01]  /*211a0*/  STL [R1+0x170], R20 ;  /* 0x0001701401007387 */ /* 0x000fe20000100800 */
[----:B------:R-:W-:-:S03]  /*211b0*/  F2FP.BF16.F32.PACK_AB R0, R9, R10 ;  /* 0x0000000a0900723e */ /* 0x000fc600000010ff */
[----:B------:R0:W-:Y:S04]  /*211c0*/  STL [R1+0x16c], R3 ;  /* 0x00016c0301007387 */ /* 0x0001e80000100800 */
[----:B------:R1:W-:Y:S01]  /*211d0*/  STL [R1+0x168], R2 ;  /* 0x0001680201007387 */ /* 0x0003e20000100800 */
[----:B0-----:R-:W-:-:S03]  /*211e0*/  F2FP.BF16.F32.PACK_AB R3, R11, R58 ;  /* 0x0000003a0b03723e */ /* 0x001fc600000010ff */
[----:B------:R0:W-:Y:S01]  /*211f0*/  STL [R1+0x164], R0 ;  /* 0x0001640001007387 */ /* 0x0001e20000100800 */
[----:B-1----:R-:W-:-:S03]  /*21200*/  F2FP.BF16.F32.PACK_AB R2, R59, R16 ;  /* 0x000000103b02723e */ /* 0x002fc600000010ff */
        /* <DEDUP_REMOVED lines=24> */
[----:B------:R-:W-:Y:S04]  /*21390*/  STL [R1+0x130], R3 ;  /* 0x0001300301007387 */ /* 0x000fe80000100800 */
[----:B------:R-:W3:Y:S04]  /*213a0*/  LDL.LU R25, [R1+0x2c8] ;  /* 0x0002c80001197983 */ /* 0x000ee80000300800 */
[----:B------:R0:W-:Y:S04]  /*213b0*/  STL [R1+0x5c], R2 ;  /* 0x00005c0201007387 */ /* 0x0001e80000100800 */
[----:B------:R-:W3:Y:S01]  /*213c0*/  LDL.LU R32, [R1+0x4f8] ;  /* 0x0004f80001207983 */ /* 0x000ee20000300800 */
[----:B--2---:R-:W-:-:S05]  /*213d0*/  F2FP.BF16.F32.PACK_AB R0, R7, R15 ;  /* 0x0000000f0700723e */ /* 0x004fca00000010ff */
[----:B------:R1:W-:Y:S04]  /*213e0*/  STL [R1+0x58], R0 ;  /* 0x0000580001007387 */ /* 0x0003e80000100800 */
[----:B------:R-:W2:Y:S04]  /*213f0*/  LDL.LU R33, [R1+0x2c0] ;  /* 0x0002c00001217983 */ /* 0x000ea80000300800 */
[----:B------:R-:W2:Y:S04]  /*21400*/  LDL.LU R20, [R1+0x4f0] ;  /* 0x0004f00001147983 */ /* 0x000ea80000300800 */
[----:B------:R-:W4:Y:S04]  /*21410*/  LDL.LU R21, [R1+0x39c] ;  /* 0x00039c0001157983 */ /* 0x000f280000300800 */
[----:B------:R-:W4:Y:S04]  /*21420*/  LDL.LU R60, [R1+0x1cc] ;  /* 0x0001cc00013c7983 */ /* 0x000f280000300800 */
[----:B0-----:R-:W4:Y:S04]  /*21430*/  LDL.LU R2, [R1+0x394] ;  /* 0x0003940001027983 */ /* 0x001f280000300800 */
[----:B-1----:R-:W4:Y:S04]  /*21440*/  LDL.LU R0, [R1+0x1c4] ;  /* 0x0001c40001007983 */ /* 0x002f280000300800 */
        /* <DEDUP_REMOVED lines=35> */
[----:B---3--:R-:W-:-:S05]  /*21680*/  F2FP.BF16.F32.PACK_AB R3, R25, R32 ;  /* 0x000000201903723e */ /* 0x008fca00000010ff */
[----:B------:R0:W-:Y:S01]  /*21690*/  STL [R1+0x54], R3 ;  /* 0x0000540301007387 */ /* 0x0001e20000100800 */
[----:B--2---:R-:W-:Y:S02]  /*216a0*/  F2FP.BF16.F32.PACK_AB R24, R33, R20 ;  /* 0x000000142118723e */ /* 0x004fe400000010ff */
[----:B----4-:R-:W-:-:S03]  /*216b0*/  F2FP.BF16.F32.PACK_AB R20, R21, R60 ;  /* 0x0000003c1514723e */ /* 0x010fc600000010ff */
[----:B------:R-:W-:Y:S01]  /*216c0*/  STL [R1+0x50], R24 ;  /* 0x0000501801007387 */ /* 0x000fe20000100800 */
[----:B0-----:R-:W-:-:S03]  /*216d0*/  F2FP.BF16.F32.PACK_AB R3, R2, R0 ;  /* 0x000000000203723e */ /* 0x001fc600000010ff */
[----:B------:R-:W-:Y:S01]  /*216e0*/  STL [R1+0x4c], R20 ;  /* 0x00004c1401007387 */ /* 0x000fe20000100800 */
[----:B------:R-:W-:-:S03]  /*216f0*/  F2FP.BF16.F32.PACK_AB R2, R5, R4 ;  /* 0x000000040502723e */ /* 0x000fc600000010ff */
[----:B------:R-:W-:Y:S04]  /*21700*/  STL [R1+0x48], R3 ;  /* 0x0000480301007387 */ /* 0x000fe80000100800 */
[----:B------:R-:W-:Y:S01]  /*21710*/  STL [R1+0x44], R2 ;  /* 0x0000440201007387 */ /* 0x000fe20000100800 */
[----:B------:R-:W-:Y:S02]  /*21720*/  F2FP.BF16.F32.PACK_AB R0, R8, R9 ;  /* 0x000000090800723e */ /* 0x000fe400000010ff */
[----:B------:R-:W-:-:S05]  /*21730*/  F2FP.BF16.F32.PACK_AB R59, R10, R59 ;  /* 0x0000003b0a3b723e */ /* 0x000fca00000010ff */
[----:B------:R-:W-:Y:S01]  /*21740*/  STL [R1+0xb5c], R59 ;  /* 0x000b5c3b01007387 */ /* 0x000fe20000100800 */
[----:B------:R-:W-:-:S03]  /*21750*/  F2FP.BF16.F32.PACK_AB R58, R11, R58 ;  /* 0x0000003a0b3a723e */ /* 0x000fc600000010ff */
        /* <DEDUP_REMOVED lines=12> */
[----:B------:R-:W-:Y:S04]  /*21820*/  STL [R1+0xb7c], R49 ;  /* 0x000b7c3101007387 */ /* 0x000fe80000100800 */
[----:B------:R0:W-:Y:S04]  /*21830*/  STL [R1+0xb80], R48 ;  /* 0x000b803001007387 */ /* 0x0001e80000100800 */
[----:B0-----:R-:W2:Y:S04]  /*21840*/  LDL.LU R48, [R1+0x2f8] ;  /* 0x0002f80001307983 */ /* 0x001ea80000300800 */
[----:B------:R-:W2:Y:S04]  /*21850*/  LDL.LU R9, [R1+0x118] ;  /* 0x0001180001097983 */ /* 0x000ea80000300800 */
[----:B------:R-:W3:Y:S04]  /*21860*/  LDL.LU R49, [R1+0x2f0] ;  /* 0x0002f00001317983 */ /* 0x000ee80000300800 */
[----:B------:R-:W3:Y:S04]  /*21870*/  LDL.LU R8, [R1+0x110] ;  /* 0x0001100001087983 */ /* 0x000ee80000300800 */
[----:B------:R-:W4:Y:S01]  /*21880*/  LDL.LU R50, [R1+0x3cc] ;  /* 0x0003cc0001327983 */ /* 0x000f220000300800 */
[----:B------:R-:W-:-:S03]  /*21890*/  F2FP.BF16.F32.PACK_AB R10, R6, R7 ;  /* 0x00000007060a723e */ /* 0x000fc600000010ff */
[----:B------:R-:W4:Y:S04]  /*218a0*/  LDL.LU R7, [R1+0x1fc] ;  /* 0x0001fc0001077983 */ /* 0x000f280000300800 */
[----:B------:R-:W4:Y:S04]  /*218b0*/  LDL.LU R51, [R1+0x3c4] ;  /* 0x0003c40001337983 */ /* 0x000f280000300800 */
[----:B------:R-:W4:Y:S04]  /*218c0*/  LDL.LU R6, [R1+0x1f4] ;  /* 0x0001f40001067983 */ /* 0x000f280000300800 */
[----:B------:R-:W4:Y:S01]  /*218d0*/  LDL.LU R56, [R1+0x30c] ;  /* 0x00030c0001387983 */ /* 0x000f220000300800 */
[----:B------:R-:W-:-:S03]  /*218e0*/  F2FP.BF16.F32.PACK_AB R11, R22, R23 ;  /* 0x00000017160b723e */ /* 0x000fc600000010ff */
[----:B------:R-:W4:Y:S04]  /*218f0*/  LDL.LU R5, [R1+0x12c] ;  /* 0x00012c0001057983 */ /* 0x000f280000300800 */
[----:B------:R-:W4:Y:S04]  /*21900*/  LDL.LU R57, [R1+0x304] ;  /* 0x0003040001397983 */ /* 0x000f280000300800 */
[----:B------:R-:W4:Y:S04]  /*21910*/  LDL.LU R4, [R1+0x124] ;  /* 0x0001240001047983 */ /* 0x000f280000300800 */
        /* <DEDUP_REMOVED lines=9> */
[----:B------:R-:W4:Y:S01]  /*219b0*/  LDL.LU R32, [R1+0x64] ;  /* 0x0000640001207983 */ /* 0x000f220000300800 */
[----:B------:R-:W-:-:S03]  /*219c0*/  F2FP.BF16.F32.PACK_AB R12, R27, R12 ;  /* 0x0000000c1b0c723e */ /* 0x000fc600000010ff */
[----:B------:R-:W4:Y:S04]  /*219d0*/  LDL.LU R34, [R1+0xc4] ;  /* 0x0000c40001227983 */ /* 0x000f280000300800 */
        /* <DEDUP_REMOVED lines=35> */
[----:B--2---:R-:W-:-:S03]  /*21c10*/  F2FP.BF16.F32.PACK_AB R9, R48, R9 ;  /* 0x000000093009723e */ /* 0x004fc600000010ff */
[----:B------:R1:W5:Y:S01]  /*21c20*/  LDL.LU R48, [R1+0xb80] ;  /* 0x000b800001307983 */ /* 0x0003620000300800 */
[----:B---3--:R-:W-:-:S03]  /*21c30*/  F2FP.BF16.F32.PACK_AB R8, R49, R8 ;  /* 0x000000083108723e */ /* 0x008fc600000010ff */
[----:B------:R1:W5:Y:S01]  /*21c40*/  LDL.LU R49, [R1+0xb7c] ;  /* 0x000b7c0001317983 */ /* 0x0003620000300800 */
[----:B----4-:R-:W-:-:S03]  /*21c50*/  F2FP.BF16.F32.PACK_AB R7, R50, R7 ;  /* 0x000000073207723e */ /* 0x010fc600000010ff */
[----:B------:R1:W5:Y:S01]  /*21c60*/  LDL.LU R50, [R1+0xb78] ;  /* 0x000b780001327983 */ /* 0x0003620000300800 */
[----:B------:R-:W-:-:S03]  /*21c70*/  F2FP.BF16.F32.PACK_AB R6, R51, R6 ;  /* 0x000000063306723e */ /* 0x000fc600000010ff */
        /* <DEDUP_REMOVED lines=8> */
[----:B------:R-:W2:Y:S02]  /*21d00*/  LDL.LU R21, [R1+0xb64] ;  /* 0x000b640001157983 */ /* 0x000ea40000300800 */
[----:B--2---:R-:W-:Y:S02]  /*21d10*/  F2FP.BF16.F32.PACK_AB R21, R20, R21 ;  /* 0x000000151415723e */ /* 0x004fe400000010ff */
[----:B------:R-:W2:Y:S01]  /*21d20*/  LDL.LU R20, [R1+0xb60] ;  /* 0x000b600001147983 */ /* 0x000ea20000300800 */
[----:B------:R-:W-:Y:S02]  /*21d30*/  F2FP.BF16.F32.PACK_AB R35, R33, R35 ;  /* 0x000000232123723e */ /* 0x000fe400000010ff */
[----:B------:R-:W-:Y:S02]  /*21d40*/  F2FP.BF16.F32.PACK_AB R34, R32, R34 ;  /* 0x000000222022723e */ /* 0x000fe400000010ff */
[----:B--2---:R-:W-:Y:S02]  /*21d50*/  F2FP.BF16.F32.PACK_AB R20, R59, R20 ;  /* 0x000000143b14723e */ /* 0x004fe400000010ff */
[----:B------:R1:W5:Y:S04]  /*21d60*/  LDL.LU R59, [R1+0xb5c] ;  /* 0x000b5c00013b7983 */ /* 0x0003680000300800 */
[----:B------:R-:W2:Y:S04]  /*21d70*/  LDL.LU R33, [R1+0xb58] ;  /* 0x000b580001217983 */ /* 0x000ea80000300800 */
[----:B------:R-:W3:Y:S01]  /*21d80*/  LDL.LU R32, [R1+0xb54] ;  /* 0x000b540001207983 */ /* 0x000ee20000300800 */
[----:B--2---:R-:W-:-:S03]  /*21d90*/  F2FP.BF16.F32.PACK_AB R33, R25, R33 ;  /* 0x000000211921723e */ /* 0x004fc600000010ff */
[----:B------:R-:W2:Y:S01]  /*21da0*/  LDL.LU R25, [R1+0xb50] ;  /* 0x000b500001197983 */ /* 0x000ea20000300800 */
[----:B---3--:R-:W-:-:S03]  /*21db0*/  F2FP.BF16.F32.PACK_AB R32, R24, R32 ;  /* 0x000000201820723e */ /* 0x008fc600000010ff */
[----:B------:R-:W3:Y:S01]  /*21dc0*/  LDL.LU R24, [R1+0xb4c] ;  /* 0x000b4c0001187983 */ /* 0x000ee20000300800 */
[----:B------:R-:W-:Y:S02]  /*21dd0*/  F2FP.BF16.F32.PACK_AB R27, R29, R27 ;  /* 0x0000001b1d1b723e */ /* 0x000fe400000010ff */
[----:B------:R-:W-:Y:S01]  /*21de0*/  F2FP.BF16.F32.PACK_AB R26, R28, R26 ;  /* 0x0000001a1c1a723e */ /* 0x000fe200000010ff */
[----:B------:R-:W4:Y:S04]  /*21df0*/  LDL.LU R29, [R1+0xb48] ;  /* 0x000b4800011d7983 */ /* 0x000f280000300800 */
[----:B------:R-:W4:Y:S01]  /*21e00*/  LDL.LU R28, [R1+0xb44] ;  /* 0x000b4400011c7983 */ /* 0x000f220000300800 */
[----:B--2---:R-:W-:-:S03]  /*21e10*/  F2FP.BF16.F32.PACK_AB R25, R37, R25 ;  /* 0x000000192519723e */ /* 0x004fc600000010ff */
[----:B------:R-:W2:Y:S01]  /*21e20*/  LDL.LU R37, [R1+0xb40] ;  /* 0x000b400001257983 */ /* 0x000ea20000300800 */
[----:B---3--:R-:W-:-:S03]  /*21e30*/  F2FP.BF16.F32.PACK_AB R24, R36, R24 ;  /* 0x000000182418723e */ /* 0x008fc600000010ff */
[----:B------:R-:W3:Y:S01]  /*21e40*/  LDL.LU R36, [R1+0xb3c] ;  /* 0x000b3c0001247983 */ /* 0x000ee20000300800 */
[----:B------:R-:W-:Y:S02]  /*21e50*/  F2FP.BF16.F32.PACK_AB R31, R41, R31 ;  /* 0x0000001f291f723e */ /* 0x000fe400000010ff */
[----:B------:R-:W-:Y:S01]  /*21e60*/  F2FP.BF16.F32.PACK_AB R30, R40, R30 ;  /* 0x0000001e281e723e */ /* 0x000fe200000010ff */
[----:B------:R-:W3:Y:S01]  /*21e70*/  LDL.LU R41, [R1+0xb38] ;  /* 0x000b380001297983 */ /* 0x000ee20000300800 */
[----:B----4-:R-:W-:Y:S02]  /*21e80*/  F2FP.BF16.F32.PACK_AB R29, R61, R29 ;  /* 0x0000001d3d1d723e */ /* 0x010fe400000010ff */
[----:B------:R-:W-:Y:S01]  /*21e90*/  F2FP.BF16.F32.PACK_AB R28, R45, R28 ;  /* 0x0000001c2d1c723e */ /* 0x000fe200000010ff */
[----:B------:R-:W4:Y:S01]  /*21ea0*/  LDL.LU R40, [R1+0xb34] ;  /* 0x000b340001287983 */ /* 0x000f220000300800 */
[----:B------:R-:W-:-:S03]  /*21eb0*/  F2FP.BF16.F32.PACK_AB R39, R53, R39 ;  /* 0x000000273527723e */ /* 0x000fc600000010ff */
[----:B------:R-:W4:Y:S01]  /*21ec0*/  LDL.LU R61, [R1+0xb30] ;  /* 0x000b3000013d7983 */ /* 0x000f220000300800 */
[----:B------:R-:W-:-:S03]  /*21ed0*/  F2FP.BF16.F32.PACK_AB R38, R44, R38 ;  /* 0x000000262c26723e */ /* 0x000fc600000010ff */
[----:B------:R-:W4:Y:S04]  /*21ee0*/  LDL.LU R45, [R1+0xb2c] ;  /* 0x000b2c00012d7983 */ /* 0x000f280000300800 */
[----:B------:R-:W4:Y:S04]  /*21ef0*/  LDL.LU R53, [R1+0xb28] ;  /* 0x000b280001357983 */ /* 0x000f280000300800 */
[----:B------:R-:W4:Y:S01]  /*21f00*/  LDL.LU R44, [R1+0xb24] ;  /* 0x000b2400012c7983 */ /* 0x000f220000300800 */
[----:B--2---:R-:W-:-:S03]  /*21f10*/  F2FP.BF16.F32.PACK_AB R37, R52, R37 ;  /* 0x000000253425723e */ /* 0x004fc600000010ff */
[----:B------:R-:W2:Y:S01]  /*21f20*/  LDL.LU R52, [R1+0xb20] ;  /* 0x000b200001347983 */ /* 0x000ea20000300800 */
[----:B---3--:R-:W-:-:S03]  /*21f30*/  F2FP.BF16.F32.PACK_AB R36, R3, R36 ;  /* 0x000000240324723e */ /* 0x008fc600000010ff */
[----:B------:R1:W5:Y:S01]  /*21f40*/  LDL.LU R3, [R1+0xb1c] ;  /* 0x000b1c0001037983 */ /* 0x0003620000300800 */
[----:B------:R-:W-:Y:S02]  /*21f50*/  F2FP.BF16.F32.PACK_AB R43, R60, R43 ;  /* 0x0000002b3c2b723e */ /* 0x000fe400000010ff */
[----:B------:R-:W-:Y:S02]  /*21f60*/  F2FP.BF16.F32.PACK_AB R42, R2, R42 ;  /* 0x0000002a022a723e */ /* 0x000fe400000010ff */
[----:B------:R-:W-:Y:S02]  /*21f70*/  F2FP.BF16.F32.PACK_AB R41, R0, R41 ;  /* 0x000000290029723e */ /* 0x000fe400000010ff */
[----:B----4-:R-:W-:Y:S02]  /*21f80*/  F2FP.BF16.F32.PACK_AB R40, R54, R40 ;  /* 0x000000283628723e */ /* 0x010fe400000010ff */
[----:B------:R-:W-:Y:S02]  /*21f90*/  F2FP.BF16.F32.PACK_AB R47, R55, R47 ;  /* 0x0000002f372f723e */ /* 0x000fe400000010ff */
[----:B------:R-:W-:-:S02]  /*21fa0*/  F2FP.BF16.F32.PACK_AB R46, R46, R61 ;  /* 0x0000003d2e2e723e */ /* 0x000fc400000010ff */
[----:B------:R-:W-:Y:S02]  /*21fb0*/  F2FP.BF16.F32.PACK_AB R45, R53, R45 ;  /* 0x0000002d352d723e */ /* 0x000fe400000010ff */
[----:B-12---:R-:W-:-:S07]  /*21fc0*/  F2FP.BF16.F32.PACK_AB R44, R52, R44 ;  /* 0x0000002c342c723e */ /* 0x006fce00000010ff */
.L_x_0:
[----:B------:R-:W1:Y:S01]  /*21fd0*/  S2R R52, SR_TID.X ;  /* 0x0000000000347919 */ /* 0x000e620000002100 */
[----:B------:R-:W2:Y:S01]  /*21fe0*/  S2UR UR5, SR_CgaCtaId ;  /* 0x00000000000579c3 */ /* 0x000ea20000008800 */
[----:B------:R-:W3:Y:S01]  /*21ff0*/  LDCU.64 UR10, c[0x0][0x398] ;  /* 0x00007300ff0a77ac */ /* 0x000ee20008000a00 */
[C---:B-----5:R-:W-:Y:S02]  /*22000*/  VIADD R0, R3.reuse, 0x7f ;  /* 0x0000007f03007836 */ /* 0x060fe40000000000 */
[C---:B------:R-:W-:Y:S01]  /*22010*/  VIADD R2, R3.reuse, 0x1 ;  /* 0x0000000103027836 */ /* 0x040fe20000000000 */
[----:B------:R-:W-:Y:S01]  /*22020*/  UMOV UR4, 0x400 ;  /* 0x0000040000047882 */ /* 0x000fe20000000000 */
[----:B------:R-:W4:Y:S01]  /*22030*/  LDCU UR7, c[0x0][0x39c] ;  /* 0x00007380ff0777ac */ /* 0x000f220008000800 */
[----:B------:R-:W0:Y:S01]  /*22040*/  LDCU UR6, c[0x0][0x39c] ;  /* 0x00007380ff0677ac */ /* 0x000e220008000800 */
[----:B------:R-:W1:Y:S01]  /*22050*/  LDCU UR12, c[0x0][0x39c] ;  /* 0x00007380ff0c77ac */ /* 0x000e620008000800 */
[----:B------:R-:W1:Y:S01]  /*22060*/  LDCU.64 UR18, c[0x0][0x398] ;  /* 0x00007300ff1277ac */ /* 0x000e620008000a00 */
[----:B---3--:R-:W-:Y:S01]  /*22070*/  ISETP.GE.AND P1, PT, R0, UR11, PT ;  /* 0x0000000b00007c0c */ /* 0x008fe2000bf26270 */
[----:B------:R-:W3:Y:S01]  /*22080*/  LDCU.64 UR14, c[0x0][0x398] ;  /* 0x00007300ff0e77ac */ /* 0x000ee20008000a00 */
[----:B--2---:R-:W-:Y:S01]  /*22090*/  ULEA UR4, UR5, UR4, 0x18 ;  /* 0x0000000405047291 */ /* 0x004fe2000f8ec0ff */
[----:B0-----:R-:W-:Y:S01]  /*220a0*/  ISETP.GE.AND P0, PT, R2, UR6, PT ;  /* 0x0000000602007c0c */ /* 0x001fe2000bf06270 */
[C---:B------:R-:W-:Y:S01]  /*220b0*/  VIADD R2, R3.reuse, 0x3 ;  /* 0x0000000303027836 */ /* 0x040fe20000000000 */
[----:B------:R-:W0:Y:S01]  /*220c0*/  LDCU UR11, c[0x0][0x3b8] ;  /* 0x00007700ff0b77ac */ /* 0x000e220008000800 */
[----:B-1----:R-:W-:Y:S01]  /*220d0*/  LOP3.LUT R53, R52, 0x1f, RZ, 0xc0, !PT ;  /* 0x0000001f34357812 */ /* 0x002fe200078ec0ff */
[----:B------:R-:W-:-:S02]  /*220e0*/  VIADD R52, R3, 0x2 ;  /* 0x0000000203347836 */ /* 0x000fc40000000000 */
[----:B------:R-:W-:Y:S01]  /*220f0*/  ISETP.GE.AND P6, PT, R2, UR12, PT ;  /* 0x0000000c02007c0c */ /* 0x000fe2000bfc6270 */
[----:B------:R-:W1:Y:S01]  /*22100*/  LDCU.64 UR12, c[0x0][0x398] ;  /* 0x00007300ff0c77ac */ /* 0x000e620008000a00 */
[----:B------:R-:W-:Y:S01]  /*22110*/  LEA R0, R53, UR4, 0x4 ;  /* 0x0000000435007c11 */ /* 0x000fe2000f8e20ff */
[----:B------:R-:W-:Y:S01]  /*22120*/  BAR.SYNC.DEFER_BLOCKING 0x0 ;  /* 0x0000000000007b1d */ /* 0x000fe20000010000 */
[----:B----4-:R-:W-:-:S05]  /*22130*/  ISETP.GE.AND P5, PT, R52, UR7, PT ;  /* 0x0000000734007c0c */ /* 0x010fca000bfa6270 */
[----:B------:R-:W2:Y:S01]  /*22140*/  LDCU.128 UR4, c[0x0][0x390] ;  /* 0x00007200ff0477ac */ /* 0x000ea20008000c00 */
[----:B------:R-:W4:Y:S01]  /*22150*/  LDCU UR20, c[0x0][0x39c] ;  /* 0x00007380ff1477ac */ /* 0x000f220008000800 */
[----:B------:R-:W0:Y:S01]  /*22160*/  LDCU UR21, c[0x0][0x39c] ;  /* 0x00007380ff1577ac */ /* 0x000e220008000800 */
[----:B------:R-:W0:Y:S01]  /*22170*/  LDCU.64 UR16, c[0x0][0x398] ;  /* 0x00007300ff1077ac */ /* 0x000e220008000a00 */
[----:B------:R-:W0:Y:S01]  /*22180*/  LDCU.64 UR28, c[0x0][0x398] ;  /* 0x00007300ff1c77ac */ /* 0x000e220008000a00 */
[----:B------:R-:W-:Y:S01]  /*22190*/  STSM.16.M88.4 [R0], R44 ;  /* 0x0000002c00007844 */ /* 0x000fe20000000200 */
[----:B------:R-:W-:-:S03]  /*221a0*/  NOP ;  /* 0x0000000000007918 */ /* 0x000fc60000000000 */
[----:B------:R-:W0:Y:S01]  /*221b0*/  LDS.128 R44, [R0] ;  /* 0x00000000002c7984 */ /* 0x000e220000000c00 */
[----:B------:R-:W-:-:S03]  /*221c0*/  NOP ;  /* 0x0000000000007918 */ /* 0x000fc60000000000 */
        /* <DEDUP_REMOVED lines=10> */
[----:B------:R-:W1:Y:S01]  /*22270*/  LDS.128 R28, [R0] ;  /* 0x00000000001c7984 */ /* 0x000e620000000c00 */
        /* <DEDUP_REMOVED lines=11> */
[----:B------:R-:W2:Y:S01]  /*22330*/  LDS.128 R20, [R0] ;  /* 0x0000000000147984 */ /* 0x000ea20000000c00 */
[----:B------:R-:W-:-:S03]  /*22340*/  NOP ;  /* 0x0000000000007918 */ /* 0x000fc60000000000 */
[----:B------:R-:W-:Y:S01]  /*22350*/  STSM.16.M88.4 [R0], R4 ;  /* 0x0000000400007844 */ /* 0x000fe20000000200 */
[----:B------:R-:W-:-:S03]  /*22360*/  NOP ;  /* 0x0000000000007918 */ /* 0x000fc60000000000 */
[----:B------:R-:W2:Y:S01]  /*22370*/  LDS.128 R4, [R0] ;  /* 0x0000000000047984 */ /* 0x000ea20000000c00 */
[----:B------:R-:W-:-:S03]  /*22380*/  NOP ;  /* 0x0000000000007918 */ /* 0x000fc60000000000 */
[----:B0-----:R0:W-:Y:S01]  /*22390*/  STL.64 [R1+0x30], R44 ;  /* 0x0000302c01007387 */ /* 0x0011e20000100a00 */
[----:B------:R-:W0:Y:S03]  /*223a0*/  LDCU.64 UR26, c[0x0][0x398] ;  /* 0x00007300ff1a77ac */ /* 0x000e260008000a00 */
[----:B------:R-:W-:Y:S01]  /*223b0*/  STL.64 [R1+0x38], R46 ;  /* 0x0000382e01007387 */ /* 0x000fe20000100a00 */
[----:B------:R-:W0:Y:S03]  /*223c0*/  LDCU.64 UR22, c[0x0][0x398] ;  /* 0x00007300ff1677ac */ /* 0x000e260008000a00 */
[----:B------:R-:W-:Y:S01]  /*223d0*/  STL.64 [R1+0x20], R40 ;  /* 0x0000202801007387 */ /* 0x000fe20000100a00 */
[----:B------:R-:W0:Y:S03]  /*223e0*/  LDCU.64 UR24, c[0x0][0x398] ;  /* 0x00007300ff1877ac */ /* 0x000e260008000a00 */
[----:B------:R-:W-:Y:S01]  /*223f0*/  STL.64 [R1+0x28], R42 ;  /* 0x0000282a01007387 */ /* 0x000fe20000100a00 */
[----:B------:R-:W0:Y:S03]  /*22400*/  LDCU UR47, c[0x0][0x39c] ;  /* 0x00007380ff2f77ac */ /* 0x000e260008000800 */
[----:B------:R-:W-:Y:S01]  /*22410*/  STL.64 [R1+0x10], R36 ;  /* 0x0000102401007387 */ /* 0x000fe20000100a00 */
[----:B------:R-:W0:Y:S03]  /*22420*/  LDCU UR48, c[0x0][0x39c] ;  /* 0x00007380ff3077ac */ /* 0x000e260008000800 */
[----:B------:R-:W-:Y:S01]  /*22430*/  STL.64 [R1+0x18], R38 ;  /* 0x0000182601007387 */ /* 0x000fe20000100a00 */
[----:B------:R-:W0:Y:S03]  /*22440*/  LDCU UR49, c[0x0][0x39c] ;  /* 0x00007380ff3177ac */ /* 0x000e260008000800 */
[----:B-1----:R-:W-:Y:S01]  /*22450*/  STL.64 [R1], R28 ;  /* 0x0000001c01007387 */ /* 0x002fe20000100a00 */
[----:B------:R-:W1:Y:S03]  /*22460*/  LDCU UR50, c[0x0][0x39c] ;  /* 0x00007380ff3277ac */ /* 0x000e660008000800 */
[----:B------:R-:W-:Y:S01]  /*22470*/  STL.64 [R1+0x8], R30 ;  /* 0x0000081e01007387 */ /* 0x000fe20000100a00 */
[----:B------:R-:W0:Y:S03]  /*22480*/  LDCU UR53, c[0x0][0x398] ;  /* 0x00007300ff3577ac */ /* 0x000e260008000800 */
[----:B------:R-:W-:Y:S01]  /*22490*/  STL.64 [R1+0xb38], R52 ;  /* 0x000b383401007387 */ /* 0x000fe20000100a00 */
[----:B------:R-:W0:Y:S03]  /*224a0*/  LDCU UR54, c[0x0][0x398] ;  /* 0x00007300ff3677ac */ /* 0x000e260008000800 */
[----:B------:R-:W-:Y:S01]  /*224b0*/  STL [R1+0xb60], R53 ;  /* 0x000b603501007387 */ /* 0x000fe20000100800 */
[----:B------:R-:W0:Y:S03]  /*224c0*/  LDCU UR55, c[0x0][0x398] ;  /* 0x00007300ff3777ac */ /* 0x000e260008000800 */
[----:B------:R-:W-:Y:S01]  /*224d0*/  STL.64 [R1+0xb30], R54 ;  /* 0x000b303601007387 */ /* 0x000fe20000100a00 */
[----:B------:R-:W0:Y:S03]  /*224e0*/  LDCU UR51, c[0x0][0x39c] ;  /* 0x00007380ff3377ac */ /* 0x000e260008000800 */
[----:B------:R-:W-:Y:S01]  /*224f0*/  STL [R1+0xb64], R54 ;  /* 0x000b643601007387 */ /* 0x000fe20000100800 */
[----:B------:R-:W0:Y:S03]  /*22500*/  LDCU UR56, c[0x0][0x398] ;  /* 0x00007300ff3877ac */ /* 0x000e260008000800 */
[----:B------:R-:W-:Y:S01]  /*22510*/  STL.64 [R1+0xb48], R24 ;  /* 0x000b481801007387 */ /* 0x000fe20000100a00 */
        /* <DEDUP_REMOVED lines=11> */
[----:B------:R-:W-:Y:S01]  /*225d0*/  STL [R1+0xb78], R27 ;  /* 0x000b781b01007387 */ /* 0x000fe20000100800 */
[----:B------:R-:W0:Y:S03]  /*225e0*/  LDCU UR44, c[0x0][0x39c] ;  /* 0x00007380ff2c77ac */ /* 0x000e260008000800 */
[----:B--2---:R-:W-:Y:S01]  /*225f0*/  STL.64 [R1+0x60], R20 ;  /* 0x0000601401007387 */ /* 0x004fe20000100a00 */
[----:B------:R-:W2:Y:S03]  /*22600*/  LDCU UR40, c[0x0][0x398] ;  /* 0x00007300ff2877ac */ /* 0x000ea60008000800 */
[----:B------:R-:W-:Y:S01]  /*22610*/  STL.64 [R1+0x68], R22 ;  /* 0x0000681601007387 */ /* 0x000fe20000100a00 */
[----:B------:R-:W0:Y:S03]  /*22620*/  LDCU UR37, c[0x0][0x398] ;  /* 0x00007300ff2577ac */ /* 0x000e260008000800 */
[----:B------:R-:W-:Y:S01]  /*22630*/  STSM.16.M88.4 [R0], R8 ;  /* 0x0000000800007844 */ /* 0x000fe20000000200 */
[----:B------:R-:W-:-:S03]  /*22640*/  NOP ;  /* 0x0000000000007918 */ /* 0x000fc60000000000 */
[----:B------:R-:W-:Y:S01]  /*22650*/  STL.64 [R1+0x70], R4 ;  /* 0x0000700401007387 */ /* 0x000fe20000100a00 */
[----:B------:R-:W1:Y:S03]  /*22660*/  LDCU UR38, c[0x0][0x398] ;  /* 0x00007300ff2677ac */ /* 0x000e660008000800 */
[----:B------:R-:W-:Y:S01]  /*22670*/  STL.64 [R1+0x78], R6 ;  /* 0x0000780601007387 */ /* 0x000fe20000100a00 */
[----:B------:R-:W1:Y:S03]  /*22680*/  LDCU UR36, c[0x0][0x398] ;  /* 0x00007300ff2477ac */ /* 0x000e660008000800 */
[----:B------:R-:W1:Y:S01]  /*22690*/  LDS.128 R4, [R0] ;  /* 0x0000000000047984 */ /* 0x000e620000000c00 */
[----:B------:R-:W-:-:S03]  /*226a0*/  NOP ;  /* 0x0000000000007918 */ /* 0x000fc60000000000 */
[----:B0-----:R-:W2:Y:S01]  /*226b0*/  LDL.LU R44, [R1+0x40] ;  /* 0x00004000012c7983 */ /* 0x001ea20000300800 */
[----:B------:R-:W0:Y:S01]  /*226c0*/  LDCU UR34, c[0x0][0x398] ;  /* 0x00007300ff2277ac */ /* 0x000e220008000800 */
[----:B------:R-:W0:Y:S01]  /*226d0*/  LDCU UR39, c[0x0][0x39c] ;  /* 0x00007380ff2777ac */ /* 0x000e220008000800 */
[----:B------:R-:W0:Y:S01]  /*226e0*/  LDCU UR35, c[0x0][0x398] ;  /* 0x00007300ff2377ac */ /* 0x000e220008000800 */
[----:B------:R-:W0:Y:S01]  /*226f0*/  LDCU UR33, c[0x0][0x39c] ;  /* 0x00007380ff2177ac */ /* 0x000e220008000800 */
[----:B------:R-:W0:Y:S01]  /*22700*/  LDCU UR31, c[0x0][0x398] ;  /* 0x00007300ff1f77ac */ /* 0x000e220008000800 */
[----:B------:R-:W0:Y:S01]  /*22710*/  LDCU UR32, c[0x0][0x398] ;  /* 0x00007300ff2077ac */ /* 0x000e220008000800 */
[----:B------:R-:W0:Y:S01]  /*22720*/  LDCU UR30, c[0x0][0x398] ;  /* 0x00007300ff1e77ac */ /* 0x000e220008000800 */
[----:B-1----:R-:W-:Y:S04]  /*22730*/  STL.64 [R1+0x80], R4 ;  /* 0x0000800401007387 */ /* 0x002fe80000100a00 */
[----:B------:R-:W-:Y:S04]  /*22740*/  STL.64 [R1+0x88], R6 ;  /* 0x0000880601007387 */ /* 0x000fe80000100a00 */
[----:B------:R-:W2:Y:S04]  /*22750*/  LDL.LU R45, [R1+0x44] ;  /* 0x00004400012d7983 */ /* 0x000ea80000300800 */
[----:B------:R-:W2:Y:S04]  /*22760*/  LDL.LU R46, [R1+0x48] ;  /* 0x00004800012e7983 */ /* 0x000ea80000300800 */
[----:B------:R-:W2:Y:S04]  /*22770*/  LDL.LU R47, [R1+0x4c] ;  /* 0x00004c00012f7983 */ /* 0x000ea80000300800 */
[----:B------:R-:W-:Y:S01]  /*22780*/  STSM.16.M88.4 [R0], R12 ;  /* 0x0000000c00007844 */ /* 0x000fe20000000200 */
[----:B------:R-:W-:-:S03]  /*22790*/  NOP ;  /* 0x0000000000007918 */ /* 0x000fc60000000000 */
[----:B------:R-:W1:Y:S01]  /*227a0*/  LDS.128 R4, [R0] ;  /* 0x0000000000047984 */ /* 0x000e620000000c00 */
[----:B------:R-:W-:-:S03]  /*227b0*/  NOP ;  /* 0x0000000000007918 */ /* 0x000fc60000000000 */
[----:B------:R-:W3:Y:S04]  /*227c0*/  LDL.LU R28, [R1+0x50] ;  /* 0x00005000011c7983 */ /* 0x000ee80000300800 */
[----:B------:R-:W-:Y:S01]  /*227d0*/  STSM.16.M88.4 [R0], R16 ;  /* 0x0000001000007844 */ /* 0x000fe20000000200 */
[----:B------:R-:W-:-:S03]  /*227e0*/  NOP ;  /* 0x0000000000007918 */ /* 0x000fc60000000000 */
[----:B-1----:R-:W-:Y:S04]  /*227f0*/  STL.64 [R1+0x90], R4 ;  /* 0x0000900401007387 */ /* 0x002fe80000100a00 */
[----:B------:R-:W-:Y:S04]  /*22800*/  STL.64 [R1+0x98], R6 ;  /* 0x0000980601007387 */ /* 0x000fe80000100a00 */
[----:B------:R-:W1:Y:S01]  /*22810*/  LDS.128 R4, [R0] ;  /* 0x0000000000047984 */ /* 0x000e620000000c00 */
[----:B------:R-:W-:-:S03]  /*22820*/  NOP ;  /* 0x0000000000007918 */ /* 0x000fc60000000000 */
[----:B------:R-:W3:Y:S04]  /*22830*/  LDL.LU R29, [R1+0x54] ;  /* 0x00005400011d7983 */ /* 0x000ee80000300800 */
[----:B------:R-:W3:Y:S04]  /*22840*/  LDL.LU R30, [R1+0x58] ;  /* 0x00005800011e7983 */ /* 0x000ee80000300800 */
[----:B------:R-:W3:Y:S04]  /*22850*/  LDL.LU R31, [R1+0x5c] ;  /* 0x00005c00011f7983 */ /* 0x000ee80000300800 */
[----:B------:R-:W4:Y:S04]  /*22860*/  LDL.LU R36, [R1+0x130] ;  /* 0x0001300001247983 */ /* 0x000f280000300800 */
[----:B------:R-:W-:Y:S04]  /*22870*/  STSM.16.M88.4 [R0], R48 ;  /* 0x0000003000007844 */ /* 0x000fe80000000200 */
[----:B-1----:R-:W-:Y:S04]  /*22880*/  STL.64 [R1+0xa0], R4 ;  /* 0x0000a00401007387 */ /* 0x002fe80000100a00 */
[----:B------:R-:W-:Y:S01]  /*22890*/  STL.64 [R1+0xa8], R6 ;  /* 0x0000a80601007387 */ /* 0x000fe20000100a00 */
[----:B------:R-:W-:-:S03]  /*228a0*/  NOP ;  /* 0x0000000000007918 */ /* 0x000fc60000000000 */
[----:B------:R-:W1:Y:S01]  /*228b0*/  LDS.128 R4, [R0] ;  /* 0x0000000000047984 */ /* 0x000e620000000c00 */
[----:B------:R-:W-:-:S03]  /*228c0*/  NOP ;  /* 0x0000000000007918 */ /* 0x000fc60000000000 */
[----:B------:R-:W4:Y:S04]  /*228d0*/  LDL.LU R37, [R1+0x134] ;  /* 0x0001340001257983 */ /* 0x000f280000300800 */
[----:B------:R-:W4:Y:S04]  /*228e0*/  LDL.LU R38, [R1+0x138] ;  /* 0x0001380001267983 */ /* 0x000f280000300800 */
[----:B------:R-:W4:Y:S04]  /*228f0*/  LDL.LU R39, [R1+0x13c] ;  /* 0x00013c0001277983 */ /* 0x000f280000300800 */
[----:B------:R-:W4:Y:S04]  /*22900*/  LDL.LU R40, [R1+0x140] ;  /* 0x0001400001287983 */ /* 0x000f280000300800 */
[----:B------:R0:W-:Y:S02]  /*22910*/  STSM.16.M88.4 [R0], R56 ;  /* 0x0000003800007844 */ /* 0x0001e40000000200 */
[----:B0-----:R-:W0:Y:S02]  /*22920*/  LDC R59, c[0x0][0x3b4] ;  /* 0x0000ed00ff3b7b82 */ /* 0x001e240000000800 */
        /* <DEDUP_REMOVED lines=8> */
[----:B-1----:R-:W-:Y:S04]  /*229b0*/  STL.64 [R1+0xc0], R4 ;  /* 0x0000c00401007387 */ /* 0x002fe80000100a00 */
[----:B------:R-:W-:Y:S04]  /*229c0*/  STL.64 [R1+0xc8], R6 ;  /* 0x0000c80601007387 */ /* 0x000fe80000100a00 */
[----:B--2---:R1:W-:Y:S01]  /*229d0*/  STSM.16.M88.4 [R0], R44 ;  /* 0x0000002c00007844 */ /* 0x0043e20000000200 */
[----:B------:R-:W-:-:S03]  /*229e0*/  NOP ;  /* 0x0000000000007918 */ /* 0x000fc60000000000 */
[----:B------:R-:W2:Y:S01]  /*229f0*/  LDS.128 R4, [R0] ;  /* 0x0000000000047984 */ /* 0x000ea20000000c00 */
[----:B------:R-:W-:-:S03]  /*22a00*/  NOP ;  /* 0x0000000000007918 */ /* 0x000fc60000000000 */
[----:B-1----:R-:W4:Y:S04]  /*22a10*/  LDL.LU R44, [R1+0x150] ;  /* 0x00015000012c7983 */ /* 0x002f280000300800 */
[----:B------:R-:W4:Y:S04]  /*22a20*/  LDL.LU R45, [R1+0x154] ;  /* 0x00015400012d7983 */ /* 0x000f280000300800 */
[----:B------:R-:W4:Y:S04]  /*22a30*/  LDL.LU R46, [R1+0x158] ;  /* 0x00015800012e7983 */ /* 0x000f280000300800 */
[----:B------:R-:W4:Y:S04]  /*22a40*/  LDL.LU R47, [R1+0x15c] ;  /* 0x00015c00012f7983 */ /* 0x000f280000300800 */
[----:B--2---:R-:W-:Y:S04]  /*22a50*/  STL.64 [R1+0xd0], R4 ;  /* 0x0000d00401007387 */ /* 0x004fe80000100a00 */
[----:B------:R-:W-:Y:S04]  /*22a60*/  STL.64 [R1+0xd8], R6 ;  /* 0x0000d80601007387 */ /* 0x000fe80000100a00 */
[----:B---3--:R1:W-:Y:S01]  /*22a70*/  STSM.16.M88.4 [R0], R28 ;  /* 0x0000001c00007844 */ /* 0x0083e20000000200 */
[----:B------:R-:W-:-:S03]  /*22a80*/  NOP ;  /* 0x0000000000007918 */ /* 0x000fc60000000000 */
[----:B------:R-:W2:Y:S01]  /*22a90*/  LDS.128 R4, [R0] ;  /* 0x0000000000047984 */ /* 0x000ea20000000c00 */
[----:B------:R-:W-:-:S03]  /*22aa0*/  NOP ;  /* 0x0000000000007918 */ /* 0x000fc60000000000 */
[----:B-1----:R-:W3:Y:S04]  /*22ab0*/  LDL.LU R28, [R1+0x160] ;  /* 0x00016000011c7983 */ /* 0x002ee80000300800 */
[----:B------:R-:W3:Y:S04]  /*22ac0*/  LDL.LU R29, [R1+0x164] ;  /* 0x00016400011d7983 */ /* 0x000ee80000300800 */
[----:B------:R-:W3:Y:S04]  /*22ad0*/  LDL.LU R30, [R1+0x168] ;  /* 0x00016800011e7983 */ /* 0x000ee80000300800 */
[----:B------:R-:W3:Y:S04]  /*22ae0*/  LDL.LU R31, [R1+0x16c] ;  /* 0x00016c00011f7983 */ /* 0x000ee80000300800 */
[----:B--2---:R-:W-:Y:S04]  /*22af0*/  STL.64 [R1+0x50], R4 ;  /* 0x0000500401007387 */ /* 0x004fe80000100a00 */
[----:B----4-:R1:W-:Y:S04]  /*22b00*/  STSM.16.M88.4 [R0], R36 ;  /* 0x0000002400007844 */ /* 0x0103e80000000200 */
[----:B------:R-:W-:Y:S01]  /*22b10*/  STL.64 [R1+0x58], R6 ;  /* 0x0000580601007387 */ /* 0x000fe20000100a00 */
[----:B------:R-:W-:-:S03]  /*22b20*/  NOP ;  /* 0x0000000000007918 */ /* 0x000fc60000000000 */
[----:B------:R-:W2:Y:S01]  /*22b30*/  LDS.128 R4, [R0] ;  /* 0x0000000000047984 */ /* 0x000ea20000000c00 */
[----:B------:R-:W-:-:S03]  /*22b40*/  NOP ;  /* 0x0000000000007918 */ /* 0x000fc60000000000 */
[----:B-1----:R-:W4:Y:S04]  /*22b50*/  LDL.LU R36, [R1+0x170] ;  /* 0x0001700001247983 */ /* 0x002f280000300800 */
[----:B------:R-:W4:Y:S04]  /*22b60*/  LDL.LU R37, [R1+0x174] ;  /* 0x0001740001257983 */ /* 0x000f280000300800 */
[----:B------:R-:W4:Y:S04]  /*22b70*/  LDL.LU R38, [R1+0x178] ;  /* 0x0001780001267983 */ /* 0x000f280000300800 */
[----:B------:R-:W4:Y:S04]  /*22b80*/  LDL.LU R39, [R1+0x17c] ;  /* 0x00017c0001277983 */ /* 0x000f280000300800 */
[----:B------:R1:W-:Y:S04]  /*22b90*/  STSM.16.M88.4 [R0], R40 ;  /* 0x0000002800007844 */ /* 0x0003e80000000200 */
[----:B--2---:R-:W-:Y:S04]  /*22ba0*/  STL.64 [R1+0xe0], R4 ;  /* 0x0000e00401007387 */ /* 0x004fe80000100a00 */
        /* <DEDUP_REMOVED lines=10> */
[----:B------:R1:W-:Y:S01]  /*22c50*/  STSM.16.M88.4 [R0], R44 ;  /* 0x0000002c00007844 */ /* 0x0003e20000000200 */
[----:B------:R-:W-:-:S03]  /*22c60*/  NOP ;  /* 0x0000000000007918 */ /* 0x000fc60000000000 */
[----:B------:R-:W2:Y:S01]  /*22c70*/  LDS.128 R4, [R0] ;  /* 0x0000000000047984 */ /* 0x000ea20000000c00 */
[----:B------:R-:W-:-:S03]  /*22c80*/  NOP ;  /* 0x0000000000007918 */ /* 0x000fc60000000000 */
[----:B-1----:R-:W4:Y:S04]  /*22c90*/  LDL.LU R44, [R1+0x210] ;  /* 0x00021000012c7983 */ /* 0x002f280000300800 */
[----:B--2---:R-:W-:Y:S04]  /*22ca0*/  STL.64 [R1+0x100], R4 ;  /* 0x0001000401007387 */ /* 0x004fe80000100a00 */
[----:B------:R-:W-:Y:S04]  /*22cb0*/  STL.64 [R1+0x108], R6 ;  /* 0x0001080601007387 */ /* 0x000fe80000100a00 */
[----:B------:R-:W2:Y:S04]  /*22cc0*/  LDL.LU R45, [R1+0x214] ;  /* 0x00021400012d7983 */ /* 0x000ea80000300800 */
[----:B------:R-:W2:Y:S04]  /*22cd0*/  LDL.LU R46, [R1+0x218] ;  /* 0x00021800012e7983 */ /* 0x000ea80000300800 */
[----:B------:R-:W2:Y:S04]  /*22ce0*/  LDL.LU R47, [R1+0x21c] ;  /* 0x00021c00012f7983 */ /* 0x000ea80000300800 */
[----:B---3--:R1:W-:Y:S01]  /*22cf0*/  STSM.16.M88.4 [R0], R28 ;  /* 0x0000001c00007844 */ /* 0x0083e20000000200 */
[----:B------:R-:W-:-:S03]  /*22d00*/  NOP ;  /* 0x0000000000007918 */ /* 0x000fc60000000000 */
[----:B------:R-:W3:Y:S01]  /*22d10*/  LDS.128 R4, [R0] ;  /* 0x0000000000047984 */ /* 0x000ee20000000c00 */
[----:B------:R-:W-:-:S03]  /*22d20*/  NOP ;  /* 0x0000000000007918 */ /* 0x000fc60000000000 */
[----:B-1----:R-:W2:Y:S04]  /*22d30*/  LDL.LU R28, [R1+0x220] ;  /* 0x00022000011c7983 */ /* 0x002ea80000300800 */
[----:B---3--:R-:W-:Y:S04]  /*22d40*/  STL.64 [R1+0x110], R4 ;  /* 0x0001100401007387 */ /* 0x008fe80000100a00 */
[----:B------:R-:W-:Y:S04]  /*22d50*/  STL.64 [R1+0x118], R6 ;  /* 0x0001180601007387 */ /* 0x000fe80000100a00 */
[----:B----4-:R1:W-:Y:S01]  /*22d60*/  STSM.16.M88.4 [R0], R36 ;  /* 0x0000002400007844 */ /* 0x0103e20000000200 */
[----:B------:R-:W-:-:S03]  /*22d70*/  NOP ;  /* 0x0000000000007918 */ /* 0x000fc60000000000 */
[----:B------:R-:W3:Y:S01]  /*22d80*/  LDS.128 R4, [R0] ;  /* 0x0000000000047984 */ /* 0x000ee20000000c00 */
[----:B------:R-:W-:-:S03]  /*22d90*/  NOP ;  /* 0x0000000000007918 */ /* 0x000fc60000000000 */
[----:B------:R-:W4:Y:S04]  /*22da0*/  LDL.LU R29, [R1+0x224] ;  /* 0x00022400011d7983 */ /* 0x000f280000300800 */
[----:B------:R-:W4:Y:S04]  /*22db0*/  LDL.LU R30, [R1+0x228] ;  /* 0x00022800011e7983 */ /* 0x000f280000300800 */
[----:B------:R-:W4:Y:S04]  /*22dc0*/  LDL.LU R31, [R1+0x22c] ;  /* 0x00022c00011f7983 */ /* 0x000f280000300800 */
[----:B-1----:R-:W4:Y:S04]  /*22dd0*/  LDL.LU R36, [R1+0x230] ;  /* 0x0002300001247983 */ /* 0x002f280000300800 */
[----:B------:R-:W4:Y:S04]  /*22de0*/  LDL.LU R37, [R1+0x234] ;  /* 0x0002340001257983 */ /* 0x000f280000300800 */
[----:B------:R-:W4:Y:S04]  /*22df0*/  LDL.LU R38, [R1+0x238] ;  /* 0x0002380001267983 */ /* 0x000f280000300800 */
[----:B------:R-:W4:Y:S04]  /*22e00*/  LDL.LU R39, [R1+0x23c] ;  /* 0x00023c0001277983 */ /* 0x000f280000300800 */
[----:B---3--:R-:W-:Y:S04]  /*22e10*/  STL.64 [R1+0x120], R4 ;  /* 0x0001200401007387 */ /* 0x008fe80000100a00 */
[----:B------:R-:W-:Y:S04]  /*22e20*/  STL.64 [R1+0x128], R6 ;  /* 0x0001280601007387 */ /* 0x000fe80000100a00 */
[----:B------:R1:W-:Y:S01]  /*22e30*/  STSM.16.M88.4 [R0], R40 ;  /* 0x0000002800007844 */ /* 0x0003e20000000200 */
[----:B------:R-:W-:-:S03]  /*22e40*/  NOP ;  /* 0x0000000000007918 */ /* 0x000fc60000000000 */
[----:B------:R-:W3:Y:S01]  /*22e50*/  LDS.128 R4, [R0] ;  /* 0x0000000000047984 */ /* 0x000ee20000000c00 */
[----:B------:R-:W-:-:S03]  /*22e60*/  NOP ;  /* 0x0000000000007918 */ /* 0x000fc60000000000 */
[----:B-1----:R-:W4:Y:S04]  /*22e70*/  LDL.LU R40, [R1+0x240] ;  /* 0x0002400001287983 */ /* 0x002f280000300800 */
[----:B------:R-:W4:Y:S04]  /*22e80*/  LDL.LU R41, [R1+0x244] ;  /* 0x0002440001297983 */ /* 0x000f280000300800 */
[----:B------:R-:W4:Y:S04]  /*22e90*/  LDL.LU R42, [R1+0x248] ;  /* 0x00024800012a7983 */ /* 0x000f280000300800 */
[----:B------:R-:W4:Y:S04]  /*22ea0*/  LDL.LU R43, [R1+0x24c] ;  /* 0x00024c00012b7983 */ /* 0x000f280000300800 */
[----:B---3--:R-:W-:Y:S04]  /*22eb0*/  STL [R1+0xb28], R5 ;  /* 0x000b280501007387 */ /* 0x008fe80000100800 */
[----:B------:R-:W-:Y:S04]  /*22ec0*/  STL [R1+0xb24], R6 ;  /* 0x000b240601007387 */ /* 0x000fe80000100800 */
[----:B------:R-:W-:Y:S04]  /*22ed0*/  STL [R1+0xb20], R7 ;  /* 0x000b200701007387 */ /* 0x000fe80000100800 */
[----:B--2---:R1:W-:Y:S01]  /*22ee0*/  STSM.16.M88.4 [R0], R44 ;  /* 0x0000002c00007844 */ /* 0x0043e20000000200 */
[----:B------:R-:W-:-:S03]  /*22ef0*/  NOP ;  /* 0x0000000000007918 */ /* 0x000fc60000000000 */
[----:B------:R-:W-:Y:S01]  /*22f00*/  LDS.128 R8, [R0] ;  /* 0x0000000000087984 */ /* 0x000fe20000000c00 */
[----:B------:R-:W-:-:S03]  /*22f10*/  NOP ;  /* 0x0000000000007918 */ /* 0x000fc60000000000 */
[----:B-1----:R-:W2:Y:S04]  /*22f20*/  LDL.LU R44, [R1+0x250] ;  /* 0x00025000012c7983 */ /* 0x002ea80000300800 */
[----:B------:R-:W2:Y:S04]  /*22f30*/  LDL.LU R45, [R1+0x254] ;  /* 0x00025400012d7983 */ /* 0x000ea80000300800 */
[----:B------:R-:W2:Y:S04]  /*22f40*/  LDL.LU R46, [R1+0x258] ;  /* 0x00025800012e7983 */ /* 0x000ea80000300800 */
[----:B------:R-:W2:Y:S04]  /*22f50*/  LDL.LU R47, [R1+0x25c] ;  /* 0x00025c00012f7983 */ /* 0x000ea80000300800 */
[----:B------:R-:W3:Y:S04]  /*22f60*/  LDL.LU R32, [R1+0x310] ;  /* 0x0003100001207983 */ /* 0x000ee80000300800 */
[----:B------:R-:W3:Y:S04]  /*22f70*/  LDL.LU R33, [R1+0x314] ;  /* 0x0003140001217983 */ /* 0x000ee80000300800 */
[----:B------:R-:W3:Y:S04]  /*22f80*/  LDL.LU R34, [R1+0x318] ;  /* 0x0003180001227983 */ /* 0x000ee80000300800 */
[----:B------:R-:W3:Y:S04]  /*22f90*/  LDL.LU R35, [R1+0x31c] ;  /* 0x00031c0001237983 */ /* 0x000ee80000300800 */
[----:B----4-:R-:W-:Y:S01]  /*22fa0*/  STSM.16.M88.4 [R0], R28 ;  /* 0x0000001c00007844 */ /* 0x010fe20000000200 */
[----:B------:R-:W-:-:S03]  /*22fb0*/  NOP ;  /* 0x0000000000007918 */ /* 0x000fc60000000000 */
[----:B------:R-:W-:Y:S01]  /*22fc0*/  LDS.128 R12, [R0] ;  /* 0x00000000000c7984 */ /* 0x000fe20000000c00 */
[----:B------:R-:W-:-:S03]  /*22fd0*/  NOP ;  /* 0x0000000000007918 */ /* 0x000fc60000000000 */
[----:B------:R1:W-:Y:S01]  /*22fe0*/  STSM.16.M88.4 [R0], R36 ;  /* 0x0000002400007844 */ /* 0x0003e20000000200 */
[----:B------:R-:W-:-:S03]  /*22ff0*/  NOP ;  /* 0x0000000000007918 */ /* 0x000fc60000000000 */
[----:B------:R-:W-:Y:S01]  /*23000*/  LDS.128 R16, [R0] ;  /* 0x0000000000107984 */ /* 0x000fe20000000c00 */
[----:B------:R-:W-:-:S03]  /*23010*/  NOP ;  /* 0x0000000000007918 */ /* 0x000fc60000000000 */
[----:B-1----:R-:W4:Y:S04]  /*23020*/  LDL.LU R36, [R1+0x3d0] ;  /* 0x0003d00001247983 */ /* 0x002f280000300800 */
[----:B------:R-:W4:Y:S04]  /*23030*/  LDL.LU R37, [R1+0x3d4] ;  /* 0x0003d40001257983 */ /* 0x000f280000300800 */
[----:B------:R-:W4:Y:S04]  /*23040*/  LDL.LU R38, [R1+0x3d8] ;  /* 0x0003d80001267983 */ /* 0x000f280000300800 */
[----:B------:R-:W4:Y:S04]  /*23050*/  LDL.LU R39, [R1+0x3dc] ;  /* 0x0003dc0001277983 */ /* 0x000f280000300800 */
        /* <DEDUP_REMOVED lines=24> */
[----:B---3--:R-:W-:Y:S01]  /*231e0*/  STSM.16.M88.4 [R0], R32 ;  /* 0x0000002000007844 */ /* 0x008fe20000000200 */
[----:B------:R-:W-:-:S03]  /*231f0*/  NOP ;  /* 0x0000000000007918 */ /* 0x000fc60000000000 */
[----:B------:R-:W-:Y:S01]  /*23200*/  LDS.128 R32, [R0] ;  /* 0x0000000000207984 */ /* 0x000fe20000000c00 */
[----:B------:R-:W-:-:S03]  /*23210*/  NOP ;  /* 0x0000000000007918 */ /* 0x000fc60000000000 */
[----:B------:R-:W0:Y:S04]  /*23220*/  LDL R5, [R1+0x458] ;  /* 0x0004580001057983 */ /* 0x000e280000100800 */
[----:B------:R-:W3:Y:S04]  /*23230*/  LDL.LU R52, [R1+0x30] ;  /* 0x0000300001347983 */ /* 0x000ee80000300800 */
[----:B----4-:R-:W-:Y:S01]  /*23240*/  STSM.16.M88.4 [R0], R36 ;  /* 0x0000002400007844 */ /* 0x010fe20000000200 */
[----:B------:R-:W-:-:S03]  /*23250*/  NOP ;  /* 0x0000000000007918 */ /* 0x000fc60000000000 */
[----:B------:R-:W-:Y:S01]  /*23260*/  LDS.128 R36, [R0] ;  /* 0x0000000000247984 */ /* 0x000fe20000000c00 */
[----:B------:R-:W-:-:S03]  /*23270*/  NOP ;  /* 0x0000000000007918 */ /* 0x000fc60000000000 */
[----:B------:R-:W-:Y:S01]  /*23280*/  STSM.16.M88.4 [R0], R40 ;  /* 0x0000002800007844 */ /* 0x000fe20000000200 */
[----:B------:R-:W-:-:S03]  /*23290*/  NOP ;  /* 0x0000000000007918 */ /* 0x000fc60000000000 */
[----:B------:R-:W-:Y:S01]  /*232a0*/  LDS.128 R40, [R0] ;  /* 0x0000000000287984 */ /* 0x000fe20000000c00 */
[----:B------:R-:W-:-:S03]  /*232b0*/  NOP ;  /* 0x0000000000007918 */ /* 0x000fc60000000000 */
[----:B--2---:R-:W-:Y:S01]  /*232c0*/  STSM.16.M88.4 [R0], R44 ;  /* 0x0000002c00007844 */ /* 0x004fe20000000200 */
[----:B------:R-:W-:-:S03]  /*232d0*/  NOP ;  /* 0x0000000000007918 */ /* 0x000fc60000000000 */
[----:B------:R-:W-:Y:S01]  /*232e0*/  LDS.128 R44, [R0] ;  /* 0x00000000002c7984 */ /* 0x000fe20000000c00 */
[----:B------:R-:W-:-:S03]  /*232f0*/  NOP ;  /* 0x0000000000007918 */ /* 0x000fc60000000000 */
[----:B------:R-:W-:Y:S01]  /*23300*/  STSM.16.M88.4 [R0], R48 ;  /* 0x0000003000007844 */ /* 0x000fe20000000200 */
[----:B------:R-:W-:-:S03]  /*23310*/  NOP ;  /* 0x0000000000007918 */ /* 0x000fc60000000000 */
[----:B------:R-:W1:Y:S01]  /*23320*/  LDS.128 R48, [R0] ;  /* 0x0000000000307984 */ /* 0x000e620000000c00 */
[----:B------:R-:W-:-:S03]  /*23330*/  NOP ;  /* 0x0000000000007918 */ /* 0x000fc60000000000 */
[----:B------:R2:W-:Y:S04]  /*23340*/  STSM.16.M88.4 [R0], R24 ;  /* 0x0000001800007844 */ /* 0x0005e80000000200 */
[----:B-1----:R1:W-:Y:S04]  /*23350*/  STL [R1+0xb1c], R51 ;  /* 0x000b1c3301007387 */ /* 0x0023e80000100800 */
[----:B--2---:R-:W2:Y:S04]  /*23360*/  LDL.LU R27, [R1+0xb78] ;  /* 0x000b7800011b7983 */ /* 0x004ea80000300800 */
[----:B------:R-:W4:Y:S04]  /*23370*/  LDL.LU R55, [R1+0x20] ;  /* 0x0000200001377983 */ /* 0x000f280000300800 */
[----:B------:R-:W4:Y:S04]  /*23380*/  LDL.LU R53, [R1+0x34] ;  /* 0x0000340001357983 */ /* 0x000f280000300800 */
[----:B-1----:R-:W4:Y:S01]  /*23390*/  LDL.LU R51, [R1+0x45c] ;  /* 0x00045c0001337983 */ /* 0x002f220000300800 */
[C---:B0-----:R-:W-:Y:S01]  /*233a0*/  IMAD R2, R5.reuse, R59, RZ ;  /* 0x0000003b05027224 */ /* 0x041fe200078e02ff */
[----:B------:R-:W-:-:S04]  /*233b0*/  ISETP.GE.AND P2, PT, R5, UR6, PT ;  /* 0x0000000605007c0c */ /* 0x000fc8000bf46270 */
[----:B------:R-:W-:Y:S01]  /*233c0*/  LEA R56, P3, R2, UR4, 0x1 ;  /* 0x0000000402387c11 */ /* 0x000fe2000f8608ff */
[----:B------:R-:W-:-:S03]  /*233d0*/  IMAD R59, R59, 0x20, R2 ;  /* 0x000000203b3b7824 */ /* 0x000fc600078e0202 */
[----:B------:R-:W-:Y:S02]  /*233e0*/  LEA.HI.X.SX32 R57, R2, UR5, 0x1, P3 ;  /* 0x0000000502397c11 */ /* 0x000fe400098f0eff */
[C---:B------:R-:W-:Y:S02]  /*233f0*/  ISETP.GE.AND P3, PT, R3.reuse, UR7, PT ;  /* 0x0000000703007c0c */ /* 0x040fe4000bf66270 */
[----:B------:R-:W-:Y:S02]  /*23400*/  ISETP.LT.AND P2, PT, R3, UR19, !P2 ;  /* 0x0000001303007c0c */ /* 0x000fe4000d741270 */
[----:B------:R-:W-:Y:S01]  /*23410*/  LEA R58, P4, R59, UR4, 0x1 ;  /* 0x000000043b3a7c11 */ /* 0x000fe2000f8808ff */
[----:B------:R-:W-:Y:S01]  /*23420*/  IMAD R2, R3, UR11, RZ ;  /* 0x0000000b03027c24 */ /* 0x000fe2000f8e02ff */
[----:B------:R-:W0:Y:S02]  /*23430*/  LDCU.64 UR6, c[0x0][0x398] ;  /* 0x00007300ff0677ac */ /* 0x000e240008000a00 */
[----:B------:R-:W-:Y:S01]  /*23440*/  LEA.HI.X.SX32 R59, R59, UR5, 0x1, P4 ;  /* 0x000000053b3b7c11 */ /* 0x000fe2000a0f0eff */
[----:B------:R-:W-:Y:S01]  /*23450*/  IMAD.WIDE R60, R2, 0x2, R56 ;  /* 0x00000002023c7825 */ /* 0x000fe200078e0238 */
[----:B------:R-:W-:-:S03]  /*23460*/  NOP ;  /* 0x0000000000007918 */ /* 0x000fc60000000000 */
[----:B------:R-:W-:Y:S02]  /*23470*/  IMAD.WIDE R24, R2, 0x2, R58 ;  /* 0x0000000202187825 */ /* 0x000fe400078e023a */
[----:B---3--:R1:W-:Y:S01]  /*23480*/  @P2 STG.E.U16 desc[UR8][R60.64], R52 ;  /* 0x000000343c002986 */ /* 0x0083e2000c101508 */
[----:B--2---:R-:W-:Y:S02]  /*23490*/  PRMT R27, R52, 0x7632, R27 ;  /* 0x00007632341b7816 */ /* 0x004fe4000000001b */
[----:B----4-:R-:W-:Y:S01]  /*234a0*/  ISETP.LT.AND P3, PT, R51, UR14, !P3 ;  /* 0x0000000e33007c0c */ /* 0x010fe2000df61270 */
[----:B------:R-:W-:Y:S01]  /*234b0*/  VIADD R26, R2, UR11 ;  /* 0x0000000b021a7c36 */ /* 0x000fe20008000000 */
[----:B------:R-:W-:Y:S01]  /*234c0*/  ISETP.LT.AND P4, PT, R5, UR12, !P0 ;  /* 0x0000000c05007c0c */ /* 0x000fe2000c781270 */
[----:B-1----:R-:W-:Y:S01]  /*234d0*/  VIADD R60, R3, 0x4 ;  /* 0x00000004033c7836 */ /* 0x002fe20000000000 */
[----:B------:R-:W1:Y:S01]  /*234e0*/  LDCU.64 UR4, c[0x0][0x398] ;  /* 0x00007300ff0477ac */ /* 0x000e620008000a00 */
[----:B------:R-:W2:Y:S01]  /*234f0*/  LDCU UR14, c[0x0][0x398] ;  /* 0x00007300ff0e77ac */ /* 0x000ea20008000800 */
[----:B------:R-:W3:Y:S07]  /*23500*/  LDCU UR19, c[0x0][0x398] ;  /* 0x00007300ff1377ac */ /* 0x000eee0008000800 */
[----:B------:R4:W-:Y:S01]  /*23510*/  @P3 STG.E.U16 desc[UR8][R24.64], R27 ;  /* 0x0000001b18003986 */ /* 0x0009e2000c101508 */
[----:B------:R-:W-:Y:S01]  /*23520*/  VIADD R2, R26, UR11 ;  /* 0x0000000b1a027c36 */ /* 0x000fe20008000000 */
[----:B------:R-:W0:Y:S02]  /*23530*/  LDCU UR12, c[0x0][0x398] ;  /* 0x00007300ff0c77ac */ /* 0x000e240008000800 */
[----:B----4-:R-:W4:Y:S01]  /*23540*/  LDL.LU.64 R24, [R1+0xb70] ;  /* 0x000b700001187983 */ /* 0x010f220000300a00 */
[----:B------:R-:W-:Y:S01]  /*23550*/  ISETP.GE.AND P2, PT, R60, UR20, PT ;  /* 0x000000143c007c0c */ /* 0x000fe2000bf46270 */
[----:B------:R-:W-:-:S02]  /*23560*/  IMAD.WIDE R60, R26, 0x2, R56 ;  /* 0x000000021a3c7825 */ /* 0x000fc400078e0238 */
[----:B------:R-:W2:Y:S04]  /*23570*/  LDL.LU R52, [R1+0x24] ;  /* 0x0000240001347983 */ /* 0x000ea80000300800 */
[----:B------:R0:W-:Y:S01]  /*23580*/  @P4 STG.E.U16 desc[UR8][R60.64], R55 ;  /* 0x000000373c004986 */ /* 0x0001e2000c101508 */
[----:B------:R-:W-:Y:S02]  /*23590*/  ISETP.LT.AND P0, PT, R51, UR16, !P0 ;  /* 0x0000001033007c0c */ /* 0x000fe4000c701270 */
[----:B------:R-:W-:Y:S01]  /*235a0*/  ISETP.LT.AND P3, PT, R5, UR28, !P5 ;  /* 0x0000001c05007c0c */ /* 0x000fe2000ef61270 */
[----:B------:R-:W-:-:S04]  /*235b0*/  IMAD.WIDE R26, R26, 0x2, R58 ;  /* 0x000000021a1a7825 */ /* 0x000fc800078e023a */
[----:B0-----:R-:W-:Y:S01]  /*235c0*/  IMAD.WIDE R60, R2, 0x2, R56 ;  /* 0x00000002023c7825 */ /* 0x001fe200078e0238 */
[----:B----4-:R-:W-:-:S03]  /*235d0*/  PRMT R25, R55, 0x7632, R25 ;  /* 0x0000763237197816 */ /* 0x010fc60000000019 */
[----:B------:R-:W-:Y:S01]  /*235e0*/  VIADD R55, R3, 0x5 ;  /* 0x0000000503377836 */ /* 0x000fe20000000000 */
[----:B------:R-:W-:Y:S01]  /*235f0*/  PRMT R24, R53, 0x7632, R24 ;  /* 0x0000763235187816 */ /* 0x000fe20000000018 */
[----:B------:R-:W0:Y:S03]  /*23600*/  LDCU UR16, c[0x0][0x398] ;  /* 0x00007300ff1077ac */ /* 0x000e260008000800 */
[----:B------:R-:W-:Y:S01]  /*23610*/  ISETP.GE.AND P4, PT, R55, UR21, PT ;  /* 0x0000001537007c0c */ /* 0x000fe2000bf86270 */
[----:B------:R-:W-:Y:S01]  /*23620*/  @P0 STG.E.U16 desc[UR8][R26.64], R25 ;  /* 0x000000191a000986 */ /* 0x000fe2000c101508 */
[----:B------:R-:W4:Y:S03]  /*23630*/  LDCU.64 UR20, c[0x0][0x398] ;  /* 0x00007300ff1477ac */ /* 0x000f260008000a00 */
[----:B------:R-:W3:Y:S01]  /*23640*/  LDL.LU R55, [R1+0x38] ;  /* 0x0000380001377983 */ /* 0x000ee20000300800 */
[----:B------:R-:W0:Y:S03]  /*23650*/  LDCU UR28, c[0x0][0x398] ;  /* 0x00007300ff1c77ac */ /* 0x000e260008000800 */
[----:B------:R1:W-:Y:S04]  /*23660*/  @P3 STG.E.U16 desc[UR8][R60.64], R53 ;  /* 0x000000353c003986 */ /* 0x0003e8000c101508 */
[----:B-1----:R-:W3:Y:S01]  /*23670*/  LDL.LU R53, [R1+0x28] ;  /* 0x0000280001357983 */ /* 0x002ee20000300800 */
[----:B------:R-:W-:Y:S01]  /*23680*/  ISETP.LT.AND P5, PT, R51, UR26, !P5 ;  /* 0x0000001a33007c0c */ /* 0x000fe2000efa1270 */
[----:B------:R-:W-:Y:S01]  /*23690*/  IMAD.WIDE R60, R2, 0x2, R58 ;  /* 0x00000002023c7825 */ /* 0x000fe200078e023a */
[----:B------:R-:W-:Y:S01]  /*236a0*/  ISETP.LT.AND P3, PT, R5, UR6, !P6 ;  /* 0x0000000605007c0c */ /* 0x000fe2000f761270 */
[----:B------:R-:W1:Y:S01]  /*236b0*/  LDCU UR6, c[0x0][0x398] ;  /* 0x00007300ff0677ac */ /* 0x000e620008000800 */
[----:B------:R-:W-:Y:S01]  /*236c0*/  ISETP.LT.AND P6, PT, R51, UR22, !P6 ;  /* 0x0000001633007c0c */ /* 0x000fe2000f7c1270 */
[----:B------:R-:W-:-:S02]  /*236d0*/  VIADD R25, R3, 0x6 ;  /* 0x0000000603197836 */ /* 0x000fc40000000000 */
[----:B------:R-:W-:Y:S01]  /*236e0*/  VIADD R2, R2, UR11 ;  /* 0x0000000b02027c36 */ /* 0x000fe20008000000 */
[----:B------:R-:W0:Y:S02]  /*236f0*/  LDCU UR22, c[0x0][0x398] ;  /* 0x00007300ff1677ac */ /* 0x000e240008000800 */
[----:B------:R-:W-:Y:S01]  /*23700*/  ISETP.GE.AND P0, PT, R25, UR47, PT ;  /* 0x0000002f19007c0c */ /* 0x000fe2000bf06270 */
[----:B------:R-:W0:Y:S02]  /*23710*/  LDCU UR26, c[0x0][0x398] ;  /* 0x00007300ff1a77ac */ /* 0x000e240008000800 */
[----:B------:R1:W-:Y:S01]  /*23720*/  @P5 STG.E.U16 desc[UR8][R60.64], R24 ;  /* 0x000000183c005986 */ /* 0x0003e2000c101508 */
[----:B------:R-:W-:Y:S01]  /*23730*/  ISETP.LT.AND P5, PT, R5, UR24, !P2 ;  /* 0x0000001805007c0c */ /* 0x000fe2000d7a1270 */
[C---:B------:R-:W-:Y:S01]  /*23740*/  IMAD.WIDE R26, R2.reuse, 0x2, R58 ;  /* 0x00000002021a7825 */ /* 0x040fe200078e023a */
[----:B----4-:R-:W-:Y:S01]  /*23750*/  ISETP.LT.AND P2, PT, R51, UR20, !P2 ;  /* 0x0000001433007c0c */ /* 0x010fe2000d741270 */
[----:B------:R-:W4:Y:S01]  /*23760*/  LDCU UR47, c[0x0][0x39c] ;  /* 0x00007380ff2f77ac */ /* 0x000f220008000800 */
[----:B------:R-:W0:Y:S01]  /*23770*/  LDCU UR20, c[0x0][0x398] ;  /* 0x00007300ff1477ac */ /* 0x000e220008000800 */
[C---:B-1----:R-:W-:Y:S01]  /*23780*/  IMAD.WIDE R24, R2.reuse, 0x2, R56 ;  /* 0x0000000202187825 */ /* 0x042fe200078e0238 */
[----:B------:R-:W1:Y:S03]  /*23790*/  LDCU UR24, c[0x0][0x398] ;  /* 0x00007300ff1877ac */ /* 0x000e660008000800 */
[----:B------:R-:W-:Y:S01]  /*237a0*/  VIADD R61, R2, UR11 ;  /* 0x0000000b023d7c36 */ /* 0x000fe20008000000 */
[----:B--2---:R-:W-:Y:S01]  /*237b0*/  PRMT R2, R52, 0x7632, R2 ;  /* 0x0000763234027816 */ /* 0x004fe20000000002 */
[----:B------:R2:W-:Y:S04]  /*237c0*/  @P3 STG.E.U16 desc[UR8][R24.64], R52 ;  /* 0x0000003418003986 */ /* 0x0005e8000c101508 */
[----:B------:R0:W-:Y:S01]  /*237d0*/  @P6 STG.E.U16 desc[UR8][R26.64], R2 ;  /* 0x000000021a006986 */ /* 0x0001e2000c101508 */
[----:B------:R-:W-:-:S02]  /*237e0*/  VIADD R60, R3, 0x7 ;  /* 0x00000007033c7836 */ /* 0x000fc40000000000 */
[C---:B--2---:R-:W-:Y:S01]  /*237f0*/  IMAD.WIDE R24, R61.reuse, 0x2, R56 ;  /* 0x000000023d187825 */ /* 0x044fe200078e0238 */
[----:B------:R-:W2:Y:S03]  /*23800*/  LDL.LU R52, [R1+0x3c] ;  /* 0x00003c0001347983 */ /* 0x000ea60000300800 */
[----:B0-----:R-:W-:Y:S01]  /*23810*/  IMAD.WIDE R26, R61, 0x2, R58 ;  /* 0x000000023d1a7825 */ /* 0x001fe200078e023a */
[----:B------:R-:W-:Y:S01]  /*23820*/  ISETP.LT.AND P6, PT, R5, UR4, !P4 ;  /* 0x0000000405007c0c */ /* 0x000fe2000e7c1270 */
[----:B------:R-:W0:Y:S01]  /*23830*/  LDCU UR4, c[0x0][0x398] ;  /* 0x00007300ff0477ac */ /* 0x000e220008000800 */
[----:B------:R-:W-:Y:S01]  /*23840*/  ISETP.GE.AND P3, PT, R60, UR48, PT ;  /* 0x000000303c007c0c */ /* 0x000fe2000bf66270 */
[----:B------:R-:W-:Y:S01]  /*23850*/  VIADD R60, R61, UR11 ;  /* 0x0000000b3d3c7c36 */ /* 0x000fe20008000000 */
[----:B---3--:R-:W-:Y:S01]  /*23860*/  PRMT R54, R55, 0x7632, R54 ;  /* 0x0000763237367816 */ /* 0x008fe20000000036 */
[----:B------:R3:W-:Y:S01]  /*23870*/  @P5 STG.E.U16 desc[UR8][R24.64], R55 ;  /* 0x0000003718005986 */ /* 0x0007e2000c101508 */
[----:B------:R-:W-:Y:S01]  /*23880*/  VIADD R2, R3, 0x8 ;  /* 0x0000000803027836 */ /* 0x000fe20000000000 */
[----:B------:R-:W-:Y:S01]  /*23890*/  ISETP.LT.AND P4, PT, R51, UR10, !P4 ;  /* 0x0000000a33007c0c */ /* 0x000fe2000e781270 */
[----:B------:R-:W-:Y:S01]  /*238a0*/  VIADD R61, R3, 0x9 ;  /* 0x00000009033d7836 */ /* 0x000fe20000000000 */
[----:B------:R0:W-:Y:S01]  /*238b0*/  @P2 STG.E.U16 desc[UR8][R26.64], R54 ;  /* 0x000000361a002986 */ /* 0x0001e2000c101508 */
[----:B------:R-:W1:Y:S01]  /*238c0*/  LDCU UR48, c[0x0][0x39c] ;  /* 0x00007380ff3077ac */ /* 0x000e620008000800 */
[----:B---3--:R-:W-:Y:S01]  /*238d0*/  IMAD.WIDE R24, R60, 0x2, R56 ;  /* 0x000000023c187825 */ /* 0x008fe200078e0238 */
[----:B------:R-:W-:Y:S01]  /*238e0*/  ISETP.GE.AND P5, PT, R2, UR49, PT ;  /* 0x0000003102007c0c */ /* 0x000fe2000bfa6270 */
[----:B------:R-:W3:Y:S01]  /*238f0*/  LDCU UR49, c[0x0][0x39c] ;  /* 0x00007380ff3177ac */ /* 0x000ee20008000800 */
[----:B0-----:R-:W2:Y:S01]  /*23900*/  LDL.LU.64 R26, [R1+0xb68] ;  /* 0x000b6800011a7983 */ /* 0x001ea20000300a00 */
[----:B------:R-:W0:Y:S03]  /*23910*/  LDCU UR10, c[0x0][0x398] ;  /* 0x00007300ff0a77ac */ /* 0x000e260008000800 */
[----:B------:R1:W-:Y:S04]  /*23920*/  @P6 STG.E.U16 desc[UR8][R24.64], R53 ;  /* 0x0000003518006986 */ /* 0x0003e8000c101508 */
[----:B-1----:R-:W3:Y:S01]  /*23930*/  LDL.LU R24, [R1+0x2c] ;  /* 0x00002c0001187983 */ /* 0x002ee20000300800 */
[----:B------:R-:W-:Y:S01]  /*23940*/  ISETP.LT.AND P6, PT, R5, UR18, !P0 ;  /* 0x0000001205007c0c */ /* 0x000fe2000c7c1270 */
[C---:B------:R-:W-:Y:S01]  /*23950*/  VIADD R2, R60.reuse, UR11 ;  /* 0x0000000b3c027c36 */ /* 0x040fe20008000000 */
[----:B------:R-:W-:Y:S01]  /*23960*/  ISETP.GE.AND P2, PT, R61, UR50, PT ;  /* 0x000000323d007c0c */ /* 0x000fe2000bf46270 */
[----:B------:R-:W-:Y:S01]  /*23970*/  IMAD.WIDE R54, R60, 0x2, R58 ;  /* 0x000000023c367825 */ /* 0x000fe200078e023a */
[----:B------:R-:W-:Y:S01]  /*23980*/  ISETP.LT.AND P0, PT, R51, UR53, !P0 ;  /* 0x0000003533007c0c */ /* 0x000fe2000c701270 */
[----:B------:R-:W3:Y:S01]  /*23990*/  LDL.LU R25, [R1+0x10] ;  /* 0x0000100001197983 */ /* 0x000ee20000300800 */
[----:B------:R-:W1:Y:S01]  /*239a0*/  LDCU UR50, c[0x0][0x39c] ;  /* 0x00007380ff3277ac */ /* 0x000e620008000800 */
[----:B------:R-:W-:Y:S01]  /*239b0*/  IMAD.WIDE R60, R2, 0x2, R56 ;  /* 0x00000002023c7825 */ /* 0x000fe200078e0238 */
[----:B------:R-:W0:Y:S01]  /*239c0*/  LDCU UR18, c[0x0][0x398] ;  /* 0x00007300ff1277ac */ /* 0x000e220008000800 */
[----:B--2---:R-:W-:-:S05]  /*239d0*/  PRMT R27, R53, 0x7632, R27 ;  /* 0x00007632351b7816 */ /* 0x004fca000000001b */
[----:B------:R2:W-:Y:S01]  /*239e0*/  @P4 STG.E.U16 desc[UR8][R54.64], R27 ;  /* 0x0000001b36004986 */ /* 0x0005e2000c101508 */
[----:B------:R-:W-:-:S03]  /*239f0*/  PRMT R26, R52, 0x7632, R26 ;  /* 0x00007632341a7816 */ /* 0x000fc6000000001a */
[----:B------:R0:W-:Y:S01]  /*23a00*/  @P6 STG.E.U16 desc[UR8][R60.64], R52 ;  /* 0x000000343c006986 */ /* 0x0001e2000c101508 */
[----:B------:R-:W-:Y:S02]  /*23a10*/  ISETP.LT.AND P6, PT, R5, UR54, !P3 ;  /* 0x0000003605007c0c */ /* 0x000fe4000dfc1270 */
[----:B------:R-:W-:Y:S01]  /*23a20*/  ISETP.LT.AND P3, PT, R51, UR55, !P3 ;  /* 0x0000003733007c0c */ /* 0x000fe2000df61270 */
[----:B--2---:R-:W-:Y:S01]  /*23a30*/  VIADD R27, R3, 0xa ;  /* 0x0000000a031b7836 */ /* 0x004fe20000000000 */
[----:B------:R-:W2:Y:S01]  /*23a40*/  LDL.LU R54, [R1+0xb64] ;  /* 0x000b640001367983 */ /* 0x000ea20000300800 */
[----:B0-----:R-:W-:-:S03]  /*23a50*/  IMAD.WIDE R60, R2, 0x2, R58 ;  /* 0x00000002023c7825 */ /* 0x001fc600078e023a */
[----:B------:R-:W-:Y:S01]  /*23a60*/  ISETP.GE.AND P4, PT, R27, UR51, PT ;  /* 0x000000331b007c0c */ /* 0x000fe2000bf86270 */
[----:B------:R-:W2:Y:S01]  /*23a70*/  LDL.LU R55, [R1] ;  /* 0x0000000001377983 */ /* 0x000ea20000300800 */
[----:B------:R-:W0:Y:S01]  /*23a80*/  LDCU UR51, c[0x0][0x39c] ;  /* 0x00007380ff3377ac */ /* 0x000e220008000800 */
[----:B------:R-:W-:Y:S02]  /*23a90*/  VIADD R2, R2, UR11 ;  /* 0x0000000b02027c36 */ /* 0x000fe40008000000 */
[----:B------:R1:W-:Y:S02]  /*23aa0*/  @P0 STG.E.U16 desc[UR8][R60.64], R26 ;  /* 0x0000001a3c000986 */ /* 0x0003e4000c101508 */
[----:B------:R-:W-:-:S04]  /*23ab0*/  IMAD.WIDE R52, R2, 0x2, R58 ;  /* 0x0000000202347825 */ /* 0x000fc800078e023a */
[----:B-1----:R-:W-:-:S04]  /*23ac0*/  IMAD.WIDE R26, R2, 0x2, R56 ;  /* 0x00000002021a7825 */ /* 0x002fc800078e0238 */
[----:B------:R-:W-:Y:S01]  /*23ad0*/  VIADD R61, R2, UR11 ;  /* 0x0000000b023d7c36 */ /* 0x000fe20008000000 */
[----:B---3--:R-:W-:Y:S01]  /*23ae0*/  PRMT R2, R24, 0x7632, R2 ;  /* 0x0000763218027816 */ /* 0x008fe20000000002 */
[----:B------:R-:W-:Y:S04]  /*23af0*/  @P6 STG.E.U16 desc[UR8][R26.64], R24 ;  /* 0x000000181a006986 */ /* 0x000fe8000c101508 */
[----:B------:R1:W-:Y:S04]  /*23b00*/  @P3 STG.E.U16 desc[UR8][R52.64], R2 ;  /* 0x0000000234003986 */ /* 0x0003e8000c101508 */
[----:B-1----:R-:W3:Y:S01]  /*23b10*/  LDL.LU R53, [R1+0xb60] ;  /* 0x000b600001357983 */ /* 0x002ee20000300800 */
[----:B------:R-:W-:-:S02]  /*23b20*/  ISETP.LT.AND P0, PT, R5, UR56, !P5 ;  /* 0x0000003805007c0c */ /* 0x000fc4000ef01270 */
[----:B------:R-:W-:Y:S01]  /*23b30*/  ISETP.LT.AND P5, PT, R51, UR45, !P5 ;  /* 0x0000002d33007c0c */ /* 0x000fe2000efa1270 */
[----:B------:R-:W-:Y:S01]  /*23b40*/  IMAD.WIDE R26, R61, 0x2, R56 ;  /* 0x000000023d1a7825 */ /* 0x000fe200078e0238 */
[----:B------:R-:W2:Y:S01]  /*23b50*/  LDL.LU R52, [R1+0x14] ;  /* 0x0000140001347983 */ /* 0x000ea20000300800 */
[----:B------:R-:W-:Y:S01]  /*23b60*/  ISETP.LT.AND P3, PT, R5, UR46, !P2 ;  /* 0x0000002e05007c0c */ /* 0x000fe2000d761270 */
[----:B------:R-:W1:Y:S07]  /*23b70*/  LDCU UR45, c[0x0][0x39c] ;  /* 0x00007380ff2d77ac */ /* 0x000e6e0008000800 */
[----:B------:R0:W-:Y:S01]  /*23b80*/  @P0 STG.E.U16 desc[UR8][R26.64], R25 ;  /* 0x000000191a000986 */ /* 0x0001e2000c101508 */
[----:B---3--:R-:W-:Y:S01]  /*23b90*/  PRMT R53, R25, 0x7632, R53 ;  /* 0x0000763219357816 */ /* 0x008fe20000000035 */
[----:B0-----:R-:W-:Y:S01]  /*23ba0*/  IMAD.WIDE R24, R61, 0x2, R58 ;  /* 0x000000023d187825 */ /* 0x001fe200078e023a */
[----:B------:R-:W0:Y:S04]  /*23bb0*/  LDCU UR46, c[0x0][0x398] ;  /* 0x00007300ff2e77ac */ /* 0x000e280008000800 */
[----:B------:R3:W-:Y:S04]  /*23bc0*/  @P5 STG.E.U16 desc[UR8][R24.64], R53 ;  /* 0x0000003518005986 */ /* 0x0007e8000c101508 */
[----:B---3--:R-:W3:Y:S01]  /*23bd0*/  LDL.LU.64 R24, [R1+0xb58] ;  /* 0x000b580001187983 */ /* 0x008ee20000300a00 */
[----:B------:R-:W-:-:S03]  /*23be0*/  VIADD R60, R3, 0xb ;  /* 0x0000000b033c7836 */ /* 0x000fc60000000000 */
[----:B------:R-:W4:Y:S02]  /*23bf0*/  LDL.LU R53, [R1+0x4] ;  /* 0x0000040001357983 */ /* 0x000f240000300800 */
[----:B------:R-:W-:Y:S01]  /*23c00*/  ISETP.GE.AND P6, PT, R60, UR52, PT ;  /* 0x000000343c007c0c */ /* 0x000fe2000bfc6270 */
[----:B------:R-:W-:-:S04]  /*23c10*/  VIADD R60, R61, UR11 ;  /* 0x0000000b3d3c7c36 */ /* 0x000fc80008000000 */
[----:B------:R-:W-:-:S05]  /*23c20*/  IMAD.WIDE R26, R60, 0x2, R56 ;  /* 0x000000023c1a7825 */ /* 0x000fca00078e0238 */
[----:B--2---:R2:W-:Y:S01]  /*23c30*/  @P3 STG.E.U16 desc[UR8][R26.64], R55 ;  /* 0x000000371a003986 */ /* 0x0045e2000c101508 */
[----:B------:R-:W-:Y:S01]  /*23c40*/  VIADD R2, R3, 0xc ;  /* 0x0000000c03027836 */ /* 0x000fe20000000000 */
[----:B------:R-:W-:Y:S01]  /*23c50*/  ISETP.LT.AND P2, PT, R51, UR42, !P2 ;  /* 0x0000002a33007c0c */ /* 0x000fe2000d741270 */
[----:B------:R-:W0:Y:S01]  /*23c60*/  LDCU UR42, c[0x0][0x398] ;  /* 0x00007300ff2a77ac */ /* 0x000e220008000800 */
[----:B------:R-:W-:Y:S02]  /*23c70*/  ISETP.LT.AND P5, PT, R5, UR43, !P4 ;  /* 0x0000002b05007c0c */ /* 0x000fe4000e7a1270 */
[----:B---3--:R-:W-:Y:S01]  /*23c80*/  PRMT R25, R55, 0x7632, R25 ;  /* 0x0000763237197816 */ /* 0x008fe20000000019 */
[----:B--2---:R-:W-:Y:S01]  /*23c90*/  VIADD R55, R3, 0xd ;  /* 0x0000000d03377836 */ /* 0x004fe20000000000 */
[----:B------:R-:W-:Y:S01]  /*23ca0*/  ISETP.GE.AND P0, PT, R2, UR44, PT ;  /* 0x0000002c02007c0c */ /* 0x000fe2000bf06270 */
[----:B------:R-:W-:Y:S01]  /*23cb0*/  IMAD.WIDE R26, R60, 0x2, R58 ;  /* 0x000000023c1a7825 */ /* 0x000fe200078e023a */
[----:B------:R-:W-:Y:S01]  /*23cc0*/  ISETP.LT.AND P4, PT, R51, UR40, !P4 ;  /* 0x0000002833007c0c */ /* 0x000fe2000e781270 */
[----:B------:R-:W2:Y:S01]  /*23cd0*/  LDCU UR43, c[0x0][0x39c] ;  /* 0x00007380ff2b77ac */ /* 0x000ea20008000800 */
[----:B------:R-:W-:-:S02]  /*23ce0*/  ISETP.GE.AND P3, PT, R55, UR41, PT ;  /* 0x0000002937007c0c */ /* 0x000fc4000bf66270 */
[----:B------:R-:W3:Y:S01]  /*23cf0*/  LDL.LU R55, [R1+0x18] ;  /* 0x0000180001377983 */ /* 0x000ee20000300800 */
[----:B------:R-:W-:Y:S01]  /*23d00*/  VIADD R2, R60, UR11 ;  /* 0x0000000b3c027c36 */ /* 0x000fe20008000000 */
[----:B------:R-:W-:Y:S01]  /*23d10*/  PRMT R24, R52, 0x7632, R24 ;  /* 0x0000763234187816 */ /* 0x000fe20000000018 */
[----:B------:R-:W0:Y:S02]  /*23d20*/  LDCU UR41, c[0x0][0x398] ;  /* 0x00007300ff2977ac */ /* 0x000e240008000800 */
[C---:B------:R-:W-:Y:S01]  /*23d30*/  IMAD.WIDE R60, R2.reuse, 0x2, R56 ;  /* 0x00000002023c7825 */ /* 0x040fe200078e0238 */
[----:B------:R1:W-:Y:S01]  /*23d40*/  @P2 STG.E.U16 desc[UR8][R26.64], R25 ;  /* 0x000000191a002986 */ /* 0x0003e2000c101508 */
[----:B------:R-:W0:Y:S03]  /*23d50*/  LDCU UR40, c[0x0][0x398] ;  /* 0x00007300ff2877ac */ /* 0x000e260008000800 */
[----:B------:R2:W-:Y:S01]  /*23d60*/  @P5 STG.E.U16 desc[UR8][R60.64], R52 ;  /* 0x000000343c005986 */ /* 0x0005e2000c101508 */
[----:B------:R-:W-:Y:S01]  /*23d70*/  ISETP.LT.AND P5, PT, R5, UR37, !P6 ;  /* 0x0000002505007c0c */ /* 0x000fe2000f7a1270 */
[----:B------:R-:W0:Y:S01]  /*23d80*/  LDCU UR37, c[0x0][0x398] ;  /* 0x00007300ff2577ac */ /* 0x000e220008000800 */
[----:B------:R-:W-:Y:S01]  /*23d90*/  ISETP.LT.AND P6, PT, R51, UR38, !P6 ;  /* 0x0000002633007c0c */ /* 0x000fe2000f7c1270 */
[----:B------:R-:W0:Y:S01]  /*23da0*/  LDCU UR38, c[0x0][0x39c] ;  /* 0x00007380ff2677ac */ /* 0x000e220008000800 */
[----:B-1----:R-:W-:Y:S01]  /*23db0*/  VIADD R25, R3, 0xe ;  /* 0x0000000e03197836 */ /* 0x002fe20000000000 */
[----:B------:R-:W1:Y:S01]  /*23dc0*/  LDCU UR44, c[0x0][0x398] ;  /* 0x00007300ff2c77ac */ /* 0x000e620008000800 */
[----:B--2---:R-:W-:-:S03]  /*23dd0*/  IMAD.WIDE R60, R2, 0x2, R58 ;  /* 0x00000002023c7825 */ /* 0x004fc600078e023a */
[----:B------:R-:W-:Y:S01]  /*23de0*/  ISETP.GE.AND P2, PT, R25, UR39, PT ;  /* 0x0000002719007c0c */ /* 0x000fe2000bf46270 */
[----:B------:R-:W2:Y:S01]  /*23df0*/  LDL.LU R52, [R1+0x8] ;  /* 0x0000080001347983 */ /* 0x000ea20000300800 */
[----:B------:R-:W0:Y:S01]  /*23e00*/  LDCU UR39, c[0x0][0x39c] ;  /* 0x00007380ff2777ac */ /* 0x000e220008000800 */
[----:B------:R-:W-:Y:S02]  /*23e10*/  VIADD R2, R2, UR11 ;  /* 0x0000000b02027c36 */ /* 0x000fe40008000000 */
[----:B------:R1:W-:Y:S01]  /*23e20*/  @P4 STG.E.U16 desc[UR8][R60.64], R24 ;  /* 0x000000183c004986 */ /* 0x0003e2000c101508 */
[----:B------:R-:W-:Y:S01]  /*23e30*/  ISETP.LT.AND P4, PT, R5, UR36, !P0 ;  /* 0x0000002405007c0c */ /* 0x000fe2000c781270 */
[C---:B------:R-:W-:Y:S01]  /*23e40*/  IMAD.WIDE R26, R2.reuse, 0x2, R58 ;  /* 0x00000002021a7825 */ /* 0x040fe200078e023a */
[----:B------:R-:W-:Y:S01]  /*23e50*/  ISETP.LT.AND P0, PT, R51, UR34, !P0 ;  /* 0x0000002233007c0c */ /* 0x000fe2000c701270 */
[----:B------:R-:W0:Y:S01]  /*23e60*/  LDCU UR34, c[0x0][0x39c] ;  /* 0x00007380ff2277ac */ /* 0x000e220008000800 */
[----:B------:R-:W0:Y:S01]  /*23e70*/  LDCU UR36, c[0x0][0x398] ;  /* 0x00007300ff2477ac */ /* 0x000e220008000800 */
[----:B-1----:R-:W-:-:S04]  /*23e80*/  IMAD.WIDE R24, R2, 0x2, R56 ;  /* 0x0000000202187825 */ /* 0x002fc800078e0238 */
[----:B------:R-:W-:Y:S01]  /*23e90*/  VIADD R61, R2, UR11 ;  /* 0x0000000b023d7c36 */ /* 0x000fe20008000000 */
[----:B----4-:R-:W-:Y:S01]  /*23ea0*/  PRMT R2, R53, 0x7632, R2 ;  /* 0x0000763235027816 */ /* 0x010fe20000000002 */
[----:B------:R1:W-:Y:S04]  /*23eb0*/  @P5 STG.E.U16 desc[UR8][R24.64], R53 ;  /* 0x0000003518005986 */ /* 0x0003e8000c101508 */
[----:B------:R4:W-:Y:S01]  /*23ec0*/  @P6 STG.E.U16 desc[UR8][R26.64], R2 ;  /* 0x000000021a006986 */ /* 0x0009e2000c101508 */
[----:B-1----:R-:W-:-:S03]  /*23ed0*/  IMAD.WIDE R24, R61, 0x2, R56 ;  /* 0x000000023d187825 */ /* 0x002fc600078e0238 */
[----:B------:R-:W2:Y:S01]  /*23ee0*/  LDL.LU R53, [R1+0x1c] ;  /* 0x00001c0001357983 */ /* 0x000ea20000300800 */
[----:B----4-:R-:W-:Y:S01]  /*23ef0*/  IMAD.WIDE R26, R61, 0x2, R58 ;  /* 0x000000023d1a7825 */ /* 0x010fe200078e023a */
[----:B---3--:R-:W-:Y:S02]  /*23f00*/  PRMT R54, R55, 0x7632, R54 ;  /* 0x0000763237367816 */ /* 0x008fe40000000036 */
[----:B------:R-:W-:Y:S04]  /*23f10*/  @P4 STG.E.U16 desc[UR8][R24.64], R55 ;  /* 0x0000003718004986 */ /* 0x000fe8000c101508 */
[----:B------:R1:W-:Y:S04]  /*23f20*/  @P0 STG.E.U16 desc[UR8][R26.64], R54 ;  /* 0x000000361a000986 */ /* 0x0003e8000c101508 */
[----:B-1----:R-:W3:Y:S04]  /*23f30*/  LDL.LU.64 R26, [R1+0xb50] ;  /* 0x000b5000011a7983 */ /* 0x002ee80000300a00 */
[----:B------:R-:W4:Y:S01]  /*23f40*/  LDL.LU R55, [R1+0xc] ;  /* 0x00000c0001377983 */ /* 0x000f220000300800 */
[----:B------:R-:W-:Y:S01]  /*23f50*/  VIADD R60, R3, 0xf ;  /* 0x0000000f033c7836 */ /* 0x000fe20000000000 */
[----:B------:R-:W-:Y:S01]  /*23f60*/  ISETP.LT.AND P6, PT, R5, UR35, !P3 ;  /* 0x0000002305007c0c */ /* 0x000fe2000dfc1270 */
[----:B------:R-:W-:-:S03]  /*23f70*/  VIADD R2, R3, 0x10 ;  /* 0x0000001003027836 */ /* 0x000fc60000000000 */
[----:B------:R-:W-:Y:S01]  /*23f80*/  ISETP.GE.AND P5, PT, R60, UR33, PT ;  /* 0x000000213c007c0c */ /* 0x000fe2000bfa6270 */
[----:B------:R-:W-:Y:S01]  /*23f90*/  VIADD R60, R61, UR11 ;  /* 0x0000000b3d3c7c36 */ /* 0x000fe20008000000 */
[----:B------:R-:W-:Y:S01]  /*23fa0*/  ISETP.LT.AND P3, PT, R51, UR31, !P3 ;  /* 0x0000001f33007c0c */ /* 0x000fe2000df61270 */
[----:B------:R-:W-:Y:S01]  /*23fb0*/  VIADD R61, R3, 0x11 ;  /* 0x00000011033d7836 */ /* 0x000fe20000000000 */
[----:B------:R-:W-:Y:S01]  /*23fc0*/  ISETP.GE.AND P4, PT, R2, UR47, PT ;  /* 0x0000002f02007c0c */ /* 0x000fe2000bf86270 */
[C---:B------:R-:W-:Y:S01]  /*23fd0*/  IMAD.WIDE R24, R60.reuse, 0x2, R56 ;  /* 0x000000023c187825 */ /* 0x040fe200078e0238 */
[----:B------:R-:W1:Y:S04]  /*23fe0*/  LDCU UR35, c[0x0][0x398] ;  /* 0x00007300ff2377ac */ /* 0x000e680008000800 */
[----:B--2---:R2:W-:Y:S01]  /*23ff0*/  @P6 STG.E.U16 desc[UR8][R24.64], R52 ;  /* 0x0000003418006986 */ /* 0x0045e2000c101508 */
[----:B------:R-:W-:Y:S01]  /*24000*/  ISETP.LT.AND P6, PT, R5, UR32, !P2 ;  /* 0x0000002005007c0c */ /* 0x000fe2000d7c1270 */
[C---:B------:R-:W-:Y:S01]  /*24010*/  VIADD R2, R60.reuse, UR11 ;  /* 0x0000000b3c027c36 */ /* 0x040fe20008000000 */
[----:B------:R-:W-:Y:S01]  /*24020*/  ISETP.GE.AND P0, PT, R61, UR48, PT ;  /* 0x000000303d007c0c */ /* 0x000fe2000bf06270 */
[----:B------:R-:W0:Y:S01]  /*24030*/  LDCU UR33, c[0x0][0x398] ;  /* 0x00007300ff2177ac */ /* 0x000e220008000800 */
[----:B------:R-:W-:Y:S01]  /*24040*/  ISETP.LT.AND P2, PT, R51, UR30, !P2 ;  /* 0x0000001e33007c0c */ /* 0x000fe2000d741270 */
[----:B------:R-:W0:Y:S01]  /*24050*/  LDCU UR30, c[0x0][0x39c] ;  /* 0x00007380ff1e77ac */ /* 0x000e220008000800 */
[----:B--2---:R-:W-:Y:S01]  /*24060*/  IMAD.WIDE R24, R60, 0x2, R58 ;  /* 0x000000023c187825 */ /* 0x004fe200078e023a */
[----:B------:R-:W2:Y:S03]  /*24070*/  LDCU UR32, c[0x0][0x398] ;  /* 0x00007300ff2077ac */ /* 0x000ea60008000800 */
[----:B------:R-:W-:Y:S01]  /*24080*/  IMAD.WIDE R60, R2, 0x2, R56 ;  /* 0x00000002023c7825 */ /* 0x000fe200078e0238 */
[----:B------:R-:W0:Y:S01]  /*24090*/  LDCU UR31, c[0x0][0x398] ;  /* 0x00007300ff1f77ac */ /* 0x000e220008000800 */
[----:B------:R-:W0:Y:S01]  /*240a0*/  LDCU UR47, c[0x0][0x398] ;  /* 0x00007300ff2f77ac */ /* 0x000e220008000800 */
[----:B------:R-:W0:Y:S01]  /*240b0*/  LDCU UR48, c[0x0][0x398] ;  /* 0x00007300ff3077ac */ /* 0x000e220008000800 */
[----:B---3--:R-:W-:-:S05]  /*240c0*/  PRMT R27, R52, 0x7632, R27 ;  /* 0x00007632341b7816 */ /* 0x008fca000000001b */
[----:B------:R3:W-:Y:S01]  /*240d0*/  @P3 STG.E.U16 desc[UR8][R24.64], R27 ;  /* 0x0000001b18003986 */ /* 0x0007e2000c101508 */
[----:B------:R-:W-:-:S03]  /*240e0*/  PRMT R26, R53, 0x7632, R26 ;  /* 0x00007632351a7816 */ /* 0x000fc6000000001a */
[----:B------:R0:W-:Y:S01]  /*240f0*/  @P6 STG.E.U16 desc[UR8][R60.64], R53 ;  /* 0x000000353c006986 */ /* 0x0001e2000c101508 */
[----:B------:R-:W-:Y:S01]  /*24100*/  ISETP.LT.AND P6, PT, R5, UR14, !P5 ;  /* 0x0000000e05007c0c */ /* 0x000fe2000efc1270 */
[----:B------:R-:W1:Y:S01]  /*24110*/  LDCU UR14, c[0x0][0x39c] ;  /* 0x00007380ff0e77ac */ /* 0x000e620008000800 */
[----:B------:R-:W-:Y:S01]  /*24120*/  ISETP.LT.AND P5, PT, R51, UR12, !P5 ;  /* 0x0000000c33007c0c */ /* 0x000fe2000efa1270 */
[----:B------:R-:W1:Y:S01]  /*24130*/  LDCU UR12, c[0x0][0x39c] ;  /* 0x00007380ff0c77ac */ /* 0x000e620008000800 */
[----:B---3--:R-:W-:Y:S01]  /*24140*/  VIADD R27, R3, 0x12 ;  /* 0x00000012031b7836 */ /* 0x008fe20000000000 */
[----:B------:R-:W3:Y:S01]  /*24150*/  LDL.LU.64 R24, [R1+0xb48] ;  /* 0x000b480001187983 */ /* 0x000ee20000300a00 */
[----:B0-----:R-:W-:-:S03]  /*24160*/  IMAD.WIDE R60, R2, 0x2, R58 ;  /* 0x00000002023c7825 */ /* 0x001fc600078e023a */
[----:B------:R-:W-:Y:S01]  /*24170*/  ISETP.GE.AND P3, PT, R27, UR49, PT ;  /* 0x000000311b007c0c */ /* 0x000fe2000bf66270 */
[----:B------:R-:W0:Y:S01]  /*24180*/  LDCU UR49, c[0x0][0x398] ;  /* 0x00007300ff3177ac */ /* 0x000e220008000800 */
[----:B------:R-:W-:Y:S01]  /*24190*/  VIADD R2, R2, UR11 ;  /* 0x0000000b02027c36 */ /* 0x000fe20008000000 */
[----:B------:R1:W-:Y:S03]  /*241a0*/  @P2 STG.E.U16 desc[UR8][R60.64], R26 ;  /* 0x0000001a3c002986 */ /* 0x0003e6000c101508 */
[----:B------:R-:W-:-:S04]  /*241b0*/  IMAD.WIDE R52, R2, 0x2, R58 ;  /* 0x0000000202347825 */ /* 0x000fc800078e023a */
[----:B-1----:R-:W-:-:S04]  /*241c0*/  IMAD.WIDE R26, R2, 0x2, R56 ;  /* 0x00000002021a7825 */ /* 0x002fc800078e0238 */
[----:B------:R-:W-:Y:S01]  /*241d0*/  VIADD R60, R2, UR11 ;  /* 0x0000000b023c7c36 */ /* 0x000fe20008000000 */
[----:B----4-:R-:W-:Y:S01]  /*241e0*/  PRMT R2, R55, 0x7632, R2 ;  /* 0x0000763237027816 */ /* 0x010fe20000000002 */
[----:B------:R1:W-:Y:S04]  /*241f0*/  @P6 STG.E.U16 desc[UR8][R26.64], R55 ;  /* 0x000000371a006986 */ /* 0x0003e8000c101508 */
[----:B------:R4:W-:Y:S04]  /*24200*/  @P5 STG.E.U16 desc[UR8][R52.64], R2 ;  /* 0x0000000234005986 */ /* 0x0009e8000c101508 */
[----:B-1----:R-:W2:Y:S04]  /*24210*/  LDL.LU.64 R26, [R1+0xb40] ;  /* 0x000b4000011a7983 */ /* 0x002ea80000300a00 */
[----:B----4-:R-:W4:Y:S01]  /*24220*/  LDL.LU.64 R52, [R1+0xb38] ;  /* 0x000b380001347983 */ /* 0x010f220000300a00 */
[----:B------:R-:W-:Y:S01]  /*24230*/  ISETP.LT.AND P2, PT, R5, UR6, !P4 ;  /* 0x0000000605007c0c */ /* 0x000fe2000e741270 */
[----:B------:R-:W-:Y:S01]  /*24240*/  VIADD R61, R3, 0x13 ;  /* 0x00000013033d7836 */ /* 0x000fe20000000000 */
[----:B------:R-:W-:Y:S01]  /*24250*/  ISETP.LT.AND P4, PT, R51, UR16, !P4 ;  /* 0x0000001033007c0c */ /* 0x000fe2000e781270 */
[C---:B------:R-:W-:Y:S01]  /*24260*/  IMAD.WIDE R54, R60.reuse, 0x2, R56 ;  /* 0x000000023c367825 */ /* 0x040fe200078e0238 */
[----:B------:R-:W-:Y:S01]  /*24270*/  ISETP.LT.AND P5, PT, R5, UR4, !P0 ;  /* 0x0000000405007c0c */ /* 0x000fe2000c7a1270 */
[----:B------:R-:W1:Y:S01]  /*24280*/  LDCU UR4, c[0x0][0x39c] ;  /* 0x00007380ff0477ac */ /* 0x000e620008000800 */
[----:B------:R-:W-:Y:S01]  /*24290*/  ISETP.GE.AND P6, PT, R61, UR50, PT ;  /* 0x000000323d007c0c */ /* 0x000fe2000bfc6270 */
[----:B------:R-:W-:Y:S01]  /*242a0*/  VIADD R61, R3, 0x14 ;  /* 0x00000014033d7836 */ /* 0x000fe20000000000 */
[----:B------:R-:W-:Y:S01]  /*242b0*/  ISETP.LT.AND P0, PT, R51, UR10, !P0 ;  /* 0x0000000a33007c0c */ /* 0x000fe2000c701270 */
[----:B------:R-:W-:Y:S01]  /*242c0*/  VIADD R2, R60, UR11 ;  /* 0x0000000b3c027c36 */ /* 0x000fe20008000000 */
[----:B------:R-:W0:Y:S01]  /*242d0*/  LDCU UR10, c[0x0][0x39c] ;  /* 0x00007380ff0a77ac */ /* 0x000e220008000800 */
[----:B------:R-:W0:Y:S01]  /*242e0*/  LDCU UR6, c[0x0][0x39c] ;  /* 0x00007380ff0677ac */ /* 0x000e220008000800 */
[----:B------:R-:W0:Y:S01]  /*242f0*/  LDCU UR50, c[0x0][0x398] ;  /* 0x00007300ff3277ac */ /* 0x000e220008000800 */
[----:B------:R-:W0:Y:S01]  /*24300*/  LDCU UR16, c[0x0][0x39c] ;  /* 0x00007380ff1077ac */ /* 0x000e220008000800 */
[----:B---3--:R-:W-:Y:S01]  /*24310*/  PRMT R7, R24, 0x7632, R7 ;  /* 0x0000763218077816 */ /* 0x008fe20000000007 */
[----:B----4-:R3:W-:Y:S01]  /*24320*/  @P2 STG.E.U16 desc[UR8][R54.64], R52 ;  /* 0x0000003436002986 */ /* 0x0107e2000c101508 */
[----:B------:R-:W-:Y:S01]  /*24330*/  ISETP.GE.AND P2, PT, R61, UR51, PT ;  /* 0x000000333d007c0c */ /* 0x000fe2000bf46270 */
[----:B------:R-:W4:Y:S01]  /*24340*/  LDCU UR51, c[0x0][0x398] ;  /* 0x00007300ff3377ac */ /* 0x000f220008000800 */
[----:B---3--:R-:W-:Y:S01]  /*24350*/  PRMT R52, R52, 0x7632, R52 ;  /* 0x0000763234347816 */ /* 0x008fe20000000034 */
[----:B------:R-:W-:-:S04]  /*24360*/  IMAD.WIDE R54, R60, 0x2, R58 ;  /* 0x000000023c367825 */ /* 0x000fc800078e023a */
[C---:B------:R-:W-:Y:S01]  /*24370*/  IMAD.WIDE R60, R2.reuse, 0x2, R56 ;  /* 0x00000002023c7825 */ /* 0x040fe200078e0238 */
[----:B------:R3:W-:Y:S04]  /*24380*/  @P4 STG.E.U16 desc[UR8][R54.64], R52 ;  /* 0x0000003436004986 */ /* 0x0007e8000c101508 */
[----:B------:R-:W-:Y:S01]  /*24390*/  @P5 STG.E.U16 desc[UR8][R60.64], R24 ;  /* 0x000000183c005986 */ /* 0x000fe2000c101508 */
[----:B---3--:R-:W-:-:S05]  /*243a0*/  IMAD.WIDE R54, R2, 0x2, R58 ;  /* 0x0000000202367825 */ /* 0x008fca00078e023a */
[----:B------:R3:W-:Y:S04]  /*243b0*/  @P0 STG.E.U16 desc[UR8][R54.64], R7 ;  /* 0x0000000736000986 */ /* 0x0007e8000c101508 */
[----:B---3--:R-:W3:Y:S01]  /*243c0*/  LDL.LU.64 R54, [R1+0xb30] ;  /* 0x000b300001367983 */ /* 0x008ee20000300a00 */
[----:B------:R-:W-:Y:S01]  /*243d0*/  ISETP.LT.AND P4, PT, R5, UR19, !P3 ;  /* 0x0000001305007c0c */ /* 0x000fe2000df81270 */
[----:B------:R-:W-:Y:S01]  /*243e0*/  VIADD R52, R2, UR11 ;  /* 0x0000000b02347c36 */ /* 0x000fe20008000000 */
[----:B------:R-:W-:Y:S01]  /*243f0*/  ISETP.LT.AND P3, PT, R51, UR18, !P3 ;  /* 0x0000001233007c0c */ /* 0x000fe2000df61270 */
[----:B------:R-:W-:Y:S01]  /*24400*/  VIADD R24, R3, 0x15 ;  /* 0x0000001503187836 */ /* 0x000fe20000000000 */
[----:B------:R-:W-:Y:S01]  /*24410*/  PRMT R6, R25, 0x7632, R6 ;  /* 0x0000763219067816 */ /* 0x000fe20000000006 */
[----:B------:R-:W-:Y:S01]  /*24420*/  IMAD.WIDE R60, R52, 0x2, R56 ;  /* 0x00000002343c7825 */ /* 0x000fe200078e0238 */
[----:B------:R-:W0:Y:S02]  /*24430*/  LDCU UR18, c[0x0][0x39c] ;  /* 0x00007380ff1277ac */ /* 0x000e240008000800 */
[----:B------:R-:W-:Y:S01]  /*24440*/  ISETP.GE.AND P5, PT, R24, UR45, PT ;  /* 0x0000002d18007c0c */ /* 0x000fe2000bfa6270 */
[----:B------:R-:W-:Y:S01]  /*24450*/  VIADD R7, R3, 0x17 ;  /* 0x0000001703077836 */ /* 0x000fe20000000000 */
[----:B------:R-:W0:Y:S03]  /*24460*/  LDCU UR45, c[0x0][0x398] ;  /* 0x00007300ff2d77ac */ /* 0x000e260008000800 */
[----:B------:R1:W-:Y:S01]  /*24470*/  @P4 STG.E.U16 desc[UR8][R60.64], R53 ;  /* 0x000000353c004986 */ /* 0x0003e2000c101508 */
[----:B------:R-:W-:Y:S01]  /*24480*/  ISETP.LT.AND P4, PT, R5, UR20, !P6 ;  /* 0x0000001405007c0c */ /* 0x000fe2000f781270 */
[----:B------:R-:W-:Y:S01]  /*24490*/  VIADD R2, R3, 0x16 ;  /* 0x0000001603027836 */ /* 0x000fe20000000000 */
[----:B------:R-:W-:Y:S01]  /*244a0*/  ISETP.LT.AND P6, PT, R51, UR22, !P6 ;  /* 0x0000001633007c0c */ /* 0x000fe2000f7c1270 */
[C---:B------:R-:W-:Y:S01]  /*244b0*/  VIADD R24, R52.reuse, UR11 ;  /* 0x0000000b34187c36 */ /* 0x040fe20008000000 */
[----:B------:R-:W0:Y:S01]  /*244c0*/  LDCU UR20, c[0x0][0x398] ;  /* 0x00007300ff1477ac */ /* 0x000e220008000800 */
[----:B------:R-:W0:Y:S01]  /*244d0*/  LDCU UR19, c[0x0][0x39c] ;  /* 0x00007380ff1377ac */ /* 0x000e220008000800 */
[----:B-1----:R-:W-:Y:S01]  /*244e0*/  PRMT R53, R53, 0x7632, R53 ;  /* 0x0000763235357816 */ /* 0x002fe20000000035 */
[----:B------:R-:W-:Y:S01]  /*244f0*/  IMAD.WIDE R60, R52, 0x2, R58 ;  /* 0x00000002343c7825 */ /* 0x000fe200078e023a */
[----:B------:R-:W-:Y:S01]  /*24500*/  ISETP.GE.AND P0, PT, R2, UR43, PT ;  /* 0x0000002b02007c0c */ /* 0x000fe2000bf06270 */
[----:B------:R-:W1:Y:S03]  /*24510*/  LDCU UR22, c[0x0][0x398] ;  /* 0x00007300ff1677ac */ /* 0x000e660008000800 */
[----:B------:R0:W-:Y:S01]  /*24520*/  @P3 STG.E.U16 desc[UR8][R60.64], R53 ;  /* 0x000000353c003986 */ /* 0x0001e2000c101508 */
[----:B------:R-:W-:Y:S01]  /*24530*/  ISETP.LT.AND P3, PT, R5, UR24, !P2 ;  /* 0x0000001805007c0c */ /* 0x000fe2000d761270 */
[C---:B------:R-:W-:Y:S01]  /*24540*/  VIADD R2, R24.reuse, UR11 ;  /* 0x0000000b18027c36 */ /* 0x040fe20008000000 */
[----:B------:R-:W-:Y:S01]  /*24550*/  ISETP.LT.AND P2, PT, R51, UR26, !P2 ;  /* 0x0000001a33007c0c */ /* 0x000fe2000d741270 */
[----:B------:R-:W1:Y:S01]  /*24560*/  LDCU UR24, c[0x0][0x398] ;  /* 0x00007300ff1877ac */ /* 0x000e620008000800 */
[----:B------:R-:W1:Y:S01]  /*24570*/  LDCU UR26, c[0x0][0x398] ;  /* 0x00007300ff1a77ac */ /* 0x000e620008000800 */
[C---:B0-----:R-:W-:Y:S01]  /*24580*/  IMAD.WIDE R60, R24.reuse, 0x2, R56 ;  /* 0x00000002183c7825 */ /* 0x041fe200078e0238 */
[----:B------:R-:W0:Y:S03]  /*24590*/  LDCU UR43, c[0x0][0x398] ;  /* 0x00007300ff2b77ac */ /* 0x000e260008000800 */
[----:B------:R-:W-:Y:S01]  /*245a0*/  IMAD.WIDE R52, R24, 0x2, R58 ;  /* 0x0000000218347825 */ /* 0x000fe200078e023a */
[----:B------:R1:W-:Y:S04]  /*245b0*/  @P4 STG.E.U16 desc[UR8][R60.64], R25 ;  /* 0x000000193c004986 */ /* 0x0003e8000c101508 */
[----:B------:R0:W-:Y:S01]  /*245c0*/  @P6 STG.E.U16 desc[UR8][R52.64], R6 ;  /* 0x0000000634006986 */ /* 0x0001e2000c101508 */
[C---:B-1----:R-:W-:Y:S01]  /*245d0*/  IMAD.WIDE R24, R2.reuse, 0x2, R56 ;  /* 0x0000000202187825 */ /* 0x042fe200078e0238 */
[----:B------:R-:W-:Y:S01]  /*245e0*/  ISETP.GE.AND P4, PT, R7, UR39, PT ;  /* 0x0000002707007c0c */ /* 0x000fe2000bf86270 */
[----:B------:R-:W1:Y:S01]  /*245f0*/  LDCU UR39, c[0x0][0x398] ;  /* 0x00007300ff2777ac */ /* 0x000e620008000800 */
[----:B------:R-:W4:Y:S01]  /*24600*/  LDL.LU R7, [R1+0x78] ;  /* 0x0000780001077983 */ /* 0x000f220000300800 */
[----:B------:R-:W-:Y:S01]  /*24610*/  IMAD.WIDE R60, R2, 0x2, R58 ;  /* 0x00000002023c7825 */ /* 0x000fe200078e023a */
[----:B------:R-:W-:Y:S01]  /*24620*/  ISETP.LT.AND P6, PT, R5, UR28, !P5 ;  /* 0x0000001c05007c0c */ /* 0x000fe2000efc1270 */
[----:B------:R-:W1:Y:S01]  /*24630*/  LDCU UR28, c[0x0][0x398] ;  /* 0x00007300ff1c77ac */ /* 0x000e620008000800 */
[----:B0-----:R-:W4:Y:S04]  /*24640*/  LDL.LU R6, [R1+0x6c] ;  /* 0x00006c0001067983 */ /* 0x001f280000300800 */
[----:B------:R-:W4:Y:S04]  /*24650*/  LDL.LU R5, [R1+0x7c] ;  /* 0x00007c0001057983 */ /* 0x000f280000300800 */
[----:B---3--:R0:W-:Y:S02]  /*24660*/  @P3 STG.E.U16 desc[UR8][R24.64], R54 ;  /* 0x0000003618003986 */ /* 0x0081e4000c101508 */
[----:B0-----:R-:W-:-:S05]  /*24670*/  PRMT R54, R54, 0x7632, R54 ;  /* 0x0000763236367816 */ /* 0x001fca0000000036 */
[----:B------:R0:W-:Y:S04]  /*24680*/  @P2 STG.E.U16 desc[UR8][R60.64], R54 ;  /* 0x000000363c002986 */ /* 0x0001e8000c101508 */
[----:B0-----:R-:W3:Y:S04]  /*24690*/  LDL.LU R61, [R1+0x68] ;  /* 0x00006800013d7983 */ /* 0x001ee80000300800 */
[----:B------:R-:W3:Y:S01]  /*246a0*/  LDL.LU R60, [R1+0x458] ;  /* 0x00045800013c7983 */ /* 0x000ee20000300800 */
[----:B------:R-:W-:-:S04]  /*246b0*/  VIADD R52, R2, UR11 ;  /* 0x0000000b02347c36 */ /* 0x000fc80008000000 */
[C---:B------:R-:W-:Y:S01]  /*246c0*/  IMAD.WIDE R24, R52.reuse, 0x2, R56 ;  /* 0x0000000234187825 */ /* 0x040fe200078e0238 */
[----:B------:R-:W-:Y:S01]  /*246d0*/  ISETP.LT.AND P5, PT, R51, UR42, !P5 ;  /* 0x0000002a33007c0c */ /* 0x000fe2000efa1270 */
[----:B------:R-:W0:Y:S02]  /*246e0*/  LDCU UR42, c[0x0][0x398] ;  /* 0x00007300ff2a77ac */ /* 0x000e240008000800 */
[----:B------:R-:W-:Y:S01]  /*246f0*/  VIADD R53, R3, 0x18 ;  /* 0x0000001803357836 */ /* 0x000fe20000000000 */
[----:B--2---:R2:W-:Y:S01]  /*24700*/  @P6 STG.E.U16 desc[UR8][R24.64], R26 ;  /* 0x0000001a18006986 */ /* 0x0045e2000c101508 */
[----:B------:R-:W-:-:S03]  /*24710*/  VIADD R2, R52, UR11 ;  /* 0x0000000b34027c36 */ /* 0x000fc60008000000 */
[----:B------:R-:W-:Y:S01]  /*24720*/  ISETP.GE.AND P3, PT, R53, UR38, PT ;  /* 0x0000002635007c0c */ /* 0x000fe2000bf66270 */
[----:B------:R-:W-:Y:S01]  /*24730*/  IMAD.WIDE R52, R52, 0x2, R58 ;  /* 0x0000000234347825 */ /* 0x000fe200078e023a */
[----:B------:R-:W0:Y:S03]  /*24740*/  LDCU UR38, c[0x0][0x398] ;  /* 0x00007300ff2677ac */ /* 0x000e260008000800 */
[----:B--2---:R-:W-:Y:S01]  /*24750*/  VIADD R24, R3, 0x19 ;  /* 0x0000001903187836 */ /* 0x004fe20000000000 */
[----:B------:R-:W-:-:S04]  /*24760*/  PRMT R26, R26, 0x7632, R26 ;  /* 0x000076321a1a7816 */ /* 0x000fc8000000001a */
[----:B------:R-:W-:Y:S01]  /*24770*/  ISETP.GE.AND P2, PT, R24, UR34, PT ;  /* 0x0000002218007c0c */ /* 0x000fe2000bf46270 */
[----:B------:R-:W-:Y:S01]  /*24780*/  IMAD.WIDE R24, R2, 0x2, R56 ;  /* 0x0000000202187825 */ /* 0x000fe200078e0238 */
[----:B------:R2:W-:Y:S01]  /*24790*/  @P5 STG.E.U16 desc[UR8][R52.64], R26 ;  /* 0x0000001a34005986 */ /* 0x0005e2000c101508 */
[----:B------:R-:W0:Y:S02]  /*247a0*/  LDCU UR34, c[0x0][0x398] ;  /* 0x00007300ff2277ac */ /* 0x000e240008000800 */
[----:B--2---:R-:W-:Y:S01]  /*247b0*/  VIADD R26, R3, 0x1a ;  /* 0x0000001a031a7836 */ /* 0x004fe20000000000 */
[----:B------:R-:W-:-:S04]  /*247c0*/  PRMT R52, R55, 0x7632, R52 ;  /* 0x0000763237347816 */ /* 0x000fc80000000034 */
[----:B------:R-:W-:Y:S01]  /*247d0*/  ISETP.GE.AND P5, PT, R26, UR30, PT ;  /* 0x0000001e1a007c0c */ /* 0x000fe2000bfa6270 */
[----:B------:R-:W-:Y:S01]  /*247e0*/  VIADD R26, R2, UR11 ;  /* 0x0000000b021a7c36 */ /* 0x000fe20008000000 */
[----:B------:R-:W2:Y:S01]  /*247f0*/  LDCU UR30, c[0x0][0x398] ;  /* 0x00007300ff1e77ac */ /* 0x000ea20008000800 */
[C---:B---3--:R-:W-:Y:S01]  /*24800*/  ISETP.LT.AND P6, PT, R60.reuse, UR41, !P0 ;  /* 0x000000293c007c0c */ /* 0x048fe2000c7c1270 */
[----:B------:R-:W-:Y:S01]  /*24810*/  VIADD R54, R3, 0x1b ;  /* 0x0000001b03367836 */ /* 0x000fe20000000000 */
[C---:B------:R-:W-:Y:S01]  /*24820*/  ISETP.LT.AND P0, PT, R51.reuse, UR40, !P0 ;  /* 0x0000002833007c0c */ /* 0x040fe2000c701270 */
[----:B------:R-:W3:Y:S01]  /*24830*/  LDCU UR40, c[0x0][0x398] ;  /* 0x00007300ff2877ac */ /* 0x000ee20008000800 */
[----:B------:R-:W0:Y:S09]  /*24840*/  LDCU UR41, c[0x0][0x398] ;  /* 0x00007300ff2977ac */ /* 0x000e320008000800 */
[----:B------:R0:W-:Y:S01]  /*24850*/  @P6 STG.E.U16 desc[UR8][R24.64], R55 ;  /* 0x0000003718006986 */ /* 0x0001e2000c101508 */
[----:B------:R-:W-:Y:S01]  /*24860*/  ISETP.LT.AND P6, PT, R60, UR37, !P4 ;  /* 0x000000253c007c0c */ /* 0x000fe2000e7c1270 */
[----:B------:R-:W1:Y:S01]  /*24870*/  LDCU UR37, c[0x0][0x398] ;  /* 0x00007300ff2577ac */ /* 0x000e620008000800 */
[----:B------:R-:W-:Y:S01]  /*24880*/  ISETP.LT.AND P4, PT, R51, UR36, !P4 ;  /* 0x0000002433007c0c */ /* 0x000fe2000e781270 */
[----:B------:R-:W1:Y:S01]  /*24890*/  LDCU UR36, c[0x0][0x398] ;  /* 0x00007300ff2477ac */ /* 0x000e620008000800 */
[----:B0-----:R-:W-:Y:S01]  /*248a0*/  IMAD.WIDE R24, R2, 0x2, R58 ;  /* 0x0000000202187825 */ /* 0x001fe200078e023a */
[----:B------:R-:W-:-:S04]  /*248b0*/  PRMT R55, R27, 0x7632, R55 ;  /* 0x000076321b377816 */ /* 0x000fc80000000037 */
[----:B------:R0:W-:Y:S02]  /*248c0*/  @P0 STG.E.U16 desc[UR8][R24.64], R52 ;  /* 0x0000003418000986 */ /* 0x0001e4000c101508 */
[----:B0-----:R-:W-:-:S04]  /*248d0*/  IMAD.WIDE R52, R26, 0x2, R56 ;  /* 0x000000021a347825 */ /* 0x001fc800078e0238 */
[----:B------:R-:W-:Y:S01]  /*248e0*/  IMAD.WIDE R24, R26, 0x2, R58 ;  /* 0x000000021a187825 */ /* 0x000fe200078e023a */
[----:B------:R-:W-:Y:S04]  /*248f0*/  @P6 STG.E.U16 desc[UR8][R52.64], R27 ;  /* 0x0000001b34006986 */ /* 0x000fe8000c101508 */
[----:B------:R0:W-:Y:S04]  /*24900*/  @P4 STG.E.U16 desc[UR8][R24.64], R55 ;  /* 0x0000003718004986 */ /* 0x0001e8000c101508 */
[----:B0-----:R-:W2:Y:S01]  /*24910*/  LDL.LU R25, [R1+0x60] ;  /* 0x0000600001197983 */ /* 0x001ea20000300800 */
[----:B------:R-:W-:Y:S01]  /*24920*/  ISETP.LT.AND P0, PT, R60, UR35, !P3 ;  /* 0x000000233c007c0c */ /* 0x000fe2000df01270 */
[----:B------:R-:W-:Y:S01]  /*24930*/  VIADD R2, R26, UR11 ;  /* 0x0000000b1a027c36 */ /* 0x000fe20008000000 */
[----:B------:R-:W-:Y:S01]  /*24940*/  ISETP.LT.AND P3, PT, R51, UR33, !P3 ;  /* 0x0000002133007c0c */ /* 0x000fe2000df61270 */
[----:B------:R-:W3:Y:S01]  /*24950*/  LDL.LU R55, [R1+0x74] ;  /* 0x0000740001377983 */ /* 0x000ee20000300800 */
[----:B------:R-:W-:Y:S01]  /*24960*/  ISETP.LT.AND P4, PT, R60, UR32, !P2 ;  /* 0x000000203c007c0c */ /* 0x000fe2000d781270 */
[----:B------:R-:W-:Y:S01]  /*24970*/  IMAD.WIDE R26, R2, 0x2, R56 ;  /* 0x00000002021a7825 */ /* 0x000fe200078e0238 */
[----:B------:R-:W-:Y:S01]  /*24980*/  ISETP.GE.AND P6, PT, R54, UR12, PT ;  /* 0x0000000c36007c0c */ /* 0x000fe2000bfc6270 */
[----:B------:R-:W0:Y:S01]  /*24990*/  LDCU UR12, c[0x0][0x39c] ;  /* 0x00007380ff0c77ac */ /* 0x000e220008000800 */
[----:B--2---:R-:W-:-:S05]  /*249a0*/  PRMT R53, R25, 0x7632, R53 ;  /* 0x0000763219357816 */ /* 0x004fca0000000035 */
[----:B------:R2:W-:Y:S01]  /*249b0*/  @P0 STG.E.U16 desc[UR8][R26.64], R25 ;  /* 0x000000191a000986 */ /* 0x0005e2000c101508 */
[C---:B------:R-:W-:Y:S01]  /*249c0*/  VIADD R52, R2.reuse, UR11 ;  /* 0x0000000b02347c36 */ /* 0x040fe20008000000 */
[----:B------:R-:W0:Y:S01]  /*249d0*/  LDCU UR35, c[0x0][0x398] ;  /* 0x00007300ff2377ac */ /* 0x000e220008000800 */
[----:B------:R-:W0:Y:S01]  /*249e0*/  LDCU UR32, c[0x0][0x398] ;  /* 0x00007300ff2077ac */ /* 0x000e220008000800 */
[----:B------:R-:W0:Y:S01]  /*249f0*/  LDCU UR33, c[0x0][0x398] ;  /* 0x00007300ff2177ac */ /* 0x000e220008000800 */
[----:B--2---:R-:W-:-:S05]  /*24a00*/  IMAD.WIDE R24, R2, 0x2, R58 ;  /* 0x0000000202187825 */ /* 0x004fca00078e023a */
[----:B------:R2:W-:Y:S04]  /*24a10*/  @P3 STG.E.U16 desc[UR8][R24.64], R53 ;  /* 0x0000003518003986 */ /* 0x0005e8000c101508 */
[----:B--2---:R-:W2:Y:S01]  /*24a20*/  LDL.LU R25, [R1+0x70] ;  /* 0x0000700001197983 */ /* 0x004ea20000300800 */
[----:B------:R-:W-:-:S05]  /*24a30*/  VIADD R26, R3, 0x1c ;  /* 0x0000001c031a7836 */ /* 0x000fca0000000000 */
[----:B------:R-:W-:Y:S01]  /*24a40*/  ISETP.GE.AND P0, PT, R26, UR4, PT ;  /* 0x000000041a007c0c */ /* 0x000fe2000bf06270 */
[----:B------:R-:W-:-:S04]  /*24a50*/  IMAD.WIDE R26, R52, 0x2, R56 ;  /* 0x00000002341a7825 */ /* 0x000fc800078e0238 */
[----:B------:R-:W-:Y:S01]  /*24a60*/  VIADD R2, R52, UR11 ;  /* 0x0000000b34027c36 */ /* 0x000fe20008000000 */
[----:B------:R-:W-:Y:S01]  /*24a70*/  ISETP.LT.AND P2, PT, R51, UR31, !P2 ;  /* 0x0000001f33007c0c */ /* 0x000fe2000d741270 */
[----:B------:R-:W-:Y:S01]  /*24a80*/  VIADD R53, R3, 0x1d ;  /* 0x0000001d03357836 */ /* 0x000fe20000000000 */
[----:B------:R-:W-:Y:S01]  /*24a90*/  ISETP.LT.AND P3, PT, R60, UR44, !P5 ;  /* 0x0000002c3c007c0c */ /* 0x000fe2000ef61270 */
[----:B------:R-:W0:Y:S01]  /*24aa0*/  LDCU UR4, c[0x0][0x39c] ;  /* 0x00007380ff0477ac */ /* 0x000e220008000800 */
[----:B--2---:R2:W-:Y:S01]  /*24ab0*/  @P4 STG.E.U16 desc[UR8][R26.64], R25 ;  /* 0x000000191a004986 */ /* 0x0045e2000c101508 */
[----:B------:R-:W-:Y:S01]  /*24ac0*/  PRMT R54, R25, 0x7632, R54 ;  /* 0x0000763219367816 */ /* 0x000fe20000000036 */
[----:B------:R-:W0:Y:S01]  /*24ad0*/  LDCU UR31, c[0x0][0x398] ;  /* 0x00007300ff1f77ac */ /* 0x000e220008000800 */
[----:B------:R-:W0:Y:S01]  /*24ae0*/  LDCU UR44, c[0x0][0x398] ;  /* 0x00007300ff2c77ac */ /* 0x000e220008000800 */
[----:B--2---:R-:W-:Y:S02]  /*24af0*/  IMAD.WIDE R24, R52, 0x2, R58 ;  /* 0x0000000234187825 */ /* 0x004fe400078e023a */
[----:B------:R-:W2:Y:S01]  /*24b00*/  LDL.LU R52, [R1+0x64] ;  /* 0x0000640001347983 */ /* 0x000ea20000300800 */
[----:B------:R-:W-:Y:S01]  /*24b10*/  ISETP.LT.AND P5, PT, R51, UR46, !P5 ;  /* 0x0000002e33007c0c */ /* 0x000fe2000efa1270 */
[----:B------:R-:W-:-:S02]  /*24b20*/  IMAD.WIDE R26, R2, 0x2, R56 ;  /* 0x00000002021a7825 */ /* 0x000fc400078e0238 */
[----:B------:R0:W-:Y:S01]  /*24b30*/  @P2 STG.E.U16 desc[UR8][R24.64], R54 ;  /* 0x0000003618002986 */ /* 0x0001e2000c101508 */
[----:B------:R-:W-:Y:S01]  /*24b40*/  ISETP.GE.AND P4, PT, R53, UR6, PT ;  /* 0x0000000635007c0c */ /* 0x000fe2000bf86270 */
[----:B0-----:R-:W-:Y:S01]  /*24b50*/  IMAD.WIDE R24, R2, 0x2, R58 ;  /* 0x0000000202187825 */ /* 0x001fe200078e023a */
[----:B------:R-:W-:Y:S01]  /*24b60*/  PRMT R54, R61, 0x7632, R54 ;  /* 0x000076323d367816 */ /* 0x000fe20000000036 */
[----:B------:R-:W0:Y:S02]  /*24b70*/  LDCU UR6, c[0x0][0x39c] ;  /* 0x00007380ff0677ac */ /* 0x000e240008000800 */
[----:B------:R-:W-:Y:S01]  /*24b80*/  VIADD R53, R3, 0x1f ;  /* 0x0000001f03357836 */ /* 0x000fe20000000000 */
[----:B--2---:R2:W-:Y:S01]  /*24b90*/  @P3 STG.E.U16 desc[UR8][R26.64], R52 ;  /* 0x000000341a003986 */ /* 0x0045e2000c101508 */
[----:B------:R-:W-:Y:S02]  /*24ba0*/  ISETP.LT.AND P3, PT, R60, UR47, !P6 ;  /* 0x0000002f3c007c0c */ /* 0x000fe4000f761270 */
[----:B------:R-:W-:-:S02]  /*24bb0*/  ISETP.LT.AND P6, PT, R51, UR48, !P6 ;  /* 0x0000003033007c0c */ /* 0x000fc4000f7c1270 */
[----:B--2---:R-:W-:Y:S01]  /*24bc0*/  PRMT R27, R52, 0x7632, R27 ;  /* 0x00007632341b7816 */ /* 0x004fe2000000001b */
[----:B------:R-:W-:Y:S02]  /*24bd0*/  VIADD R26, R3, 0x1e ;  /* 0x0000001e031a7836 */ /* 0x000fe40000000000 */
[----:B------:R-:W-:Y:S02]  /*24be0*/  VIADD R52, R2, UR11 ;  /* 0x0000000b02347c36 */ /* 0x000fe40008000000 */
[----:B------:R2:W-:Y:S01]  /*24bf0*/  @P5 STG.E.U16 desc[UR8][R24.64], R27 ;  /* 0x0000001b18005986 */ /* 0x0005e2000c101508 */
[----:B------:R-:W-:Y:S01]  /*24c00*/  ISETP.GE.AND P2, PT, R26, UR10, PT ;  /* 0x0000000a1a007c0c */ /* 0x000fe2000bf46270 */
[----:B------:R-:W-:Y:S01]  /*24c10*/  VIADD R2, R52, UR11 ;  /* 0x0000000b34027c36 */ /* 0x000fe20008000000 */
[----:B------:R-:W-:Y:S01]  /*24c20*/  ISETP.LT.AND P5, PT, R60, UR49, !P0 ;  /* 0x000000313c007c0c */ /* 0x000fe2000c7a1270 */
[----:B------:R-:W0:Y:S01]  /*24c30*/  LDCU UR10, c[0x0][0x39c] ;  /* 0x00007380ff0a77ac */ /* 0x000e220008000800 */
[----:B------:R-:W-:Y:S01]  /*24c40*/  ISETP.LT.AND P0, PT, R51, UR50, !P0 ;  /* 0x0000003233007c0c */ /* 0x000fe2000c701270 */
[----:B--2---:R-:W-:-:S04]  /*24c50*/  IMAD.WIDE R26, R52, 0x2, R56 ;  /* 0x00000002341a7825 */ /* 0x004fc800078e0238 */
[----:B------:R-:W-:Y:S01]  /*24c60*/  IMAD.WIDE R24, R52, 0x2, R58 ;  /* 0x0000000234187825 */ /* 0x000fe200078e023a */
[----:B---3--:R-:W-:Y:S01]  /*24c70*/  PRMT R52, R55, 0x7632, R52 ;  /* 0x0000763237347816 */ /* 0x008fe20000000034 */
[----:B------:R2:W-:Y:S04]  /*24c80*/  @P3 STG.E.U16 desc[UR8][R26.64], R55 ;  /* 0x000000371a003986 */ /* 0x0005e8000c101508 */
[----:B------:R3:W-:Y:S01]  /*24c90*/  @P6 STG.E.U16 desc[UR8][R24.64], R52 ;  /* 0x0000003418006986 */ /* 0x0007e2000c101508 */
[----:B----4-:R-:W-:Y:S01]  /*24ca0*/  ISETP.LT.AND P6, PT, R60, UR51, !P4 ;  /* 0x000000333c007c0c */ /* 0x010fe2000e7c1270 */
[C---:B--2---:R-:W-:Y:S02]  /*24cb0*/  IMAD.WIDE R26, R2.reuse, 0x2, R56 ;  /* 0x00000002021a7825 */ /* 0x044fe400078e0238 */
[----:B------:R-:W2:Y:S02]  /*24cc0*/  LDL.LU R55, [R1+0x94] ;  /* 0x0000940001377983 */ /* 0x000ea40000300800 */
[----:B---3--:R-:W-:-:S02]  /*24cd0*/  VIADD R52, R2, UR11 ;  /* 0x0000000b02347c36 */ /* 0x008fc40008000000 */
[----:B------:R3:W-:Y:S01]  /*24ce0*/  @P5 STG.E.U16 desc[UR8][R26.64], R61 ;  /* 0x0000003d1a005986 */ /* 0x0007e2000c101508 */
[----:B------:R-:W-:Y:S01]  /*24cf0*/  IMAD.WIDE R24, R2, 0x2, R58 ;  /* 0x0000000202187825 */ /* 0x000fe200078e023a */
[----:B------:R-:W-:Y:S02]  /*24d00*/  ISETP.LT.AND P4, PT, R51, UR45, !P4 ;  /* 0x0000002d33007c0c */ /* 0x000fe4000e781270 */
[----:B------:R-:W-:Y:S02]  /*24d10*/  ISETP.GE.AND P3, PT, R53, UR14, PT ;  /* 0x0000000e35007c0c */ /* 0x000fe4000bf66270 */
[----:B------:R4:W-:Y:S01]  /*24d20*/  @P0 STG.E.U16 desc[UR8][R24.64], R54 ;  /* 0x0000003618000986 */ /* 0x0009e2000c101508 */
[----:B---3--:R-:W-:-:S03]  /*24d30*/  IMAD.WIDE R26, R52, 0x2, R56 ;  /* 0x00000002341a7825 */ /* 0x008fc600078e0238 */
[----:B------:R-:W3:Y:S01]  /*24d40*/  LDL.LU R61, [R1+0x88] ;  /* 0x00008800013d7983 */ /* 0x000ee20000300800 */
[----:B------:R-:W0:Y:S03]  /*24d50*/  LDCU UR14, c[0x0][0x39c] ;  /* 0x00007380ff0e77ac */ /* 0x000e260008000800 */
[----:B------:R1:W-:Y:S01]  /*24d60*/  @P6 STG.E.U16 desc[UR8][R26.64], R7 ;  /* 0x000000071a006986 */ /* 0x0003e2000c101508 */
[----:B------:R-:W-:Y:S01]  /*24d70*/  ISETP.LT.AND P6, PT, R60, UR20, !P2 ;  /* 0x000000143c007c0c */ /* 0x000fe2000d7c1270 */
[----:B------:R-:W-:Y:S02]  /*24d80*/  VIADD R53, R3, 0x20 ;  /* 0x0000002003357836 */ /* 0x000fe40000000000 */
[C---:B------:R-:W-:Y:S01]  /*24d90*/  VIADD R2, R52.reuse, UR11 ;  /* 0x0000000b34027c36 */ /* 0x040fe20008000000 */
[----:B------:R-:W0:Y:S01]  /*24da0*/  LDCU UR20, c[0x0][0x398] ;  /* 0x00007300ff1477ac */ /* 0x000e220008000800 */
[----:B----4-:R-:W-:Y:S01]  /*24db0*/  IMAD.WIDE R24, R52, 0x2, R58 ;  /* 0x0000000234187825 */ /* 0x010fe200078e023a */
[----:B------:R-:W-:-:S03]  /*24dc0*/  ISETP.GE.AND P5, PT, R53, UR16, PT ;  /* 0x0000001035007c0c */ /* 0x000fc6000bfa6270 */
[----:B-1----:R-:W-:Y:S01]  /*24dd0*/  VIADD R26, R3, 0x21 ;  /* 0x00000021031a7836 */ /* 0x002fe20000000000 */
[----:B------:R-:W-:Y:S01]  /*24de0*/  PRMT R53, R7, 0x7632, R53 ;  /* 0x0000763207357816 */ /* 0x000fe20000000035 */
[----:B------:R-:W1:Y:S01]  /*24df0*/  LDCU UR16, c[0x0][0x39c] ;  /* 0x00007380ff1077ac */ /* 0x000e620008000800 */
[C---:B------:R-:W-:Y:S01]  /*24e00*/  ISETP.LT.AND P2, PT, R51.reuse, UR22, !P2 ;  /* 0x0000001633007c0c */ /* 0x040fe2000d741270 */
[----:B------:R-:W4:Y:S01]  /*24e10*/  LDL.LU R7, [R1+0x98] ;  /* 0x0000980001077983 */ /* 0x000f220000300800 */
[----:B------:R-:W-:Y:S01]  /*24e20*/  ISETP.GE.AND P0, PT, R26, UR18, PT ;  /* 0x000000121a007c0c */ /* 0x000fe2000bf06270 */
[----:B------:R-:W-:Y:S01]  /*24e30*/  IMAD.WIDE R26, R2, 0x2, R56 ;  /* 0x00000002021a7825 */ /* 0x000fe200078e0238 */
[----:B------:R-:W-:Y:S01]  /*24e40*/  PRMT R52, R6, 0x7632, R52 ;  /* 0x0000763206347816 */ /* 0x000fe20000000034 */
[----:B------:R0:W-:Y:S01]  /*24e50*/  @P4 STG.E.U16 desc[UR8][R24.64], R53 ;  /* 0x0000003518004986 */ /* 0x0001e2000c101508 */
[----:B------:R-:W1:Y:S03]  /*24e60*/  LDCU UR18, c[0x0][0x39c] ;  /* 0x00007380ff1277ac */ /* 0x000e660008000800 */
[----:B------:R1:W-:Y:S01]  /*24e70*/  @P6 STG.E.U16 desc[UR8][R26.64], R6 ;  /* 0x000000061a006986 */ /* 0x0003e2000c101508 */
[----:B------:R-:W-:Y:S01]  /*24e80*/  ISETP.LT.AND P6, PT, R60, UR24, !P3 ;  /* 0x000000183c007c0c */ /* 0x000fe2000dfc1270 */
[----:B------:R-:W2:Y:S01]  /*24e90*/  LDCU UR22, c[0x0][0x398] ;  /* 0x00007300ff1677ac */ /* 0x000ea20008000800 */
[----:B------:R-:W-:Y:S01]  /*24ea0*/  ISETP.LT.AND P3, PT, R51, UR26, !P3 ;  /* 0x0000001a33007c0c */ /* 0x000fe2000df61270 */
[----:B------:R-:W2:Y:S01]  /*24eb0*/  LDCU UR24, c[0x0][0x398] ;  /* 0x00007300ff1877ac */ /* 0x000ea20008000800 */
[----:B0-----:R-:W-:Y:S01]  /*24ec0*/  IMAD.WIDE R24, R2, 0x2, R58 ;  /* 0x0000000202187825 */ /* 0x001fe200078e023a */
[----:B------:R-:W-:Y:S01]  /*24ed0*/  PRMT R53, R5, 0x7632, R53 ;  /* 0x0000763205357816 */ /* 0x000fe20000000035 */
[----:B------:R-:W0:Y:S02]  /*24ee0*/  LDCU UR26, c[0x0][0x398] ;  /* 0x00007300ff1a77ac */ /* 0x000e240008000800 */
[----:B-1----:R-:W-:Y:S01]  /*24ef0*/  VIADD R26, R3, 0x22 ;  /* 0x00000022031a7836 */ /* 0x002fe20000000000 */
[----:B------:R1:W-:Y:S04]  /*24f00*/  @P2 STG.E.U16 desc[UR8][R24.64], R52 ;  /* 0x0000003418002986 */ /* 0x0003e8000c101508 */
[----:B------:R-:W-:Y:S01]  /*24f10*/  ISETP.GE.AND P4, PT, R26, UR19, PT ;  /* 0x000000131a007c0c */ /* 0x000fe2000bf86270 */
[----:B------:R-:W-:Y:S01]  /*24f20*/  VIADD R26, R2, UR11 ;  /* 0x0000000b021a7c36 */ /* 0x000fe20008000000 */
[----:B------:R-:W2:Y:S01]  /*24f30*/  LDL.LU R6, [R1+0x8c] ;  /* 0x00008c0001067983 */ /* 0x000ea20000300800 */
[----:B------:R-:W-:Y:S01]  /*24f40*/  ISETP.LT.AND P2, PT, R60, UR28, !P5 ;  /* 0x0000001c3c007c0c */ /* 0x000fe2000ef41270 */
[----:B------:R-:W0:Y:S01]  /*24f50*/  LDCU UR19, c[0x0][0x39c] ;  /* 0x00007380ff1377ac */ /* 0x000e220008000800 */
[----:B------:R-:W-:-:S02]  /*24f60*/  VIADD R2, R26, UR11 ;  /* 0x0000000b1a027c36 */ /* 0x000fc40008000000 */
[C---:B-1----:R-:W-:Y:S01]  /*24f70*/  IMAD.WIDE R24, R26.reuse, 0x2, R56 ;  /* 0x000000021a187825 */ /* 0x042fe200078e0238 */
[----:B------:R-:W1:Y:S03]  /*24f80*/  LDCU UR28, c[0x0][0x398] ;  /* 0x00007300ff1c77ac */ /* 0x000e660008000800 */
[----:B------:R-:W-:Y:S01]  /*24f90*/  IMAD.WIDE R26, R26, 0x2, R58 ;  /* 0x000000021a1a7825 */ /* 0x000fe200078e023a */
[----:B------:R0:W-:Y:S04]  /*24fa0*/  @P6 STG.E.U16 desc[UR8][R24.64], R5 ;  /* 0x0000000518006986 */ /* 0x0001e8000c101508 */
[----:B------:R1:W-:Y:S04]  /*24fb0*/  @P3 STG.E.U16 desc[UR8][R26.64], R53 ;  /* 0x000000351a003986 */ /* 0x0003e8000c101508 */
[----:B0-----:R-:W2:Y:S04]  /*24fc0*/  LDL.LU R5, [R1+0x9c] ;  /* 0x00009c0001057983 */ /* 0x001ea80000300800 */
[----:B-1----:R-:W2:Y:S01]  /*24fd0*/  LDL.LU R27, [R1+0x80] ;  /* 0x00008000011b7983 */ /* 0x002ea20000300800 */
[----:B------:R-:W-:Y:S01]  /*24fe0*/  ISETP.LT.AND P5, PT, R51, UR38, !P5 ;  /* 0x0000002633007c0c */ /* 0x000fe2000efa1270 */
[----:B------:R-:W-:Y:S01]  /*24ff0*/  IMAD.WIDE R24, R2, 0x2, R56 ;  /* 0x0000000202187825 */ /* 0x000fe200078e0238 */
[----:B------:R-:W-:Y:S01]  /*25000*/  ISETP.LT.AND P3, PT, R60, UR34, !P0 ;  /* 0x000000223c007c0c */ /* 0x000fe2000c761270 */
[----:B------:R-:W0:Y:S02]  /*25010*/  LDCU UR34, c[0x0][0x398] ;  /* 0x00007300ff2277ac */ /* 0x000e240008000800 */
[----:B------:R-:W-:-:S02]  /*25020*/  VIADD R52, R3, 0x23 ;  /* 0x0000002303347836 */ /* 0x000fc40000000000 */
[----:B------:R-:W-:Y:S01]  /*25030*/  VIADD R26, R3, 0x24 ;  /* 0x00000024031a7836 */ /* 0x000fe20000000000 */
[----:B------:R-:W1:Y:S01]  /*25040*/  LDCU UR38, c[0x0][0x398] ;  /* 0x00007300ff2677ac */ /* 0x000e620008000800 */
[----:B--2---:R2:W-:Y:S01]  /*25050*/  @P2 STG.E.U16 desc[UR8][R24.64], R27 ;  /* 0x0000001b18002986 */ /* 0x0045e2000c101508 */
[----:B------:R-:W-:Y:S01]  /*25060*/  PRMT R53, R27, 0x7632, R53 ;  /* 0x000076321b357816 */ /* 0x000fe20000000035 */
[----:B--2---:R-:W-:-:S05]  /*25070*/  IMAD.WIDE R24, R2, 0x2, R58 ;  /* 0x0000000202187825 */ /* 0x004fca00078e023a */
[----:B------:R2:W-:Y:S04]  /*25080*/  @P5 STG.E.U16 desc[UR8][R24.64], R53 ;  /* 0x0000003518005986 */ /* 0x0005e8000c101508 */
[----:B--2---:R-:W2:Y:S01]  /*25090*/  LDL.LU R25, [R1+0x90] ;  /* 0x0000900001197983 */ /* 0x004ea20000300800 */
[----:B------:R-:W-:Y:S01]  /*250a0*/  ISETP.GE.AND P6, PT, R52, UR12, PT ;  /* 0x0000000c34007c0c */ /* 0x000fe2000bfc6270 */
[----:B------:R-:W-:Y:S01]  /*250b0*/  VIADD R52, R2, UR11 ;  /* 0x0000000b02347c36 */ /* 0x000fe20008000000 */
[----:B------:R-:W-:Y:S02]  /*250c0*/  ISETP.GE.AND P2, PT, R26, UR4, PT ;  /* 0x000000041a007c0c */ /* 0x000fe4000bf46270 */
[----:B------:R-:W-:Y:S01]  /*250d0*/  ISETP.LT.AND P0, PT, R51, UR39, !P0 ;  /* 0x0000002733007c0c */ /* 0x000fe2000c701270 */
[----:B------:R-:W-:Y:S01]  /*250e0*/  IMAD.WIDE R26, R52, 0x2, R56 ;  /* 0x00000002341a7825 */ /* 0x000fe200078e0238 */
[----:B------:R-:W-:Y:S01]  /*250f0*/  ISETP.LT.AND P5, PT, R60, UR30, !P4 ;  /* 0x0000001e3c007c0c */ /* 0x000fe2000e7a1270 */
[----:B------:R-:W0:Y:S02]  /*25100*/  LDCU UR12, c[0x0][0x39c] ;  /* 0x00007380ff0c77ac */ /* 0x000e240008000800 */
[----:B------:R-:W-:-:S02]  /*25110*/  VIADD R2, R52, UR11 ;  /* 0x0000000b34027c36 */ /* 0x000fc40008000000 */
[----:B------:R-:W-:Y:S01]  /*25120*/  VIADD R53, R3, 0x25 ;  /* 0x0000002503357836 */ /* 0x000fe20000000000 */
[----:B------:R-:W0:Y:S01]  /*25130*/  LDCU UR4, c[0x0][0x39c] ;  /* 0x00007380ff0477ac */ /* 0x000e220008000800 */
[----:B------:R-:W0:Y:S01]  /*25140*/  LDCU UR39, c[0x0][0x398] ;  /* 0x00007300ff2777ac */ /* 0x000e220008000800 */
[----:B--2---:R2:W-:Y:S01]  /*25150*/  @P3 STG.E.U16 desc[UR8][R26.64], R25 ;  /* 0x000000191a003986 */ /* 0x0045e2000c101508 */
[----:B------:R-:W-:Y:S01]  /*25160*/  PRMT R54, R25, 0x7632, R54 ;  /* 0x0000763219367816 */ /* 0x000fe20000000036 */
[----:B------:R-:W0:Y:S01]  /*25170*/  LDCU UR30, c[0x0][0x398] ;  /* 0x00007300ff1e77ac */ /* 0x000e220008000800 */
[----:B--2---:R-:W-:Y:S02]  /*25180*/  IMAD.WIDE R24, R52, 0x2, R58 ;  /* 0x0000000234187825 */ /* 0x004fe400078e023a */
[----:B------:R-:W2:Y:S01]  /*25190*/  LDL.LU R52, [R1+0x84] ;  /* 0x0000840001347983 */ /* 0x000ea20000300800 */
[----:B------:R-:W-:Y:S01]  /*251a0*/  ISETP.LT.AND P4, PT, R51, UR35, !P4 ;  /* 0x0000002333007c0c */ /* 0x000fe2000e781270 */
[C---:B------:R-:W-:Y:S01]  /*251b0*/  IMAD.WIDE R26, R2.reuse, 0x2, R56 ;  /* 0x00000002021a7825 */ /* 0x040fe200078e0238 */
[----:B------:R-:W-:Y:S01]  /*251c0*/  ISETP.GE.AND P3, PT, R53, UR6, PT ;  /* 0x0000000635007c0c */ /* 0x000fe2000bf66270 */
[----:B------:R0:W-:Y:S01]  /*251d0*/  @P0 STG.E.U16 desc[UR8][R24.64], R54 ;  /* 0x0000003618000986 */ /* 0x0001e2000c101508 */
[----:B------:R-:W1:Y:S01]  /*251e0*/  LDCU UR35, c[0x0][0x398] ;  /* 0x00007300ff2377ac */ /* 0x000e620008000800 */
[----:B------:R-:W-:Y:S01]  /*251f0*/  VIADD R53, R3, 0x27 ;  /* 0x0000002703357836 */ /* 0x000fe20000000000 */
[----:B------:R-:W1:Y:S01]  /*25200*/  LDCU UR6, c[0x0][0x39c] ;  /* 0x00007380ff0677ac */ /* 0x000e620008000800 */
[----:B0-----:R-:W-:Y:S01]  /*25210*/  IMAD.WIDE R24, R2, 0x2, R58 ;  /* 0x0000000202187825 */ /* 0x001fe200078e023a */
[----:B---3--:R-:W-:Y:S01]  /*25220*/  PRMT R54, R61, 0x7632, R54 ;  /* 0x000076323d367816 */ /* 0x008fe20000000036 */
[----:B--2---:R0:W-:Y:S01]  /*25230*/  @P5 STG.E.U16 desc[UR8][R26.64], R52 ;  /* 0x000000341a005986 */ /* 0x0041e2000c101508 */
[----:B------:R-:W-:Y:S01]  /*25240*/  ISETP.LT.AND P5, PT, R60, UR32, !P6 ;  /* 0x000000203c007c0c */ /* 0x000fe2000f7a1270 */
[----:B------:R-:W2:Y:S01]  /*25250*/  LDCU UR32, c[0x0][0x398] ;  /* 0x00007300ff2077ac */ /* 0x000ea20008000800 */
[----:B------:R-:W-:Y:S01]  /*25260*/  ISETP.LT.AND P6, PT, R51, UR33, !P6 ;  /* 0x0000002133007c0c */ /* 0x000fe2000f7c1270 */
[----:B------:R-:W3:Y:S01]  /*25270*/  LDCU UR33, c[0x0][0x398] ;  /* 0x00007300ff2177ac */ /* 0x000ee20008000800 */
[----:B0-----:R-:W-:Y:S01]  /*25280*/  PRMT R27, R52, 0x7632, R27 ;  /* 0x00007632341b7816 */ /* 0x001fe2000000001b */
[----:B------:R-:W-:-:S02]  /*25290*/  VIADD R26, R3, 0x26 ;  /* 0x00000026031a7836 */ /* 0x000fc40000000000 */
[----:B------:R-:W-:Y:S02]  /*252a0*/  VIADD R52, R2, UR11 ;  /* 0x0000000b02347c36 */ /* 0x000fe40008000000 */
[----:B------:R0:W-:Y:S01]  /*252b0*/  @P4 STG.E.U16 desc[UR8][R24.64], R27 ;  /* 0x0000001b18004986 */ /* 0x0001e2000c101508 */
[----:B------:R-:W-:Y:S01]  /*252c0*/  ISETP.GE.AND P0, PT, R26, UR10, PT ;  /* 0x0000000a1a007c0c */ /* 0x000fe2000bf06270 */
[----:B------:R-:W-:Y:S01]  /*252d0*/  VIADD R2, R52, UR11 ;  /* 0x0000000b34027c36 */ /* 0x000fe20008000000 */
[----:B------:R-:W-:Y:S01]  /*252e0*/  ISETP.LT.AND P4, PT, R60, UR31, !P2 ;  /* 0x0000001f3c007c0c */ /* 0x000fe2000d781270 */
[----:B------:R-:W1:Y:S01]  /*252f0*/  LDCU UR10, c[0x0][0x39c] ;  /* 0x00007380ff0a77ac */ /* 0x000e620008000800 */
[----:B------:R-:W-:Y:S01]  /*25300*/  ISETP.LT.AND P2, PT, R51, UR36, !P2 ;  /* 0x0000002433007c0c */ /* 0x000fe2000d741270 */
[----:B------:R-:W1:Y:S01]  /*25310*/  LDCU UR31, c[0x0][0x398] ;  /* 0x00007300ff1f77ac */ /* 0x000e620008000800 */
[C---:B0-----:R-:W-:Y:S01]  /*25320*/  IMAD.WIDE R26, R52.reuse, 0x2, R56 ;  /* 0x00000002341a7825 */ /* 0x041fe200078e0238 */
[----:B------:R-:W0:Y:S03]  /*25330*/  LDCU UR36, c[0x0][0x398] ;  /* 0x00007300ff2477ac */ /* 0x000e260008000800 */
[----:B------:R-:W-:Y:S01]  /*25340*/  IMAD.WIDE R24, R52, 0x2, R58 ;  /* 0x0000000234187825 */ /* 0x000fe200078e023a */
[----:B------:R-:W-:Y:S01]  /*25350*/  PRMT R52, R55, 0x7632, R52 ;  /* 0x0000763237347816 */ /* 0x000fe20000000034 */
[----:B------:R1:W-:Y:S04]  /*25360*/  @P5 STG.E.U16 desc[UR8][R26.64], R55 ;  /* 0x000000371a005986 */ /* 0x0003e8000c101508 */
[----:B------:R0:W-:Y:S01]  /*25370*/  @P6 STG.E.U16 desc[UR8][R24.64], R52 ;  /* 0x0000003418006986 */ /* 0x0001e2000c101508 */
[----:B------:R-:W-:Y:S01]  /*25380*/  ISETP.LT.AND P6, PT, R60, UR37, !P3 ;  /* 0x000000253c007c0c */ /* 0x000fe2000dfc1270 */
[----:B------:R-:W2:Y:S01]  /*25390*/  LDCU UR37, c[0x0][0x398] ;  /* 0x00007300ff2577ac */ /* 0x000ea20008000800 */
[C---:B-1----:R-:W-:Y:S01]  /*253a0*/  IMAD.WIDE R26, R2.reuse, 0x2, R56 ;  /* 0x00000002021a7825 */ /* 0x042fe200078e0238 */
[----:B------:R-:W2:Y:S03]  /*253b0*/  LDL.LU R55, [R1+0xb4] ;  /* 0x0000b40001377983 */ /* 0x000ea60000300800 */
[C---:B0-----:R-:W-:Y:S01]  /*253c0*/  VIADD R52, R2.reuse, UR11 ;  /* 0x0000000b02347c36 */ /* 0x041fe20008000000 */
[----:B------:R0:W-:Y:S01]  /*253d0*/  @P4 STG.E.U16 desc[UR8][R26.64], R61 ;  /* 0x0000003d1a004986 */ /* 0x0001e2000c101508 */
[----:B------:R-:W-:Y:S01]  /*253e0*/  IMAD.WIDE R24, R2, 0x2, R58 ;  /* 0x0000000202187825 */ /* 0x000fe200078e023a */
[----:B------:R-:W-:Y:S01]  /*253f0*/  ISETP.LT.AND P3, PT, R51, UR40, !P3 ;  /* 0x0000002833007c0c */ /* 0x000fe2000df61270 */
[----:B------:R-:W1:Y:S01]  /*25400*/  LDCU UR40, c[0x0][0x398] ;  /* 0x00007300ff2877ac */ /* 0x000e620008000800 */
[----:B------:R-:W-:-:S02]  /*25410*/  ISETP.GE.AND P5, PT, R53, UR14, PT ;  /* 0x0000000e35007c0c */ /* 0x000fc4000bfa6270 */
[----:B------:R1:W-:Y:S01]  /*25420*/  @P2 STG.E.U16 desc[UR8][R24.64], R54 ;  /* 0x0000003618002986 */ /* 0x0003e2000c101508 */
[----:B0-----:R-:W-:-:S03]  /*25430*/  IMAD.WIDE R26, R52, 0x2, R56 ;  /* 0x00000002341a7825 */ /* 0x001fc600078e0238 */
[----:B------:R-:W2:Y:S01]  /*25440*/  LDL.LU R61, [R1+0xa8] ;  /* 0x0000a800013d7983 */ /* 0x000ea20000300800 */
[----:B------:R-:W0:Y:S03]  /*25450*/  LDCU UR14, c[0x0][0x39c] ;  /* 0x00007380ff0e77ac */ /* 0x000e260008000800 */
[----:B----4-:R4:W-:Y:S01]  /*25460*/  @P6 STG.E.U16 desc[UR8][R26.64], R7 ;  /* 0x000000071a006986 */ /* 0x0109e2000c101508 */
[----:B------:R-:W-:Y:S01]  /*25470*/  ISETP.LT.AND P6, PT, R60, UR41, !P0 ;  /* 0x000000293c007c0c */ /* 0x000fe2000c7c1270 */
[----:B------:R-:W-:Y:S02]  /*25480*/  VIADD R53, R3, 0x28 ;  /* 0x0000002803357836 */ /* 0x000fe40000000000 */
[C---:B------:R-:W-:Y:S01]  /*25490*/  VIADD R2, R52.reuse, UR11 ;  /* 0x0000000b34027c36 */ /* 0x040fe20008000000 */
[----:B------:R-:W0:Y:S01]  /*254a0*/  LDCU UR41, c[0x0][0x398] ;  /* 0x00007300ff2977ac */ /* 0x000e220008000800 */
[----:B-1----:R-:W-:Y:S01]  /*254b0*/  IMAD.WIDE R24, R52, 0x2, R58 ;  /* 0x0000000234187825 */ /* 0x002fe200078e023a */
[----:B------:R-:W-:-:S03]  /*254c0*/  ISETP.GE.AND P4, PT, R53, UR16, PT ;  /* 0x0000001035007c0c */ /* 0x000fc6000bf86270 */
[----:B----4-:R-:W-:Y:S01]  /*254d0*/  VIADD R26, R3, 0x29 ;  /* 0x00000029031a7836 */ /* 0x010fe20000000000 */
        /* <DEDUP_REMOVED lines=11> */
[----:B------:R-:W1:Y:S01]  /*25590*/  LDCU UR42, c[0x0][0x398] ;  /* 0x00007300ff2a77ac */ /* 0x000e620008000800 */
[----:B------:R-:W-:Y:S01]  /*255a0*/  ISETP.LT.AND P5, PT, R51, UR44, !P5 ;  /* 0x0000002c33007c0c */ /* 0x000fe2000efa1270 */
[----:B0-----:R-:W-:-:S04]  /*255b0*/  IMAD.WIDE R24, R2, 0x2, R58 ;  /* 0x0000000202187825 */ /* 0x001fc800078e023a */
[----:B---3--:R-:W-:Y:S01]  /*255c0*/  VIADD R26, R3, 0x2a ;  /* 0x0000002a031a7836 */ /* 0x008fe20000000000 */
[----:B------:R0:W-:Y:S04]  /*255d0*/  @P0 STG.E.U16 desc[UR8][R24.64], R52 ;  /* 0x0000003418000986 */ /* 0x0001e8000c101508 */
[----:B------:R-:W-:Y:S01]  /*255e0*/  ISETP.GE.AND P3, PT, R26, UR19, PT ;  /* 0x000000131a007c0c */ /* 0x000fe2000bf66270 */
[----:B------:R-:W-:Y:S01]  /*255f0*/  VIADD R26, R2, UR11 ;  /* 0x0000000b021a7c36 */ /* 0x000fe20008000000 */
[----:B------:R-:W-:Y:S01]  /*25600*/  PRMT R53, R5, 0x7632, R53 ;  /* 0x0000763205357816 */ /* 0x000fe20000000035 */
[----:B------:R-:W3:Y:S01]  /*25610*/  LDL.LU R6, [R1+0xac] ;  /* 0x0000ac0001067983 */ /* 0x000ee20000300800 */
[----:B------:R-:W-:Y:S01]  /*25620*/  ISETP.LT.AND P0, PT, R60, UR20, !P4 ;  /* 0x000000143c007c0c */ /* 0x000fe2000e701270 */
[C---:B------:R-:W-:Y:S01]  /*25630*/  VIADD R2, R26.reuse, UR11 ;  /* 0x0000000b1a027c36 */ /* 0x040fe20008000000 */
[----:B------:R-:W1:Y:S01]  /*25640*/  LDCU UR19, c[0x0][0x398] ;  /* 0x00007300ff1377ac */ /* 0x000e620008000800 */
[C---:B0-----:R-:W-:Y:S01]  /*25650*/  IMAD.WIDE R24, R26.reuse, 0x2, R56 ;  /* 0x000000021a187825 */ /* 0x041fe200078e0238 */
[----:B------:R-:W0:Y:S03]  /*25660*/  LDCU UR20, c[0x0][0x398] ;  /* 0x00007300ff1477ac */ /* 0x000e260008000800 */
[----:B------:R-:W-:Y:S01]  /*25670*/  IMAD.WIDE R26, R26, 0x2, R58 ;  /* 0x000000021a1a7825 */ /* 0x000fe200078e023a */
[----:B------:R1:W-:Y:S04]  /*25680*/  @P6 STG.E.U16 desc[UR8][R24.64], R5 ;  /* 0x0000000518006986 */ /* 0x0003e8000c101508 */
[----:B------:R0:W-:Y:S04]  /*25690*/  @P5 STG.E.U16 desc[UR8][R26.64], R53 ;  /* 0x000000351a005986 */ /* 0x0001e8000c101508 */
[----:B-1----:R-:W2:Y:S04]  /*256a0*/  LDL.LU R5, [R1+0xbc] ;  /* 0x0000bc0001057983 */ /* 0x002ea80000300800 */
[----:B0-----:R-:W2:Y:S01]  /*256b0*/  LDL.LU R27, [R1+0xa0] ;  /* 0x0000a000011b7983 */ /* 0x001ea20000300800 */
        /* <DEDUP_REMOVED lines=33> */
[----:B------:R-:W1:Y:S01]  /*258d0*/  LDCU UR34, c[0x0][0x398] ;  /* 0x00007300ff2277ac */ /* 0x000e620008000800 */
[----:B0-----:R-:W-:Y:S01]  /*258e0*/  IMAD.WIDE R24, R2, 0x2, R58 ;  /* 0x0000000202187825 */ /* 0x001fe200078e023a */
[----:B------:R-:W-:-:S03]  /*258f0*/  PRMT R54, R61, 0x7632, R54 ;  /* 0x000076323d367816 */ /* 0x000fc60000000036 */
[----:B------:R-:W-:Y:S01]  /*25900*/  VIADD R53, R3, 0x2f ;  /* 0x0000002f03357836 */ /* 0x000fe20000000000 */
[----:B--2---:R0:W-:Y:S01]  /*25910*/  @P4 STG.E.U16 desc[UR8][R26.64], R52 ;  /* 0x000000341a004986 */ /* 0x0041e2000c101508 */
[----:B------:R-:W-:Y:S01]  /*25920*/  ISETP.LT.AND P4, PT, R60, UR38, !P6 ;  /* 0x000000263c007c0c */ /* 0x000fe2000f781270 */
[----:B------:R-:W2:Y:S01]  /*25930*/  LDCU UR38, c[0x0][0x398] ;  /* 0x00007300ff2677ac */ /* 0x000ea20008000800 */
[----:B------:R-:W-:Y:S01]  /*25940*/  ISETP.LT.AND P6, PT, R51, UR30, !P6 ;  /* 0x0000001e33007c0c */ /* 0x000fe2000f7c1270 */
[----:B------:R-:W1:Y:S01]  /*25950*/  LDCU UR30, c[0x0][0x398] ;  /* 0x00007300ff1e77ac */ /* 0x000e620008000800 */
[----:B0-----:R-:W-:Y:S01]  /*25960*/  PRMT R27, R52, 0x7632, R27 ;  /* 0x00007632341b7816 */ /* 0x001fe2000000001b */
[----:B------:R-:W-:Y:S02]  /*25970*/  VIADD R26, R3, 0x2e ;  /* 0x0000002e031a7836 */ /* 0x000fe40000000000 */
        /* <DEDUP_REMOVED lines=16> */
[----:B-1----:R-:W-:-:S04]  /*25a80*/  IMAD.WIDE R26, R2, 0x2, R56 ;  /* 0x00000002021a7825 */ /* 0x002fc800078e0238 */
[C---:B0-----:R-:W-:Y:S01]  /*25a90*/  VIADD R52, R2.reuse, UR11 ;  /* 0x0000000b02347c36 */ /* 0x041fe20008000000 */
[----:B------:R0:W-:Y:S01]  /*25aa0*/  @P3 STG.E.U16 desc[UR8][R26.64], R61 ;  /* 0x0000003d1a003986 */ /* 0x0001e2000c101508 */
[----:B------:R-:W-:Y:S01]  /*25ab0*/  IMAD.WIDE R24, R2, 0x2, R58 ;  /* 0x0000000202187825 */ /* 0x000fe200078e023a */
[----:B------:R-:W-:Y:S01]  /*25ac0*/  ISETP.LT.AND P5, PT, R51, UR31, !P5 ;  /* 0x0000001f33007c0c */ /* 0x000fe2000efa1270 */
[----:B------:R-:W1:Y:S01]  /*25ad0*/  LDCU UR31, c[0x0][0x398] ;  /* 0x00007300ff1f77ac */ /* 0x000e620008000800 */
[----:B------:R-:W-:Y:S02]  /*25ae0*/  ISETP.GE.AND P4, PT, R53, UR14, PT ;  /* 0x0000000e35007c0c */ /* 0x000fe4000bf86270 */
[----:B------:R1:W-:Y:S01]  /*25af0*/  @P0 STG.E.U16 desc[UR8][R24.64], R54 ;  /* 0x0000003618000986 */ /* 0x0003e2000c101508 */
[----:B0-----:R-:W-:Y:S01]  /*25b00*/  IMAD.WIDE R26, R52, 0x2, R56 ;  /* 0x00000002341a7825 */ /* 0x001fe200078e0238 */
[----:B------:R-:W0:Y:S04]  /*25b10*/  LDCU UR14, c[0x0][0x39c] ;  /* 0x00007380ff0e77ac */ /* 0x000e280008000800 */
[----:B----4-:R4:W-:Y:S01]  /*25b20*/  @P6 STG.E.U16 desc[UR8][R26.64], R7 ;  /* 0x000000071a006986 */ /* 0x0109e2000c101508 */
[----:B------:R-:W-:Y:S01]  /*25b30*/  ISETP.LT.AND P6, PT, R60, UR33, !P2 ;  /* 0x000000213c007c0c */ /* 0x000fe2000d7c1270 */
[----:B------:R-:W-:-:S02]  /*25b40*/  VIADD R53, R3, 0x30 ;  /* 0x0000003003357836 */ /* 0x000fc40000000000 */
[C---:B------:R-:W-:Y:S01]  /*25b50*/  VIADD R2, R52.reuse, UR11 ;  /* 0x0000000b34027c36 */ /* 0x040fe20008000000 */
[----:B------:R-:W0:Y:S01]  /*25b60*/  LDCU UR33, c[0x0][0x398] ;  /* 0x00007300ff2177ac */ /* 0x000e220008000800 */
[----:B-1----:R-:W-:Y:S01]  /*25b70*/  IMAD.WIDE R24, R52, 0x2, R58 ;  /* 0x0000000234187825 */ /* 0x002fe200078e023a */
[----:B------:R-:W-:-:S03]  /*25b80*/  ISETP.GE.AND P3, PT, R53, UR16, PT ;  /* 0x0000001035007c0c */ /* 0x000fc6000bf66270 */
[----:B----4-:R-:W-:Y:S01]  /*25b90*/  VIADD R26, R3, 0x31 ;  /* 0x00000031031a7836 */ /* 0x010fe20000000000 */
[----:B------:R-:W-:Y:S01]  /*25ba0*/  PRMT R53, R7, 0x7632, R53 ;  /* 0x0000763207357816 */ /* 0x000fe20000000035 */
[----:B------:R-:W1:Y:S03]  /*25bb0*/  LDCU UR16, c[0x0][0x39c] ;  /* 0x00007380ff1077ac */ /* 0x000e660008000800 */
[----:B------:R-:W-:Y:S01]  /*25bc0*/  ISETP.GE.AND P0, PT, R26, UR18, PT ;  /* 0x000000121a007c0c */ /* 0x000fe2000bf06270 */
[----:B------:R-:W-:Y:S01]  /*25bd0*/  IMAD.WIDE R26, R2, 0x2, R56 ;  /* 0x00000002021a7825 */ /* 0x000fe200078e0238 */
[C---:B------:R-:W-:Y:S01]  /*25be0*/  ISETP.LT.AND P2, PT, R51.reuse, UR36, !P2 ;  /* 0x0000002433007c0c */ /* 0x040fe2000d741270 */
[----:B------:R4:W-:Y:S01]  /*25bf0*/  @P5 STG.E.U16 desc[UR8][R24.64], R53 ;  /* 0x0000003518005986 */ /* 0x0009e2000c101508 */
[----:B------:R-:W-:Y:S01]  /*25c00*/  ISETP.LT.AND P5, PT, R60, UR37, !P4 ;  /* 0x000000253c007c0c */ /* 0x000fe2000e7a1270 */
[----:B------:R-:W0:Y:S02]  /*25c10*/  LDCU UR18, c[0x0][0x398] ;  /* 0x00007300ff1277ac */ /* 0x000e240008000800 */
[----:B---3--:R3:W-:Y:S01]  /*25c20*/  @P6 STG.E.U16 desc[UR8][R26.64], R6 ;  /* 0x000000061a006986 */ /* 0x0087e2000c101508 */
[----:B------:R-:W-:Y:S01]  /*25c30*/  PRMT R52, R6, 0x7632, R52 ;  /* 0x0000763206347816 */ /* 0x000fe20000000034 */
[----:B------:R-:W0:Y:S01]  /*25c40*/  LDCU UR36, c[0x0][0x398] ;  /* 0x00007300ff2477ac */ /* 0x000e220008000800 */
[----:B------:R-:W-:Y:S01]  /*25c50*/  ISETP.LT.AND P4, PT, R51, UR40, !P4 ;  /* 0x0000002833007c0c */ /* 0x000fe2000e781270 */
[----:B------:R-:W0:Y:S01]  /*25c60*/  LDCU UR37, c[0x0][0x398] ;  /* 0x00007300ff2577ac */ /* 0x000e220008000800 */
[----:B----4-:R-:W-:-:S04]  /*25c70*/  IMAD.WIDE R24, R2, 0x2, R58 ;  /* 0x0000000202187825 */ /* 0x010fc800078e023a */
[----:B---3--:R-:W-:Y:S01]  /*25c80*/  VIADD R26, R3, 0x32 ;  /* 0x00000032031a7836 */ /* 0x008fe20000000000 */
[----:B------:R3:W-:Y:S04]  /*25c90*/  @P2 STG.E.U16 desc[UR8][R24.64], R52 ;  /* 0x0000003418002986 */ /* 0x0007e8000c101508 */
[----:B------:R-:W-:Y:S01]  /*25ca0*/  ISETP.GE.AND P6, PT, R26, UR12, PT ;  /* 0x0000000c1a007c0c */ /* 0x000fe2000bfc6270 */
[----:B------:R-:W-:Y:S01]  /*25cb0*/  VIADD R26, R2, UR11 ;  /* 0x0000000b021a7c36 */ /* 0x000fe20008000000 */
[----:B------:R-:W-:Y:S01]  /*25cc0*/  PRMT R53, R5, 0x7632, R53 ;  /* 0x0000763205357816 */ /* 0x000fe20000000035 */
[----:B------:R-:W4:Y:S02]  /*25cd0*/  LDCU UR12, c[0x0][0x39c] ;  /* 0x00007380ff0c77ac */ /* 0x000f240008000800 */
[----:B---3--:R-:W-:-:S04]  /*25ce0*/  IMAD.WIDE R24, R26, 0x2, R56 ;  /* 0x000000021a187825 */ /* 0x008fc800078e0238 */
[C---:B------:R-:W-:Y:S01]  /*25cf0*/  VIADD R52, R26.reuse, UR11 ;  /* 0x0000000b1a347c36 */ /* 0x040fe20008000000 */
[----:B------:R3:W-:Y:S01]  /*25d00*/  @P5 STG.E.U16 desc[UR8][R24.64], R5 ;  /* 0x0000000518005986 */ /* 0x0007e2000c101508 */
[----:B------:R-:W-:-:S05]  /*25d10*/  IMAD.WIDE R26, R26, 0x2, R58 ;  /* 0x000000021a1a7825 */ /* 0x000fca00078e023a */
[----:B------:R0:W-:Y:S04]  /*25d20*/  @P4 STG.E.U16 desc[UR8][R26.64], R53 ;  /* 0x000000351a004986 */ /* 0x0001e8000c101508 */
[----:B---3--:R-:W3:Y:S04]  /*25d30*/  LDL.LU R5, [R1+0xd4] ;  /* 0x0000d40001057983 */ /* 0x008ee80000300800 */
[----:B------:R-:W2:Y:S04]  /*25d40*/  LDL.LU R55, [R1+0xc8] ;  /* 0x0000c80001377983 */ /* 0x000ea80000300800 */
[----:B------:R-:W2:Y:S04]  /*25d50*/  LDL.LU R61, [R1+0xd8] ;  /* 0x0000d800013d7983 */ /* 0x000ea80000300800 */
[----:B------:R-:W2:Y:S04]  /*25d60*/  LDL.LU R7, [R1+0xcc] ;  /* 0x0000cc0001077983 */ /* 0x000ea80000300800 */
[----:B------:R-:W2:Y:S04]  /*25d70*/  LDL.LU R6, [R1+0xdc] ;  /* 0x0000dc0001067983 */ /* 0x000ea80000300800 */
[----:B0-----:R-:W2:Y:S01]  /*25d80*/  LDL.LU R27, [R1+0xc0] ;  /* 0x0000c000011b7983 */ /* 0x001ea20000300800 */
[----:B------:R-:W-:-:S02]  /*25d90*/  ISETP.LT.AND P2, PT, R60, UR41, !P3 ;  /* 0x000000293c007c0c */ /* 0x000fc4000df41270 */
[----:B------:R-:W-:Y:S01]  /*25da0*/  ISETP.LT.AND P3, PT, R51, UR19, !P3 ;  /* 0x0000001333007c0c */ /* 0x000fe2000df61270 */
[----:B------:R-:W-:Y:S01]  /*25db0*/  IMAD.WIDE R24, R52, 0x2, R56 ;  /* 0x0000000234187825 */ /* 0x000fe200078e0238 */
[----:B------:R-:W0:Y:S03]  /*25dc0*/  LDCU UR19, c[0x0][0x398] ;  /* 0x00007300ff1377ac */ /* 0x000e260008000800 */
[----:B------:R-:W-:-:S06]  /*25dd0*/  VIADD R2, R3, 0x33 ;  /* 0x0000003303027836 */ /* 0x000fcc0000000000 */
[----:B--2---:R2:W-:Y:S01]  /*25de0*/  @P2 STG.E.U16 desc[UR8][R24.64], R27 ;  /* 0x0000001b18002986 */ /* 0x0045e2000c101508 */
[----:B------:R-:W-:Y:S01]  /*25df0*/  PRMT R53, R27, 0x7632, R53 ;  /* 0x000076321b357816 */ /* 0x000fe20000000035 */
[----:B--2---:R-:W-:-:S05]  /*25e00*/  IMAD.WIDE R24, R52, 0x2, R58 ;  /* 0x0000000234187825 */ /* 0x004fca00078e023a */
[----:B------:R2:W-:Y:S04]  /*25e10*/  @P3 STG.E.U16 desc[UR8][R24.64], R53 ;  /* 0x0000003518003986 */ /* 0x0005e8000c101508 */
[----:B--2---:R-:W2:Y:S01]  /*25e20*/  LDL.LU R25, [R1+0xd0] ;  /* 0x0000d00001197983 */ /* 0x004ea20000300800 */
[----:B------:R-:W-:Y:S01]  /*25e30*/  ISETP.LT.AND P2, PT, R60, UR20, !P0 ;  /* 0x000000143c007c0c */ /* 0x000fe2000c741270 */
[----:B------:R-:W-:Y:S01]  /*25e40*/  VIADD R26, R3, 0x34 ;  /* 0x00000034031a7836 */ /* 0x000fe20000000000 */
[----:B------:R-:W-:Y:S01]  /*25e50*/  ISETP.GE.AND P5, PT, R2, UR4, PT ;  /* 0x0000000402007c0c */ /* 0x000fe2000bfa6270 */
[----:B------:R-:W-:Y:S01]  /*25e60*/  VIADD R2, R52, UR11 ;  /* 0x0000000b34027c36 */ /* 0x000fe20008000000 */
[----:B------:R-:W-:Y:S01]  /*25e70*/  ISETP.LT.AND P0, PT, R51, UR42, !P0 ;  /* 0x0000002a33007c0c */ /* 0x000fe2000c701270 */
[----:B------:R-:W-:Y:S01]  /*25e80*/  VIADD R53, R3, 0x35 ;  /* 0x0000003503357836 */ /* 0x000fe20000000000 */
[----:B------:R-:W-:Y:S01]  /*25e90*/  ISETP.GE.AND P4, PT, R26, UR6, PT ;  /* 0x000000061a007c0c */ /* 0x000fe2000bf86270 */
[----:B------:R-:W-:Y:S01]  /*25ea0*/  IMAD.WIDE R26, R2, 0x2, R56 ;  /* 0x00000002021a7825 */ /* 0x000fe200078e0238 */
[----:B------:R-:W-:Y:S01]  /*25eb0*/  ISETP.LT.AND P3, PT, R60, UR22, !P6 ;  /* 0x000000163c007c0c */ /* 0x000fe2000f761270 */
[----:B------:R-:W0:Y:S02]  /*25ec0*/  LDCU UR4, c[0x0][0x39c] ;  /* 0x00007380ff0477ac */ /* 0x000e240008000800 */
[C---:B------:R-:W-:Y:S01]  /*25ed0*/  VIADD R52, R2.reuse, UR11 ;  /* 0x0000000b02347c36 */ /* 0x040fe20008000000 */
[----:B------:R-:W0:Y:S01]  /*25ee0*/  LDCU UR6, c[0x0][0x39c] ;  /* 0x00007380ff0677ac */ /* 0x000e220008000800 */
[----:B------:R-:W0:Y:S01]  /*25ef0*/  LDCU UR20, c[0x0][0x398] ;  /* 0x00007300ff1477ac */ /* 0x000e220008000800 */
[----:B--2---:R2:W-:Y:S01]  /*25f00*/  @P2 STG.E.U16 desc[UR8][R26.64], R25 ;  /* 0x000000191a002986 */ /* 0x0045e2000c101508 */
[----:B------:R-:W-:Y:S01]  /*25f10*/  PRMT R54, R25, 0x7632, R54 ;  /* 0x0000763219367816 */ /* 0x000fe20000000036 */
[----:B------:R-:W0:Y:S01]  /*25f20*/  LDCU UR22, c[0x0][0x398] ;  /* 0x00007300ff1677ac */ /* 0x000e220008000800 */
[----:B--2---:R-:W-:-:S02]  /*25f30*/  IMAD.WIDE R24, R2, 0x2, R58 ;  /* 0x0000000202187825 */ /* 0x004fc400078e023a */
[----:B------:R-:W2:Y:S01]  /*25f40*/  LDL.LU R2, [R1+0xc4] ;  /* 0x0000c40001027983 */ /* 0x000ea20000300800 */
[----:B------:R-:W-:Y:S01]  /*25f50*/  ISETP.LT.AND P6, PT, R51, UR24, !P6 ;  /* 0x0000001833007c0c */ /* 0x000fe2000f7c1270 */
[C---:B------:R-:W-:Y:S01]  /*25f60*/  IMAD.WIDE R26, R52.reuse, 0x2, R56 ;  /* 0x00000002341a7825 */ /* 0x040fe200078e0238 */
[----:B------:R-:W-:Y:S01]  /*25f70*/  ISETP.GE.AND P2, PT, R53, UR10, PT ;  /* 0x0000000a35007c0c */ /* 0x000fe2000bf46270 */
[----:B------:R0:W-:Y:S01]  /*25f80*/  @P0 STG.E.U16 desc[UR8][R24.64], R54 ;  /* 0x0000003618000986 */ /* 0x0001e2000c101508 */
[----:B------:R-:W1:Y:S01]  /*25f90*/  LDCU UR10, c[0x0][0x39c] ;  /* 0x00007380ff0a77ac */ /* 0x000e620008000800 */
[----:B------:R-:W1:Y:S01]  /*25fa0*/  LDCU UR24, c[0x0][0x398] ;  /* 0x00007300ff1877ac */ /* 0x000e620008000800 */
[----:B0-----:R-:W-:-:S04]  /*25fb0*/  IMAD.WIDE R24, R52, 0x2, R58 ;  /* 0x0000000234187825 */ /* 0x001fc800078e023a */
[----:B------:R-:W-:Y:S01]  /*25fc0*/  VIADD R52, R52, UR11 ;  /* 0x0000000b34347c36 */ /* 0x000fe20008000000 */
[----:B------:R-:W-:Y:S01]  /*25fd0*/  PRMT R54, R55, 0x7632, R54 ;  /* 0x0000763237367816 */ /* 0x000fe20000000036 */
[----:B------:R-:W-:Y:S01]  /*25fe0*/  VIADD R53, R3, 0x37 ;  /* 0x0000003703357836 */ /* 0x000fe20000000000 */
[----:B--2---:R0:W-:Y:S01]  /*25ff0*/  @P3 STG.E.U16 desc[UR8][R26.64], R2 ;  /* 0x000000021a003986 */ /* 0x0041e2000c101508 */
[----:B------:R-:W-:Y:S01]  /*26000*/  ISETP.LT.AND P3, PT, R60, UR26, !P5 ;  /* 0x0000001a3c007c0c */ /* 0x000fe2000ef61270 */
[----:B------:R-:W2:Y:S01]  /*26010*/  LDCU UR26, c[0x0][0x398] ;  /* 0x00007300ff1a77ac */ /* 0x000ea20008000800 */
[----:B------:R-:W-:Y:S01]  /*26020*/  ISETP.LT.AND P5, PT, R51, UR28, !P5 ;  /* 0x0000001c33007c0c */ /* 0x000fe2000efa1270 */
[----:B------:R-:W1:Y:S01]  /*26030*/  LDCU UR28, c[0x0][0x398] ;  /* 0x00007300ff1c77ac */ /* 0x000e620008000800 */
[----:B0-----:R-:W-:Y:S01]  /*26040*/  PRMT R26, R2, 0x7632, R26 ;  /* 0x00007632021a7816 */ /* 0x001fe2000000001a */
[----:B------:R-:W-:-:S04]  /*26050*/  VIADD R2, R3, 0x36 ;  /* 0x0000003603027836 */ /* 0x000fc80000000000 */
        /* <DEDUP_REMOVED lines=10> */
[----:B---3--:R-:W-:Y:S01]  /*26100*/  PRMT R52, R5, 0x7632, R52 ;  /* 0x0000763205347816 */ /* 0x008fe20000000034 */
[----:B------:R3:W-:Y:S04]  /*26110*/  @P3 STG.E.U16 desc[UR8][R26.64], R5 ;  /* 0x000000051a003986 */ /* 0x0007e8000c101508 */
[----:B------:R0:W-:Y:S01]  /*26120*/  @P5 STG.E.U16 desc[UR8][R24.64], R52 ;  /* 0x0000003418005986 */ /* 0x0001e2000c101508 */
[----:B------:R-:W-:Y:S01]  /*26130*/  ISETP.LT.AND P5, PT, R60, UR35, !P2 ;  /* 0x000000233c007c0c */ /* 0x000fe2000d7a1270 */
[----:B------:R-:W2:Y:S01]  /*26140*/  LDCU UR35, c[0x0][0x398] ;  /* 0x00007300ff2377ac */ /* 0x000ea20008000800 */
[C---:B---3--:R-:W-:Y:S01]  /*26150*/  IMAD.WIDE R26, R2.reuse, 0x2, R56 ;  /* 0x00000002021a7825 */ /* 0x048fe200078e0238 */
[----:B------:R-:W3:Y:S03]  /*26160*/  LDL.LU R5, [R1+0xb28] ;  /* 0x000b280001057983 */ /* 0x000ee60000300800 */
[C---:B0-----:R-:W-:Y:S01]  /*26170*/  VIADD R52, R2.reuse, UR11 ;  /* 0x0000000b02347c36 */ /* 0x041fe20008000000 */
[----:B------:R0:W-:Y:S01]  /*26180*/  @P6 STG.E.U16 desc[UR8][R26.64], R55 ;  /* 0x000000371a006986 */ /* 0x0001e2000c101508 */
[----:B------:R-:W-:Y:S01]  /*26190*/  IMAD.WIDE R24, R2, 0x2, R58 ;  /* 0x0000000202187825 */ /* 0x000fe200078e023a */
[----:B------:R-:W-:Y:S01]  /*261a0*/  ISETP.LT.AND P2, PT, R51, UR32, !P2 ;  /* 0x0000002033007c0c */ /* 0x000fe2000d741270 */
[----:B------:R-:W2:Y:S01]  /*261b0*/  LDCU UR32, c[0x0][0x398] ;  /* 0x00007300ff2077ac */ /* 0x000ea20008000800 */
[----:B-1----:R-:W-:-:S02]  /*261c0*/  ISETP.GE.AND P3, PT, R53, UR16, PT ;  /* 0x0000001035007c0c */ /* 0x002fc4000bf66270 */
[----:B------:R1:W-:Y:S01]  /*261d0*/  @P4 STG.E.U16 desc[UR8][R24.64], R54 ;  /* 0x0000003618004986 */ /* 0x0003e2000c101508 */
[----:B0-----:R-:W-:Y:S01]  /*261e0*/  IMAD.WIDE R26, R52, 0x2, R56 ;  /* 0x00000002341a7825 */ /* 0x001fe200078e0238 */
[----:B------:R-:W0:Y:S04]  /*261f0*/  LDCU UR16, c[0x0][0x39c] ;  /* 0x00007380ff1077ac */ /* 0x000e280008000800 */
[----:B------:R2:W-:Y:S01]  /*26200*/  @P5 STG.E.U16 desc[UR8][R26.64], R61 ;  /* 0x0000003d1a005986 */ /* 0x0005e2000c101508 */
[----:B------:R-:W-:Y:S01]  /*26210*/  ISETP.LT.AND P5, PT, R60, UR38, !P0 ;  /* 0x000000263c007c0c */ /* 0x000fe2000c7a1270 */
[----:B------:R-:W-:Y:S02]  /*26220*/  VIADD R53, R3, 0x38 ;  /* 0x0000003803357836 */ /* 0x000fe40000000000 */
[C---:B------:R-:W-:Y:S01]  /*26230*/  VIADD R2, R52.reuse, UR11 ;  /* 0x0000000b34027c36 */ /* 0x040fe20008000000 */
[----:B-1----:R-:W3:Y:S01]  /*26240*/  LDL.LU R54, [R1+0xe0] ;  /* 0x0000e00001367983 */ /* 0x002ee20000300800 */
[----:B------:R-:W-:Y:S01]  /*26250*/  IMAD.WIDE R24, R52, 0x2, R58 ;  /* 0x0000000234187825 */ /* 0x000fe200078e023a */
[----:B----4-:R-:W-:Y:S01]  /*26260*/  ISETP.GE.AND P6, PT, R53, UR12, PT ;  /* 0x0000000c35007c0c */ /* 0x010fe2000bfc6270 */
[----:B------:R-:W1:Y:S02]  /*26270*/  LDCU UR12, c[0x0][0x39c] ;  /* 0x00007380ff0c77ac */ /* 0x000e640008000800 */
[----:B--2---:R-:W-:Y:S01]  /*26280*/  VIADD R26, R3, 0x39 ;  /* 0x00000039031a7836 */ /* 0x004fe20000000000 */
[----:B------:R-:W-:-:S04]  /*26290*/  PRMT R53, R61, 0x7632, R53 ;  /* 0x000076323d357816 */ /* 0x000fc80000000035 */
[----:B------:R-:W-:Y:S01]  /*262a0*/  ISETP.GE.AND P4, PT, R26, UR4, PT ;  /* 0x000000041a007c0c */ /* 0x000fe2000bf86270 */
[----:B------:R-:W-:Y:S01]  /*262b0*/  IMAD.WIDE R26, R2, 0x2, R56 ;  /* 0x00000002021a7825 */ /* 0x000fe200078e0238 */
[----:B------:R-:W-:Y:S01]  /*262c0*/  ISETP.LT.AND P0, PT, R51, UR31, !P0 ;  /* 0x0000001f33007c0c */ /* 0x000fe2000c701270 */
[----:B------:R2:W-:Y:S01]  /*262d0*/  @P2 STG.E.U16 desc[UR8][R24.64], R53 ;  /* 0x0000003518002986 */ /* 0x0005e2000c101508 */
[----:B------:R-:W-:Y:S01]  /*262e0*/  PRMT R52, R7, 0x7632, R52 ;  /* 0x0000763207347816 */ /* 0x000fe20000000034 */
[----:B------:R-:W4:Y:S02]  /*262f0*/  LDCU UR4, c[0x0][0x39c] ;  /* 0x00007380ff0477ac */ /* 0x000f240008000800 */
[----:B------:R0:W-:Y:S01]  /*26300*/  @P5 STG.E.U16 desc[UR8][R26.64], R7 ;  /* 0x000000071a005986 */ /* 0x0001e2000c101508 */
[----:B------:R-:W-:Y:S01]  /*26310*/  ISETP.LT.AND P5, PT, R60, UR18, !P3 ;  /* 0x000000123c007c0c */ /* 0x000fe2000dfa1270 */
[----:B------:R-:W1:Y:S01]  /*26320*/  LDCU UR31, c[0x0][0x398] ;  /* 0x00007300ff1f77ac */ /* 0x000e620008000800 */
[----:B------:R-:W-:Y:S01]  /*26330*/  ISETP.LT.AND P3, PT, R51, UR33, !P3 ;  /* 0x0000002133007c0c */ /* 0x000fe2000df61270 */
[----:B------:R-:W1:Y:S01]  /*26340*/  LDCU UR18, c[0x0][0x398] ;  /* 0x00007300ff1277ac */ /* 0x000e620008000800 */
[----:B--2---:R-:W-:Y:S01]  /*26350*/  IMAD.WIDE R24, R2, 0x2, R58 ;  /* 0x0000000202187825 */ /* 0x004fe200078e023a */
[----:B------:R-:W-:Y:S01]  /*26360*/  PRMT R53, R6, 0x7632, R53 ;  /* 0x0000763206357816 */ /* 0x000fe20000000035 */
[----:B------:R-:W2:Y:S02]  /*26370*/  LDCU UR33, c[0x0][0x398] ;  /* 0x00007300ff2177ac */ /* 0x000ea40008000800 */
[----:B0-----:R-:W-:Y:S01]  /*26380*/  VIADD R26, R3, 0x3a ;  /* 0x0000003a031a7836 */ /* 0x001fe20000000000 */
[----:B------:R0:W-:Y:S04]  /*26390*/  @P0 STG.E.U16 desc[UR8][R24.64], R52 ;  /* 0x0000003418000986 */ /* 0x0001e8000c101508 */
[----:B------:R-:W-:Y:S01]  /*263a0*/  ISETP.GE.AND P2, PT, R26, UR6, PT ;  /* 0x000000061a007c0c */ /* 0x000fe2000bf46270 */
[----:B------:R-:W-:Y:S01]  /*263b0*/  VIADD R26, R2, UR11 ;  /* 0x0000000b021a7c36 */ /* 0x000fe20008000000 */
[----:B------:R-:W-:Y:S01]  /*263c0*/  ISETP.LT.AND P0, PT, R60, UR36, !P6 ;  /* 0x000000243c007c0c */ /* 0x000fe2000f701270 */
[----:B------:R-:W1:Y:S02]  /*263d0*/  LDCU UR6, c[0x0][0x39c] ;  /* 0x00007380ff0677ac */ /* 0x000e640008000800 */
[----:B------:R-:W-:-:S02]  /*263e0*/  VIADD R2, R26, UR11 ;  /* 0x0000000b1a027c36 */ /* 0x000fc40008000000 */
[C---:B0-----:R-:W-:Y:S01]  /*263f0*/  IMAD.WIDE R24, R26.reuse, 0x2, R56 ;  /* 0x000000021a187825 */ /* 0x041fe200078e0238 */
[----:B------:R-:W0:Y:S03]  /*26400*/  LDCU UR36, c[0x0][0x398] ;  /* 0x00007300ff2477ac */ /* 0x000e260008000800 */
[----:B------:R-:W-:Y:S01]  /*26410*/  IMAD.WIDE R26, R26, 0x2, R58 ;  /* 0x000000021a1a7825 */ /* 0x000fe200078e023a */
[----:B------:R1:W-:Y:S04]  /*26420*/  @P5 STG.E.U16 desc[UR8][R24.64], R6 ;  /* 0x0000000618005986 */ /* 0x0003e8000c101508 */
[----:B------:R0:W-:Y:S04]  /*26430*/  @P3 STG.E.U16 desc[UR8][R26.64], R53 ;  /* 0x000000351a003986 */ /* 0x0001e8000c101508 */
[----:B-1----:R-:W2:Y:S04]  /*26440*/  LDL.LU R6, [R1+0xe4] ;  /* 0x0000e40001067983 */ /* 0x002ea80000300800 */
[----:B------:R-:W2:Y:S04]  /*26450*/  LDL.LU R55, [R1+0xe8] ;  /* 0x0000e80001377983 */ /* 0x000ea80000300800 */
[----:B------:R-:W2:Y:S04]  /*26460*/  LDL.LU R61, [R1+0x5c] ;  /* 0x00005c00013d7983 */ /* 0x000ea80000300800 */
[----:B------:R-:W2:Y:S04]  /*26470*/  LDL.LU R7, [R1+0xec] ;  /* 0x0000ec0001077983 */ /* 0x000ea80000300800 */
[----:B0-----:R-:W2:Y:S01]  /*26480*/  LDL.LU R27, [R1+0x50] ;  /* 0x00005000011b7983 */ /* 0x001ea20000300800 */
[----:B------:R-:W-:Y:S01]  /*26490*/  ISETP.LT.AND P6, PT, R51, UR37, !P6 ;  /* 0x0000002533007c0c */ /* 0x000fe2000f7c1270 */
[----:B------:R-:W-:-:S04]  /*264a0*/  IMAD.WIDE R24, R2, 0x2, R56 ;  /* 0x0000000202187825 */ /* 0x000fc800078e0238 */
[C---:B------:R-:W-:Y:S02]  /*264b0*/  VIADD R52, R3.reuse, 0x3b ;  /* 0x0000003b03347836 */ /* 0x040fe40000000000 */
[----:B------:R-:W-:Y:S01]  /*264c0*/  VIADD R26, R3, 0x3c ;  /* 0x0000003c031a7836 */ /* 0x000fe20000000000 */
[----:B------:R-:W-:Y:S01]  /*264d0*/  ISETP.LT.AND P3, PT, R60, UR19, !P4 ;  /* 0x000000133c007c0c */ /* 0x000fe2000e761270 */
[----:B------:R-:W0:Y:S01]  /*264e0*/  LDCU UR19, c[0x0][0x398] ;  /* 0x00007300ff1377ac */ /* 0x000e220008000800 */
[----:B------:R-:W-:Y:S01]  /*264f0*/  ISETP.GE.AND P5, PT, R52, UR10, PT ;  /* 0x0000000a34007c0c */ /* 0x000fe2000bfa6270 */
[----:B------:R-:W-:Y:S01]  /*26500*/  VIADD R52, R2, UR11 ;  /* 0x0000000b02347c36 */ /* 0x000fe20008000000 */
[----:B------:R-:W1:Y:S01]  /*26510*/  LDCU UR37, c[0x0][0x398] ;  /* 0x00007300ff2577ac */ /* 0x000e620008000800 */
[----:B--2---:R2:W-:Y:S01]  /*26520*/  @P0 STG.E.U16 desc[UR8][R24.64], R27 ;  /* 0x0000001b18000986 */ /* 0x0045e2000c101508 */
[----:B------:R-:W-:Y:S01]  /*26530*/  PRMT R53, R27, 0x7632, R53 ;  /* 0x000076321b357816 */ /* 0x000fe20000000035 */
[----:B------:R-:W0:Y:S01]  /*26540*/  LDCU UR10, c[0x0][0x39c] ;  /* 0x00007380ff0a77ac */ /* 0x000e220008000800 */
[----:B------:R-:W-:-:S02]  /*26550*/  ISETP.GE.AND P0, PT, R26, UR14, PT ;  /* 0x0000000e1a007c0c */ /* 0x000fc4000bf06270 */
[----:B------:R-:W-:Y:S01]  /*26560*/  ISETP.LT.AND P4, PT, R51, UR20, !P4 ;  /* 0x0000001433007c0c */ /* 0x000fe2000e781270 */
[----:B------:R-:W0:Y:S01]  /*26570*/  LDCU UR14, c[0x0][0x39c] ;  /* 0x00007380ff0e77ac */ /* 0x000e220008000800 */
[----:B------:R-:W0:Y:S01]  /*26580*/  LDCU UR20, c[0x0][0x398] ;  /* 0x00007300ff1477ac */ /* 0x000e220008000800 */
[----:B--2---:R-:W-:-:S04]  /*26590*/  IMAD.WIDE R24, R2, 0x2, R58 ;  /* 0x0000000202187825 */ /* 0x004fc800078e023a */
[C---:B------:R-:W-:Y:S01]  /*265a0*/  IMAD.WIDE R26, R52.reuse, 0x2, R56 ;  /* 0x00000002341a7825 */ /* 0x040fe200078e0238 */
[----:B------:R2:W-:Y:S03]  /*265b0*/  @P6 STG.E.U16 desc[UR8][R24.64], R53 ;  /* 0x0000003518006986 */ /* 0x0005e6000c101508 */
[C---:B------:R-:W-:Y:S02]  /*265c0*/  VIADD R2, R52.reuse, UR11 ;  /* 0x0000000b34027c36 */ /* 0x040fe40008000000 */
[----:B--2---:R-:W-:Y:S02]  /*265d0*/  IMAD.WIDE R24, R52, 0x2, R58 ;  /* 0x0000000234187825 */ /* 0x004fe400078e023a */
[----:B------:R-:W2:Y:S01]  /*265e0*/  LDL.LU R52, [R1+0x54] ;  /* 0x0000540001347983 */ /* 0x000ea20000300800 */
[----:B---3--:R-:W-:-:S03]  /*265f0*/  PRMT R53, R54, 0x7632, R53 ;  /* 0x0000763236357816 */ /* 0x008fc60000000035 */
[----:B------:R3:W-:Y:S02]  /*26600*/  @P3 STG.E.U16 desc[UR8][R26.64], R54 ;  /* 0x000000361a003986 */ /* 0x0007e4000c101508 */
[----:B---3--:R-:W-:-:S05]  /*26610*/  VIADD R54, R3, 0x3d ;  /* 0x0000003d03367836 */ /* 0x008fca0000000000 */
[----:B------:R-:W-:Y:S02]  /*26620*/  ISETP.GE.AND P3, PT, R54, UR16, PT ;  /* 0x0000001036007c0c */ /* 0x000fe4000bf66270 */
[----:B------:R-:W-:Y:S01]  /*26630*/  ISETP.LT.AND P6, PT, R60, UR22, !P2 ;  /* 0x000000163c007c0c */ /* 0x000fe2000d7c1270 */
[----:B------:R-:W3:Y:S01]  /*26640*/  LDL.LU R54, [R1+0x58] ;  /* 0x0000580001367983 */ /* 0x000ee20000300800 */
[C---:B------:R-:W-:Y:S01]  /*26650*/  ISETP.LT.AND P2, PT, R51.reuse, UR39, !P2 ;  /* 0x0000002733007c0c */ /* 0x040fe2000d741270 */
[----:B------:R-:W-:Y:S01]  /*26660*/  IMAD.WIDE R26, R2, 0x2, R56 ;  /* 0x00000002021a7825 */ /* 0x000fe200078e0238 */
[----:B------:R-:W0:Y:S01]  /*26670*/  LDCU UR16, c[0x0][0x398] ;  /* 0x00007300ff1077ac */ /* 0x000e220008000800 */
[----:B------:R1:W-:Y:S01]  /*26680*/  @P4 STG.E.U16 desc[UR8][R24.64], R53 ;  /* 0x0000003518004986 */ /* 0x0003e2000c101508 */
[----:B------:R-:W-:Y:S02]  /*26690*/  ISETP.LT.AND P4, PT, R60, UR24, !P5 ;  /* 0x000000183c007c0c */ /* 0x000fe4000ef81270 */
[----:B------:R-:W-:Y:S01]  /*266a0*/  ISETP.LT.AND P5, PT, R51, UR26, !P5 ;  /* 0x0000001a33007c0c */ /* 0x000fe2000efa1270 */
[----:B------:R-:W0:Y:S01]  /*266b0*/  LDCU UR22, c[0x0][0x398] ;  /* 0x00007300ff1677ac */ /* 0x000e220008000800 */
[----:B------:R-:W0:Y:S01]  /*266c0*/  LDCU UR24, c[0x0][0x398] ;  /* 0x00007300ff1877ac */ /* 0x000e220008000800 */
[----:B-1----:R-:W-:Y:S01]  /*266d0*/  IMAD.WIDE R24, R2, 0x2, R58 ;  /* 0x0000000202187825 */ /* 0x002fe200078e023a */
[----:B------:R-:W1:Y:S03]  /*266e0*/  LDCU UR26, c[0x0][0x398] ;  /* 0x00007300ff1a77ac */ /* 0x000e660008000800 */
[C---:B------:R-:W-:Y:S01]  /*266f0*/  VIADD R53, R3.reuse, 0x3f ;  /* 0x0000003f03357836 */ /* 0x040fe20000000000 */
[----:B--2---:R2:W-:Y:S02]  /*26700*/  @P6 STG.E.U16 desc[UR8][R26.64], R52 ;  /* 0x000000341a006986 */ /* 0x0045e4000c101508 */
[----:B--2---:R-:W-:Y:S01]  /*26710*/  PRMT R26, R52, 0x7632, R26 ;  /* 0x00007632341a7816 */ /* 0x004fe2000000001a */
[----:B------:R-:W-:-:S02]  /*26720*/  VIADD R27, R3, 0x3e ;  /* 0x0000003e031b7836 */ /* 0x000fc40000000000 */
[----:B------:R-:W-:Y:S02]  /*26730*/  VIADD R52, R2, UR11 ;  /* 0x0000000b02347c36 */ /* 0x000fe40008000000 */
[----:B------:R2:W-:Y:S01]  /*26740*/  @P2 STG.E.U16 desc[UR8][R24.64], R26 ;  /* 0x0000001a18002986 */ /* 0x0005e2000c101508 */
[----:B------:R-:W-:Y:S01]  /*26750*/  ISETP.GE.AND P6, PT, R27, UR12, PT ;  /* 0x0000000c1b007c0c */ /* 0x000fe2000bfc6270 */
[----:B------:R-:W-:Y:S01]  /*26760*/  VIADD R2, R52, UR11 ;  /* 0x0000000b34027c36 */ /* 0x000fe20008000000 */
[----:B------:R-:W-:Y:S01]  /*26770*/  ISETP.LT.AND P2, PT, R60, UR28, !P0 ;  /* 0x0000001c3c007c0c */ /* 0x000fe2000c741270 */
[----:B------:R-:W0:Y:S01]  /*26780*/  LDCU UR12, c[0x0][0x39c] ;  /* 0x00007380ff0c77ac */ /* 0x000e220008000800 */
[----:B------:R-:W-:Y:S01]  /*26790*/  ISETP.LT.AND P0, PT, R51, UR34, !P0 ;  /* 0x0000002233007c0c */ /* 0x000fe2000c701270 */
[----:B------:R-:W0:Y:S01]  /*267a0*/  LDCU UR28, c[0x0][0x398] ;  /* 0x00007300ff1c77ac */ /* 0x000e220008000800 */
[C---:B--2---:R-:W-:Y:S01]  /*267b0*/  IMAD.WIDE R26, R52.reuse, 0x2, R56 ;  /* 0x00000002341a7825 */ /* 0x044fe200078e0238 */
[----:B------:R-:W2:Y:S03]  /*267c0*/  LDCU UR34, c[0x0][0x398] ;  /* 0x00007300ff2277ac */ /* 0x000ea60008000800 */
[----:B------:R-:W-:Y:S01]  /*267d0*/  IMAD.WIDE R24, R52, 0x2, R58 ;  /* 0x0000000234187825 */ /* 0x000fe200078e023a */
[----:B------:R-:W-:Y:S01]  /*267e0*/  PRMT R52, R6, 0x7632, R52 ;  /* 0x0000763206347816 */ /* 0x000fe20000000034 */
[----:B------:R0:W-:Y:S04]  /*267f0*/  @P4 STG.E.U16 desc[UR8][R26.64], R6 ;  /* 0x000000061a004986 */ /* 0x0001e8000c101508 */
[----:B------:R1:W-:Y:S01]  /*26800*/  @P5 STG.E.U16 desc[UR8][R24.64], R52 ;  /* 0x0000003418005986 */ /* 0x0003e2000c101508 */
[----:B------:R-:W-:Y:S01]  /*26810*/  ISETP.LT.AND P5, PT, R60, UR30, !P3 ;  /* 0x0000001e3c007c0c */ /* 0x000fe2000dfa1270 */
[----:B------:R-:W2:Y:S01]  /*26820*/  LDCU UR30, c[0x0][0x398] ;  /* 0x00007300ff1e77ac */ /* 0x000ea20008000800 */
[----:B----4-:R-:W-:Y:S01]  /*26830*/  ISETP.GE.AND P4, PT, R53, UR4, PT ;  /* 0x0000000435007c0c */ /* 0x010fe2000bf86270 */
[----:B0-----:R-:W-:Y:S01]  /*26840*/  IMAD.WIDE R26, R2, 0x2, R56 ;  /* 0x00000002021a7825 */ /* 0x001fe200078e0238 */
[----:B---3--:R-:W-:Y:S01]  /*26850*/  PRMT R53, R54, 0x7632, R53 ;  /* 0x0000763236357816 */ /* 0x008fe20000000035 */
[----:B------:R-:W3:Y:S02]  /*26860*/  LDL.LU R6, [R1+0xb24] ;  /* 0x000b240001067983 */ /* 0x000ee40000300800 */
[----:B-1----:R-:W-:-:S02]  /*26870*/  VIADD R52, R2, UR11 ;  /* 0x0000000b02347c36 */ /* 0x002fc40008000000 */
[----:B------:R-:W-:Y:S01]  /*26880*/  IMAD.WIDE R24, R2, 0x2, R58 ;  /* 0x0000000202187825 */ /* 0x000fe200078e023a */
[----:B------:R0:W-:Y:S01]  /*26890*/  @P2 STG.E.U16 desc[UR8][R26.64], R54 ;  /* 0x000000361a002986 */ /* 0x0001e2000c101508 */
[----:B------:R-:W-:Y:S01]  /*268a0*/  ISETP.LT.AND P3, PT, R51, UR35, !P3 ;  /* 0x0000002333007c0c */ /* 0x000fe2000df61270 */
[----:B------:R-:W1:Y:S02]  /*268b0*/  LDCU UR4, c[0x0][0x39c] ;  /* 0x00007380ff0477ac */ /* 0x000e640008000800 */
[----:B------:R4:W-:Y:S01]  /*268c0*/  @P0 STG.E.U16 desc[UR8][R24.64], R53 ;  /* 0x0000003518000986 */ /* 0x0009e2000c101508 */
[C---:B------:R-:W-:Y:S01]  /*268d0*/  VIADD R2, R52.reuse, UR11 ;  /* 0x0000000b34027c36 */ /* 0x040fe20008000000 */
[----:B------:R-:W1:Y:S01]  /*268e0*/  LDCU UR35, c[0x0][0x398] ;  /* 0x00007300ff2377ac */ /* 0x000e620008000800 */
[----:B0-----:R-:W-:-:S05]  /*268f0*/  IMAD.WIDE R26, R52, 0x2, R56 ;  /* 0x00000002341a7825 */ /* 0x001fca00078e0238 */
[----:B------:R0:W-:Y:S01]  /*26900*/  @P5 STG.E.U16 desc[UR8][R26.64], R55 ;  /* 0x000000371a005986 */ /* 0x0001e2000c101508 */
[----:B------:R-:W-:Y:S01]  /*26910*/  ISETP.LT.AND P5, PT, R60, UR32, !P6 ;  /* 0x000000203c007c0c */ /* 0x000fe2000f7a1270 */
[----:B----4-:R-:W-:Y:S01]  /*26920*/  IMAD.WIDE R24, R52, 0x2, R58 ;  /* 0x0000000234187825 */ /* 0x010fe200078e023a */
[----:B------:R-:W-:Y:S01]  /*26930*/  PRMT R53, R55, 0x7632, R53 ;  /* 0x0000763237357816 */ /* 0x000fe20000000035 */
[----:B------:R-:W4:Y:S02]  /*26940*/  LDCU UR32, c[0x0][0x398] ;  /* 0x00007300ff2077ac */ /* 0x000f240008000800 */
[----:B0-----:R-:W-:Y:S01]  /*26950*/  VIADD R26, R3, 0x41 ;  /* 0x00000041031a7836 */ /* 0x001fe20000000000 */
[----:B------:R-:W-:Y:S01]  /*26960*/  ISETP.LT.AND P6, PT, R51, UR31, !P6 ;  /* 0x0000001f33007c0c */ /* 0x000fe2000f7c1270 */
[----:B------:R0:W-:Y:S01]  /*26970*/  @P3 STG.E.U16 desc[UR8][R24.64], R53 ;  /* 0x0000003518003986 */ /* 0x0001e2000c101508 */
[----:B------:R-:W-:Y:S01]  /*26980*/  PRMT R52, R61, 0x7632, R52 ;  /* 0x000076323d347816 */ /* 0x000fe20000000034 */
[----:B------:R-:W-:Y:S01]  /*26990*/  VIADD R54, R3, 0x40 ;  /* 0x0000004003367836 */ /* 0x000fe20000000000 */
[----:B------:R-:W-:Y:S01]  /*269a0*/  ISETP.GE.AND P0, PT, R26, UR10, PT ;  /* 0x0000000a1a007c0c */ /* 0x000fe2000bf06270 */
[----:B------:R-:W-:Y:S01]  /*269b0*/  IMAD.WIDE R26, R2, 0x2, R56 ;  /* 0x00000002021a7825 */ /* 0x000fe200078e0238 */
[----:B------:R-:W1:Y:S04]  /*269c0*/  LDCU UR10, c[0x0][0x39c] ;  /* 0x00007380ff0a77ac */ /* 0x000e680008000800 */
[----:B------:R2:W-:Y:S01]  /*269d0*/  @P5 STG.E.U16 desc[UR8][R26.64], R61 ;  /* 0x0000003d1a005986 */ /* 0x0005e2000c101508 */
[----:B------:R-:W-:Y:S01]  /*269e0*/  ISETP.LT.AND P5, PT, R60, UR18, !P4 ;  /* 0x000000123c007c0c */ /* 0x000fe2000e7a1270 */
[----:B------:R-:W1:Y:S01]  /*269f0*/  LDCU UR31, c[0x0][0x398] ;  /* 0x00007300ff1f77ac */ /* 0x000e620008000800 */
[----:B------:R-:W-:Y:S01]  /*26a00*/  ISETP.LT.AND P4, PT, R51, UR33, !P4 ;  /* 0x0000002133007c0c */ /* 0x000fe2000e781270 */
[----:B0-----:R-:W-:-:S04]  /*26a10*/  IMAD.WIDE R24, R2, 0x2, R58 ;  /* 0x0000000202187825 */ /* 0x001fc800078e023a */
[----:B------:R-:W-:Y:S02]  /*26a20*/  VIADD R53, R2, UR11 ;  /* 0x0000000b02357c36 */ /* 0x000fe40008000000 */
[C---:B--2---:R-:W-:Y:S01]  /*26a30*/  VIADD R26, R3.reuse, 0x42 ;  /* 0x00000042031a7836 */ /* 0x044fe20000000000 */
[----:B------:R0:W-:Y:S01]  /*26a40*/  @P6 STG.E.U16 desc[UR8][R24.64], R52 ;  /* 0x0000003418006986 */ /* 0x0001e2000c101508 */
[----:B------:R-:W-:Y:S01]  /*26a50*/  ISETP.GE.AND P2, PT, R54, UR6, PT ;  /* 0x0000000636007c0c */ /* 0x000fe2000bf46270 */
[----:B------:R-:W-:Y:S01]  /*26a60*/  VIADD R2, R3, 0x43 ;  /* 0x0000004303027836 */ /* 0x000fe20000000000 */
[----:B------:R-:W2:Y:S01]  /*26a70*/  LDCU UR6, c[0x0][0x39c] ;  /* 0x00007380ff0677ac */ /* 0x000ea20008000800 */
[----:B------:R-:W-:Y:S01]  /*26a80*/  ISETP.GE.AND P3, PT, R26, UR14, PT ;  /* 0x0000000e1a007c0c */ /* 0x000fe2000bf66270 */
[C---:B------:R-:W-:Y:S01]  /*26a90*/  IMAD.WIDE R26, R53.reuse, 0x2, R56 ;  /* 0x00000002351a7825 */ /* 0x040fe200078e0238 */
[----:B------:R-:W2:Y:S01]  /*26aa0*/  LDL.LU R54, [R1+0x100] ;  /* 0x0001000001367983 */ /* 0x000ea20000300800 */
[----:B------:R-:W1:Y:S01]  /*26ab0*/  LDCU UR18, c[0x0][0x398] ;  /* 0x00007300ff1277ac */ /* 0x000e620008000800 */
[----:B------:R-:W1:Y:S01]  /*26ac0*/  LDCU UR33, c[0x0][0x398] ;  /* 0x00007300ff2177ac */ /* 0x000e620008000800 */
[----:B0-----:R-:W-:-:S02]  /*26ad0*/  VIADD R52, R53, UR11 ;  /* 0x0000000b35347c36 */ /* 0x001fc40008000000 */
[----:B------:R-:W-:Y:S01]  /*26ae0*/  IMAD.WIDE R24, R53, 0x2, R58 ;  /* 0x0000000235187825 */ /* 0x000fe200078e023a */
[----:B------:R-:W-:Y:S01]  /*26af0*/  PRMT R53, R7, 0x7632, R53 ;  /* 0x0000763207357816 */ /* 0x000fe20000000035 */
[----:B------:R0:W-:Y:S01]  /*26b00*/  @P5 STG.E.U16 desc[UR8][R26.64], R7 ;  /* 0x000000071a005986 */ /* 0x0001e2000c101508 */
[----:B------:R-:W-:Y:S01]  /*26b10*/  ISETP.LT.AND P6, PT, R60, UR36, !P2 ;  /* 0x000000243c007c0c */ /* 0x000fe2000d7c1270 */
[----:B------:R-:W1:Y:S02]  /*26b20*/  LDCU UR14, c[0x0][0x39c] ;  /* 0x00007380ff0e77ac */ /* 0x000e640008000800 */
[----:B------:R1:W-:Y:S04]  /*26b30*/  @P4 STG.E.U16 desc[UR8][R24.64], R53 ;  /* 0x0000003518004986 */ /* 0x0003e8000c101508 */
[----:B0-----:R-:W2:Y:S01]  /*26b40*/  LDL.LU R7, [R1+0x104] ;  /* 0x0001040001077983 */ /* 0x001ea20000300800 */
[----:B------:R-:W-:Y:S01]  /*26b50*/  IMAD.WIDE R26, R52, 0x2, R56 ;  /* 0x00000002341a7825 */ /* 0x000fe200078e0238 */
[----:B------:R-:W-:Y:S01]  /*26b60*/  ISETP.GE.AND P5, PT, R2, UR12, PT ;  /* 0x0000000c02007c0c */ /* 0x000fe2000bfa6270 */
[----:B------:R-:W0:Y:S01]  /*26b70*/  LDCU UR12, c[0x0][0x39c] ;  /* 0x00007380ff0c77ac */ /* 0x000e220008000800 */
[----:B------:R-:W2:Y:S01]  /*26b80*/  LDL.LU R55, [R1+0xfc] ;  /* 0x0000fc0001377983 */ /* 0x000ea20000300800 */
[----:B------:R-:W0:Y:S03]  /*26b90*/  LDCU UR36, c[0x0][0x398] ;  /* 0x00007300ff2477ac */ /* 0x000e260008000800 */
[----:B------:R-:W2:Y:S04]  /*26ba0*/  LDL.LU R61, [R1+0x10c] ;  /* 0x00010c00013d7983 */ /* 0x000ea80000300800 */
[----:B-1----:R-:W2:Y:S01]  /*26bb0*/  LDL.LU R25, [R1+0xf0] ;  /* 0x0000f00001197983 */ /* 0x002ea20000300800 */
[----:B------:R-:W-:Y:S01]  /*26bc0*/  ISETP.LT.AND P2, PT, R51, UR19, !P2 ;  /* 0x0000001333007c0c */ /* 0x000fe2000d741270 */
[----:B------:R-:W-:Y:S01]  /*26bd0*/  VIADD R2, R52, UR11 ;  /* 0x0000000b34027c36 */ /* 0x000fe20008000000 */
[----:B------:R-:W1:Y:S01]  /*26be0*/  LDCU UR19, c[0x0][0x398] ;  /* 0x00007300ff1377ac */ /* 0x000e620008000800 */
[----:B--2---:R2:W-:Y:S01]  /*26bf0*/  @P6 STG.E.U16 desc[UR8][R26.64], R25 ;  /* 0x000000191a006986 */ /* 0x0045e2000c101508 */
[----:B------:R-:W-:-:S02]  /*26c00*/  ISETP.LT.AND P6, PT, R60, UR37, !P0 ;  /* 0x000000253c007c0c */ /* 0x000fc4000c7c1270 */
[----:B------:R-:W-:Y:S02]  /*26c10*/  PRMT R53, R25, 0x7632, R53 ;  /* 0x0000763219357816 */ /* 0x000fe40000000035 */
[----:B------:R-:W-:Y:S01]  /*26c20*/  ISETP.LT.AND P0, PT, R51, UR20, !P0 ;  /* 0x0000001433007c0c */ /* 0x000fe2000c701270 */
[----:B------:R-:W0:Y:S01]  /*26c30*/  LDCU UR20, c[0x0][0x398] ;  /* 0x00007300ff1477ac */ /* 0x000e220008000800 */
[----:B--2---:R-:W-:Y:S02]  /*26c40*/  VIADD R26, R3, 0x44 ;  /* 0x00000044031a7836 */ /* 0x004fe40000000000 */
[----:B------:R-:W-:-:S03]  /*26c50*/  IMAD.WIDE R24, R52, 0x2, R58 ;  /* 0x0000000234187825 */ /* 0x000fc600078e023a */
[----:B------:R-:W-:Y:S01]  /*26c60*/  ISETP.GE.AND P4, PT, R26, UR4, PT ;  /* 0x000000041a007c0c */ /* 0x000fe2000bf86270 */
[----:B------:R-:W-:Y:S01]  /*26c70*/  IMAD.WIDE R26, R2, 0x2, R56 ;  /* 0x00000002021a7825 */ /* 0x000fe200078e0238 */
[----:B------:R2:W-:Y:S01]  /*26c80*/  @P2 STG.E.U16 desc[UR8][R24.64], R53 ;  /* 0x0000003518002986 */ /* 0x0005e2000c101508 */
[----:B------:R-:W0:Y:S03]  /*26c90*/  LDCU UR4, c[0x0][0x39c] ;  /* 0x00007380ff0477ac */ /* 0x000e260008000800 */
[----:B------:R1:W-:Y:S01]  /*26ca0*/  @P6 STG.E.U16 desc[UR8][R26.64], R54 ;  /* 0x000000361a006986 */ /* 0x0003e2000c101508 */
[----:B--2---:R-:W-:Y:S01]  /*26cb0*/  PRMT R53, R54, 0x7632, R53 ;  /* 0x0000763236357816 */ /* 0x004fe20000000035 */
[----:B------:R-:W-:-:S04]  /*26cc0*/  IMAD.WIDE R24, R2, 0x2, R58 ;  /* 0x0000000202187825 */ /* 0x000fc800078e023a */
[----:B-1----:R-:W-:Y:S01]  /*26cd0*/  VIADD R54, R3, 0x45 ;  /* 0x0000004503367836 */ /* 0x002fe20000000000 */
[----:B------:R1:W-:Y:S04]  /*26ce0*/  @P0 STG.E.U16 desc[UR8][R24.64], R53 ;  /* 0x0000003518000986 */ /* 0x0003e8000c101508 */
[----:B------:R-:W-:Y:S01]  /*26cf0*/  ISETP.GE.AND P6, PT, R54, UR6, PT ;  /* 0x0000000636007c0c */ /* 0x000fe2000bfc6270 */
[----:B------:R-:W-:Y:S01]  /*26d00*/  VIADD R52, R2, UR11 ;  /* 0x0000000b02347c36 */ /* 0x000fe20008000000 */
[----:B------:R-:W2:Y:S01]  /*26d10*/  LDL.LU R54, [R1+0xf8] ;  /* 0x0000f80001367983 */ /* 0x000ea20000300800 */
[----:B------:R-:W-:Y:S01]  /*26d20*/  ISETP.LT.AND P2, PT, R60, UR16, !P3 ;  /* 0x000000103c007c0c */ /* 0x000fe2000df41270 */
[----:B------:R-:W0:Y:S02]  /*26d30*/  LDCU UR6, c[0x0][0x39c] ;  /* 0x00007380ff0677ac */ /* 0x000e240008000800 */
[----:B-1----:R-:W2:Y:S01]  /*26d40*/  LDL.LU R25, [R1+0xf4] ;  /* 0x0000f40001197983 */ /* 0x002ea20000300800 */
[----:B------:R-:W-:Y:S01]  /*26d50*/  ISETP.LT.AND P3, PT, R51, UR22, !P3 ;  /* 0x0000001633007c0c */ /* 0x000fe2000df61270 */
[----:B------:R-:W-:Y:S01]  /*26d60*/  IMAD.WIDE R26, R52, 0x2, R56 ;  /* 0x00000002341a7825 */ /* 0x000fe200078e0238 */
[----:B------:R-:W1:Y:S03]  /*26d70*/  LDCU UR16, c[0x0][0x398] ;  /* 0x00007300ff1077ac */ /* 0x000e660008000800 */
[----:B------:R-:W-:Y:S01]  /*26d80*/  VIADD R53, R3, 0x47 ;  /* 0x0000004703357836 */ /* 0x000fe20000000000 */
[----:B------:R-:W0:Y:S03]  /*26d90*/  LDCU UR22, c[0x0][0x398] ;  /* 0x00007300ff1677ac */ /* 0x000e260008000800 */
[----:B--2---:R2:W-:Y:S01]  /*26da0*/  @P2 STG.E.U16 desc[UR8][R26.64], R25 ;  /* 0x000000191a002986 */ /* 0x0045e2000c101508 */
[----:B------:R-:W-:-:S02]  /*26db0*/  PRMT R2, R25, 0x7632, R2 ;  /* 0x0000763219027816 */ /* 0x000fc40000000002 */
[----:B------:R-:W-:Y:S01]  /*26dc0*/  ISETP.LT.AND P2, PT, R60, UR24, !P5 ;  /* 0x000000183c007c0c */ /* 0x000fe2000ef41270 */
[----:B------:R-:W0:Y:S01]  /*26dd0*/  LDCU UR24, c[0x0][0x398] ;  /* 0x00007300ff1877ac */ /* 0x000e220008000800 */
[----:B------:R-:W-:Y:S01]  /*26de0*/  ISETP.LT.AND P5, PT, R51, UR26, !P5 ;  /* 0x0000001a33007c0c */ /* 0x000fe2000efa1270 */
[----:B------:R-:W0:Y:S01]  /*26df0*/  LDCU UR26, c[0x0][0x398] ;  /* 0x00007300ff1a77ac */ /* 0x000e220008000800 */
[----:B--2---:R-:W-:-:S04]  /*26e00*/  IMAD.WIDE R24, R52, 0x2, R58 ;  /* 0x0000000234187825 */ /* 0x004fc800078e023a */
[----:B------:R-:W-:Y:S01]  /*26e10*/  VIADD R26, R3, 0x46 ;  /* 0x00000046031a7836 */ /* 0x000fe20000000000 */
[----:B------:R2:W-:Y:S01]  /*26e20*/  @P3 STG.E.U16 desc[UR8][R24.64], R2 ;  /* 0x0000000218003986 */ /* 0x0005e2000c101508 */
[----:B------:R-:W-:Y:S01]  /*26e30*/  VIADD R52, R52, UR11 ;  /* 0x0000000b34347c36 */ /* 0x000fe20008000000 */
[----:B------:R-:W-:Y:S01]  /*26e40*/  ISETP.LT.AND P3, PT, R60, UR28, !P4 ;  /* 0x0000001c3c007c0c */ /* 0x000fe2000e761270 */
[----:B------:R-:W0:Y:S01]  /*26e50*/  LDCU UR28, c[0x0][0x398] ;  /* 0x00007300ff1c77ac */ /* 0x000e220008000800 */
[----:B------:R-:W-:Y:S01]  /*26e60*/  ISETP.GE.AND P0, PT, R26, UR10, PT ;  /* 0x0000000a1a007c0c */ /* 0x000fe2000bf06270 */
[----:B------:R-:W-:-:S04]  /*26e70*/  IMAD.WIDE R26, R52, 0x2, R56 ;  /* 0x00000002341a7825 */ /* 0x000fc800078e0238 */
[C---:B--2---:R-:W-:Y:S01]  /*26e80*/  VIADD R2, R52.reuse, UR11 ;  /* 0x0000000b34027c36 */ /* 0x044fe20008000000 */
[----:B------:R2:W-:Y:S01]  /*26e90*/  @P2 STG.E.U16 desc[UR8][R26.64], R7 ;  /* 0x000000071a002986 */ /* 0x0005e2000c101508 */
[----:B------:R-:W-:Y:S01]  /*26ea0*/  IMAD.WIDE R24, R52, 0x2, R58 ;  /* 0x0000000234187825 */ /* 0x000fe200078e023a */
[----:B------:R-:W-:Y:S01]  /*26eb0*/  PRMT R52, R7, 0x7632, R52 ;  /* 0x0000763207347816 */ /* 0x000fe20000000034 */
[----:B------:R-:W0:Y:S01]  /*26ec0*/  LDCU UR10, c[0x0][0x39c] ;  /* 0x00007380ff0a77ac */ /* 0x000e220008000800 */
[----:B------:R-:W-:Y:S02]  /*26ed0*/  ISETP.GE.AND P2, PT, R53, UR14, PT ;  /* 0x0000000e35007c0c */ /* 0x000fe4000bf46270 */
[----:B------:R-:W-:Y:S01]  /*26ee0*/  PRMT R53, R54, 0x7632, R53 ;  /* 0x0000763236357816 */ /* 0x000fe20000000035 */
[----:B------:R0:W-:Y:S01]  /*26ef0*/  @P5 STG.E.U16 desc[UR8][R24.64], R52 ;  /* 0x0000003418005986 */ /* 0x0001e2000c101508 */
[----:B--2---:R-:W-:-:S03]  /*26f00*/  IMAD.WIDE R26, R2, 0x2, R56 ;  /* 0x00000002021a7825 */ /* 0x004fc600078e0238 */
[----:B------:R-:W2:Y:S01]  /*26f10*/  LDL.LU R7, [R1+0xb20] ;  /* 0x000b200001077983 */ /* 0x000ea20000300800 */
[----:B------:R-:W-:Y:S01]  /*26f20*/  ISETP.LT.AND P4, PT, R51, UR30, !P4 ;  /* 0x0000001e33007c0c */ /* 0x000fe2000e781270 */
[----:B------:R-:W1:Y:S02]  /*26f30*/  LDCU UR14, c[0x0][0x39c] ;  /* 0x00007380ff0e77ac */ /* 0x000e640008000800 */
[----:B------:R3:W-:Y:S01]  /*26f40*/  @P3 STG.E.U16 desc[UR8][R26.64], R54 ;  /* 0x000000361a003986 */ /* 0x0007e2000c101508 */
[----:B----4-:R-:W-:Y:S01]  /*26f50*/  ISETP.LT.AND P5, PT, R60, UR32, !P6 ;  /* 0x000000203c007c0c */ /* 0x010fe2000f7a1270 */
[----:B0-----:R-:W-:Y:S01]  /*26f60*/  VIADD R52, R2, UR11 ;  /* 0x0000000b02347c36 */ /* 0x001fe20008000000 */
[----:B------:R-:W0:Y:S01]  /*26f70*/  LDCU UR30, c[0x0][0x398] ;  /* 0x00007300ff1e77ac */ /* 0x000e220008000800 */
[----:B---3--:R-:W-:Y:S01]  /*26f80*/  VIADD R54, R3, 0x48 ;  /* 0x0000004803367836 */ /* 0x008fe20000000000 */
[----:B------:R-:W3:Y:S04]  /*26f90*/  LDCU UR32, c[0x0][0x398] ;  /* 0x00007300ff2077ac */ /* 0x000ee80008000800 */
[----:B------:R-:W-:Y:S01]  /*26fa0*/  ISETP.GE.AND P3, PT, R54, UR12, PT ;  /* 0x0000000c36007c0c */ /* 0x000fe2000bf66270 */
[----:B------:R-:W-:Y:S01]  /*26fb0*/  IMAD.WIDE R24, R2, 0x2, R58 ;  /* 0x0000000202187825 */ /* 0x000fe200078e023a */
[----:B------:R-:W4:Y:S01]  /*26fc0*/  LDL.LU R54, [R1+0x108] ;  /* 0x0001080001367983 */ /* 0x000f220000300800 */
[----:B------:R-:W-:Y:S01]  /*26fd0*/  ISETP.LT.AND P6, PT, R51, UR34, !P6 ;  /* 0x0000002233007c0c */ /* 0x000fe2000f7c1270 */
[----:B------:R-:W0:Y:S01]  /*26fe0*/  LDCU UR12, c[0x0][0x39c] ;  /* 0x00007380ff0c77ac */ /* 0x000e220008000800 */
[C---:B------:R-:W-:Y:S01]  /*26ff0*/  IMAD.WIDE R26, R52.reuse, 0x2, R56 ;  /* 0x00000002341a7825 */ /* 0x040fe200078e0238 */
[----:B------:R1:W-:Y:S01]  /*27000*/  @P4 STG.E.U16 desc[UR8][R24.64], R53 ;  /* 0x0000003518004986 */ /* 0x0003e2000c101508 */
[----:B------:R-:W0:Y:S02]  /*27010*/  LDCU UR34, c[0x0][0x398] ;  /* 0x00007300ff2277ac */ /* 0x000e240008000800 */
[----:B------:R-:W-:-:S02]  /*27020*/  VIADD R2, R52, UR11 ;  /* 0x0000000b34027c36 */ /* 0x000fc40008000000 */
[----:B-1----:R-:W-:Y:S01]  /*27030*/  IMAD.WIDE R24, R52, 0x2, R58 ;  /* 0x0000000234187825 */ /* 0x002fe200078e023a */
[----:B------:R-:W-:Y:S01]  /*27040*/  PRMT R52, R55, 0x7632, R52 ;  /* 0x0000763237347816 */ /* 0x000fe20000000034 */
[----:B----4-:R1:W-:Y:S01]  /*27050*/  @P5 STG.E.U16 desc[UR8][R26.64], R54 ;  /* 0x000000361a005986 */ /* 0x0103e2000c101508 */
[----:B------:R-:W-:Y:S01]  /*27060*/  ISETP.LT.AND P5, PT, R60, UR31, !P0 ;  /* 0x0000001f3c007c0c */ /* 0x000fe2000c7a1270 */
[----:B------:R-:W4:Y:S01]  /*27070*/  LDCU UR31, c[0x0][0x398] ;  /* 0x00007300ff1f77ac */ /* 0x000f220008000800 */
[----:B------:R-:W-:Y:S02]  /*27080*/  PRMT R53, R54, 0x7632, R53 ;  /* 0x0000763236357816 */ /* 0x000fe40000000035 */
[----:B------:R-:W-:Y:S01]  /*27090*/  ISETP.LT.AND P0, PT, R51, UR18, !P0 ;  /* 0x0000001233007c0c */ /* 0x000fe2000c701270 */
[----:B------:R-:W0:Y:S01]  /*270a0*/  LDCU UR18, c[0x0][0x398] ;  /* 0x00007300ff1277ac */ /* 0x000e220008000800 */
[----:B-1----:R-:W-:Y:S01]  /*270b0*/  VIADD R26, R3, 0x49 ;  /* 0x00000049031a7836 */ /* 0x002fe20000000000 */
[----:B------:R1:W-:Y:S04]  /*270c0*/  @P6 STG.E.U16 desc[UR8][R24.64], R53 ;  /* 0x0000003518006986 */ /* 0x0003e8000c101508 */
[----:B------:R-:W-:Y:S01]  /*270d0*/  ISETP.GE.AND P4, PT, R26, UR4, PT ;  /* 0x000000041a007c0c */ /* 0x000fe2000bf86270 */
[----:B------:R-:W-:Y:S01]  /*270e0*/  IMAD.WIDE R26, R2, 0x2, R56 ;  /* 0x00000002021a7825 */ /* 0x000fe200078e0238 */
[----:B------:R-:W-:Y:S01]  /*270f0*/  ISETP.LT.AND P6, PT, R60, UR33, !P2 ;  /* 0x000000213c007c0c */ /* 0x000fe2000d7c1270 */
[----:B------:R-:W2:Y:S01]  /*27100*/  LDL.LU R54, [R1+0x120] ;  /* 0x0001200001367983 */ /* 0x000ea20000300800 */
[----:B------:R-:W-:Y:S01]  /*27110*/  ISETP.LT.AND P2, PT, R51, UR35, !P2 ;  /* 0x0000002333007c0c */ /* 0x000fe2000d741270 */
[----:B------:R-:W0:Y:S02]  /*27120*/  LDCU UR4, c[0x0][0x39c] ;  /* 0x00007380ff0477ac */ /* 0x000e240008000800 */
[----:B------:R3:W-:Y:S01]  /*27130*/  @P5 STG.E.U16 desc[UR8][R26.64], R55 ;  /* 0x000000371a005986 */ /* 0x0007e2000c101508 */
[C---:B-1----:R-:W-:Y:S01]  /*27140*/  IMAD.WIDE R24, R2.reuse, 0x2, R58 ;  /* 0x0000000202187825 */ /* 0x042fe200078e023a */
[----:B------:R-:W1:Y:S03]  /*27150*/  LDCU UR33, c[0x0][0x398] ;  /* 0x00007300ff2177ac */ /* 0x000e660008000800 */
[----:B------:R-:W-:Y:S01]  /*27160*/  VIADD R53, R2, UR11 ;  /* 0x0000000b02357c36 */ /* 0x000fe20008000000 */
[----:B------:R0:W-:Y:S01]  /*27170*/  @P0 STG.E.U16 desc[UR8][R24.64], R52 ;  /* 0x0000003418000986 */ /* 0x0001e2000c101508 */
[----:B---3--:R-:W-:-:S03]  /*27180*/  VIADD R26, R3, 0x4a ;  /* 0x0000004a031a7836 */ /* 0x008fc60000000000 */
[----:B------:R-:W3:Y:S02]  /*27190*/  LDL.LU R55, [R1+0x118] ;  /* 0x0001180001377983 */ /* 0x000ee40000300800 */
[----:B------:R-:W-:Y:S01]  /*271a0*/  ISETP.GE.AND P5, PT, R26, UR6, PT ;  /* 0x000000061a007c0c */ /* 0x000fe2000bfa6270 */
[----:B------:R-:W-:-:S04]  /*271b0*/  IMAD.WIDE R26, R53, 0x2, R56 ;  /* 0x00000002351a7825 */ /* 0x000fc800078e0238 */
[C---:B0-----:R-:W-:Y:S02]  /*271c0*/  VIADD R52, R53.reuse, UR11 ;  /* 0x0000000b35347c36 */ /* 0x041fe40008000000 */
[----:B------:R-:W-:Y:S01]  /*271d0*/  IMAD.WIDE R24, R53, 0x2, R58 ;  /* 0x0000000235187825 */ /* 0x000fe200078e023a */
[----:B------:R-:W-:Y:S01]  /*271e0*/  PRMT R53, R61, 0x7632, R53 ;  /* 0x000076323d357816 */ /* 0x000fe20000000035 */
[----:B------:R0:W-:Y:S01]  /*271f0*/  @P6 STG.E.U16 desc[UR8][R26.64], R61 ;  /* 0x0000003d1a006986 */ /* 0x0001e2000c101508 */
[----:B------:R-:W-:Y:S01]  /*27200*/  ISETP.LT.AND P0, PT, R60, UR19, !P3 ;  /* 0x000000133c007c0c */ /* 0x000fe2000df01270 */
[----:B------:R-:W-:Y:S01]  /*27210*/  VIADD R2, R3, 0x4b ;  /* 0x0000004b03027836 */ /* 0x000fe20000000000 */
[----:B------:R-:W1:Y:S01]  /*27220*/  LDCU UR6, c[0x0][0x39c] ;  /* 0x00007380ff0677ac */ /* 0x000e620008000800 */
[----:B------:R4:W-:Y:S04]  /*27230*/  @P2 STG.E.U16 desc[UR8][R24.64], R53 ;  /* 0x0000003518002986 */ /* 0x0009e8000c101508 */
[----:B0-----:R-:W2:Y:S01]  /*27240*/  LDL.LU R61, [R1+0x12c] ;  /* 0x00012c00013d7983 */ /* 0x001ea20000300800 */
[----:B------:R-:W-:Y:S01]  /*27250*/  IMAD.WIDE R26, R52, 0x2, R56 ;  /* 0x00000002341a7825 */ /* 0x000fe200078e0238 */
[----:B------:R-:W0:Y:S02]  /*27260*/  LDCU UR19, c[0x0][0x398] ;  /* 0x00007300ff1377ac */ /* 0x000e240008000800 */
[----:B----4-:R-:W4:Y:S01]  /*27270*/  LDL.LU R25, [R1+0x110] ;  /* 0x0001100001197983 */ /* 0x010f220000300800 */
[----:B------:R-:W-:-:S02]  /*27280*/  ISETP.LT.AND P3, PT, R51, UR36, !P3 ;  /* 0x0000002433007c0c */ /* 0x000fc4000df61270 */
[----:B------:R-:W-:Y:S01]  /*27290*/  ISETP.LT.AND P2, PT, R60, UR16, !P4 ;  /* 0x000000103c007c0c */ /* 0x000fe2000e741270 */
[----:B------:R-:W0:Y:S01]  /*272a0*/  LDCU UR16, c[0x0][0x398] ;  /* 0x00007300ff1077ac */ /* 0x000e220008000800 */
[----:B------:R-:W-:Y:S01]  /*272b0*/  ISETP.GE.AND P6, PT, R2, UR10, PT ;  /* 0x0000000a02007c0c */ /* 0x000fe2000bfc6270 */
[C---:B------:R-:W-:Y:S01]  /*272c0*/  VIADD R2, R52.reuse, UR11 ;  /* 0x0000000b34027c36 */ /* 0x040fe20008000000 */
[----:B------:R-:W-:Y:S01]  /*272d0*/  ISETP.LT.AND P4, PT, R51, UR20, !P4 ;  /* 0x0000001433007c0c */ /* 0x000fe2000e781270 */
[----:B------:R-:W0:Y:S01]  /*272e0*/  LDCU UR10, c[0x0][0x39c] ;  /* 0x00007380ff0a77ac */ /* 0x000e220008000800 */
[----:B------:R-:W0:Y:S01]  /*272f0*/  LDCU UR20, c[0x0][0x398] ;  /* 0x00007300ff1477ac */ /* 0x000e220008000800 */
[----:B----4-:R4:W-:Y:S01]  /*27300*/  @P0 STG.E.U16 desc[UR8][R26.64], R25 ;  /* 0x000000191a000986 */ /* 0x0109e2000c101508 */
[----:B------:R-:W-:Y:S01]  /*27310*/  PRMT R53, R25, 0x7632, R53 ;  /* 0x0000763219357816 */ /* 0x000fe20000000035 */
[----:B----4-:R-:W-:Y:S02]  /*27320*/  VIADD R26, R3, 0x4c ;  /* 0x0000004c031a7836 */ /* 0x010fe40000000000 */
[----:B------:R-:W-:-:S03]  /*27330*/  IMAD.WIDE R24, R52, 0x2, R58 ;  /* 0x0000000234187825 */ /* 0x000fc600078e023a */
[----:B------:R-:W-:Y:S01]  /*27340*/  ISETP.GE.AND P0, PT, R26, UR14, PT ;  /* 0x0000000e1a007c0c */ /* 0x000fe2000bf06270 */
[----:B------:R-:W-:Y:S01]  /*27350*/  IMAD.WIDE R26, R2, 0x2, R56 ;  /* 0x00000002021a7825 */ /* 0x000fe200078e0238 */
[----:B------:R4:W-:Y:S01]  /*27360*/  @P3 STG.E.U16 desc[UR8][R24.64], R53 ;  /* 0x0000003518003986 */ /* 0x0009e2000c101508 */
[----:B------:R-:W0:Y:S03]  /*27370*/  LDCU UR14, c[0x0][0x398] ;  /* 0x00007300ff0e77ac */ /* 0x000e260008000800 */
[----:B--2---:R2:W-:Y:S01]  /*27380*/  @P2 STG.E.U16 desc[UR8][R26.64], R54 ;  /* 0x000000361a002986 */ /* 0x0045e2000c101508 */
[----:B----4-:R-:W-:Y:S01]  /*27390*/  PRMT R53, R54, 0x7632, R53 ;  /* 0x0000763236357816 */ /* 0x010fe20000000035 */
[----:B------:R-:W-:-:S04]  /*273a0*/  IMAD.WIDE R24, R2, 0x2, R58 ;  /* 0x0000000202187825 */ /* 0x000fc800078e023a */
[----:B--2---:R-:W-:Y:S01]  /*273b0*/  VIADD R54, R3, 0x4d ;  /* 0x0000004d03367836 */ /* 0x004fe20000000000 */
[----:B------:R2:W-:Y:S04]  /*273c0*/  @P4 STG.E.U16 desc[UR8][R24.64], R53 ;  /* 0x0000003518004986 */ /* 0x0005e8000c101508 */
[----:B------:R-:W-:Y:S01]  /*273d0*/  ISETP.GE.AND P2, PT, R54, UR4, PT ;  /* 0x0000000436007c0c */ /* 0x000fe2000bf46270 */
[----:B------:R-:W-:Y:S01]  /*273e0*/  VIADD R52, R2, UR11 ;  /* 0x0000000b02347c36 */ /* 0x000fe20008000000 */
[----:B------:R-:W4:Y:S01]  /*273f0*/  LDL.LU R54, [R1+0x124] ;  /* 0x0001240001367983 */ /* 0x000f220000300800 */
[----:B------:R-:W-:Y:S01]  /*27400*/  ISETP.LT.AND P3, PT, R60, UR22, !P5 ;  /* 0x000000163c007c0c */ /* 0x000fe2000ef61270 */
[----:B------:R-:W0:Y:S02]  /*27410*/  LDCU UR4, c[0x0][0x39c] ;  /* 0x00007380ff0477ac */ /* 0x000e240008000800 */
[----:B--2---:R-:W2:Y:S01]  /*27420*/  LDL.LU R25, [R1+0x114] ;  /* 0x0001140001197983 */ /* 0x004ea20000300800 */
[C---:B------:R-:W-:Y:S01]  /*27430*/  ISETP.LT.AND P5, PT, R51.reuse, UR24, !P5 ;  /* 0x0000001833007c0c */ /* 0x040fe2000efa1270 */
[----:B------:R-:W-:Y:S01]  /*27440*/  IMAD.WIDE R26, R52, 0x2, R56 ;  /* 0x00000002341a7825 */ /* 0x000fe200078e0238 */
[----:B------:R-:W-:Y:S01]  /*27450*/  ISETP.LT.AND P4, PT, R60, UR26, !P6 ;  /* 0x0000001a3c007c0c */ /* 0x000fe2000f781270 */
[----:B------:R-:W0:Y:S01]  /*27460*/  LDCU UR22, c[0x0][0x398] ;  /* 0x00007300ff1677ac */ /* 0x000e220008000800 */
[----:B------:R-:W-:Y:S01]  /*27470*/  ISETP.LT.AND P6, PT, R51, UR28, !P6 ;  /* 0x0000001c33007c0c */ /* 0x000fe2000f7c1270 */
[----:B------:R-:W-:Y:S01]  /*27480*/  VIADD R53, R3, 0x4f ;  /* 0x0000004f03357836 */ /* 0x000fe20000000000 */
[----:B------:R-:W0:Y:S01]  /*27490*/  LDCU UR24, c[0x0][0x398] ;  /* 0x00007300ff1877ac */ /* 0x000e220008000800 */
[----:B------:R-:W0:Y:S01]  /*274a0*/  LDCU UR26, c[0x0][0x398] ;  /* 0x00007300ff1a77ac */ /* 0x000e220008000800 */
[----:B------:R-:W0:Y:S01]  /*274b0*/  LDCU UR28, c[0x0][0x398] ;  /* 0x00007300ff1c77ac */ /* 0x000e220008000800 */
[----:B--2---:R2:W-:Y:S01]  /*274c0*/  @P3 STG.E.U16 desc[UR8][R26.64], R25 ;  /* 0x000000191a003986 */ /* 0x0045e2000c101508 */
[----:B------:R-:W-:Y:S01]  /*274d0*/  PRMT R2, R25, 0x7632, R2 ;  /* 0x0000763219027816 */ /* 0x000fe20000000002 */
[----:B--2---:R-:W-:-:S04]  /*274e0*/  IMAD.WIDE R24, R52, 0x2, R58 ;  /* 0x0000000234187825 */ /* 0x004fc800078e023a */
[----:B------:R-:W-:Y:S01]  /*274f0*/  VIADD R26, R3, 0x4e ;  /* 0x0000004e031a7836 */ /* 0x000fe20000000000 */
[----:B------:R2:W-:Y:S01]  /*27500*/  @P5 STG.E.U16 desc[UR8][R24.64], R2 ;  /* 0x0000000218005986 */ /* 0x0005e2000c101508 */
[----:B------:R-:W-:Y:S01]  /*27510*/  VIADD R52, R52, UR11 ;  /* 0x0000000b34347c36 */ /* 0x000fe20008000000 */
[----:B------:R-:W-:Y:S01]  /*27520*/  ISETP.LT.AND P5, PT, R60, UR30, !P0 ;  /* 0x0000001e3c007c0c */ /* 0x000fe2000c7a1270 */
[----:B------:R-:W3:Y:S01]  /*27530*/  LDCU UR30, c[0x0][0x398] ;  /* 0x00007300ff1e77ac */ /* 0x000ee20008000800 */
[----:B-1----:R-:W-:Y:S01]  /*27540*/  ISETP.GE.AND P3, PT, R26, UR6, PT ;  /* 0x000000061a007c0c */ /* 0x002fe2000bf66270 */
[C---:B------:R-:W-:Y:S01]  /*27550*/  IMAD.WIDE R26, R52.reuse, 0x2, R56 ;  /* 0x00000002341a7825 */ /* 0x040fe200078e0238 */
[----:B------:R-:W-:Y:S01]  /*27560*/  ISETP.LT.AND P0, PT, R51, UR31, !P0 ;  /* 0x0000001f33007c0c */ /* 0x000fe2000c701270 */
[----:B------:R-:W1:Y:S02]  /*27570*/  LDCU UR6, c[0x0][0x39c] ;  /* 0x00007380ff0677ac */ /* 0x000e640008000800 */
[----:B--2---:R-:W-:-:S02]  /*27580*/  VIADD R2, R52, UR11 ;  /* 0x0000000b34027c36 */ /* 0x004fc40008000000 */
[----:B------:R-:W-:Y:S01]  /*27590*/  IMAD.WIDE R24, R52, 0x2, R58 ;  /* 0x0000000234187825 */ /* 0x000fe200078e023a */
[----:B----4-:R-:W-:Y:S01]  /*275a0*/  PRMT R52, R54, 0x7632, R52 ;  /* 0x0000763236347816 */ /* 0x010fe20000000034 */
[----:B------:R2:W-:Y:S01]  /*275b0*/  @P4 STG.E.U16 desc[UR8][R26.64], R54 ;  /* 0x000000361a004986 */ /* 0x0005e2000c101508 */
[----:B0-----:R-:W-:Y:S01]  /*275c0*/  ISETP.GE.AND P4, PT, R53, UR10, PT ;  /* 0x0000000a35007c0c */ /* 0x001fe2000bf86270 */
[----:B------:R-:W0:Y:S01]  /*275d0*/  LDCU UR10, c[0x0][0x39c] ;  /* 0x00007380ff0a77ac */ /* 0x000e220008000800 */
[----:B---3--:R-:W-:Y:S01]  /*275e0*/  PRMT R53, R55, 0x7632, R53 ;  /* 0x0000763237357816 */ /* 0x008fe20000000035 */
[----:B------:R3:W-:Y:S01]  /*275f0*/  @P6 STG.E.U16 desc[UR8][R24.64], R52 ;  /* 0x0000003418006986 */ /* 0x0007e2000c101508 */
[----:B------:R-:W4:Y:S01]  /*27600*/  LDCU UR31, c[0x0][0x398] ;  /* 0x00007300ff1f77ac */ /* 0x000f220008000800 */
[----:B--2---:R-:W-:-:S04]  /*27610*/  IMAD.WIDE R26, R2, 0x2, R56 ;  /* 0x00000002021a7825 */ /* 0x004fc800078e0238 */
[----:B---3--:R-:W-:Y:S01]  /*27620*/  IMAD.WIDE R24, R2, 0x2, R58 ;  /* 0x0000000202187825 */ /* 0x008fe200078e023a */
[----:B------:R-:W-:Y:S04]  /*27630*/  @P5 STG.E.U16 desc[UR8][R26.64], R55 ;  /* 0x000000371a005986 */ /* 0x000fe8000c101508 */
[----:B------:R2:W-:Y:S04]  /*27640*/  @P0 STG.E.U16 desc[UR8][R24.64], R53 ;  /* 0x0000003518000986 */ /* 0x0005e8000c101508 */
[----:B--2---:R-:W2:Y:S04]  /*27650*/  LDL.LU R25, [R1+0x128] ;  /* 0x0001280001197983 */ /* 0x004ea80000300800 */
[----:B------:R-:W3:Y:S01]  /*27660*/  LDL.LU R53, [R1+0x11c] ;  /* 0x00011c0001357983 */ /* 0x000ee20000300800 */
[----:B------:R-:W-:Y:S01]  /*27670*/  ISETP.LT.AND P6, PT, R60, UR18, !P2 ;  /* 0x000000123c007c0c */ /* 0x000fe2000d7c1270 */
[----:B------:R-:W-:Y:S01]  /*27680*/  VIADD R52, R2, UR11 ;  /* 0x0000000b02347c36 */ /* 0x000fe20008000000 */
[----:B------:R-:W0:Y:S03]  /*27690*/  LDCU UR18, c[0x0][0x398] ;  /* 0x00007300ff1277ac */ /* 0x000e260008000800 */
[----:B------:R-:W-:Y:S01]  /*276a0*/  IMAD.WIDE R26, R52, 0x2, R56 ;  /* 0x00000002341a7825 */ /* 0x000fe200078e0238 */
[----:B------:R-:W-:Y:S01]  /*276b0*/  ISETP.LT.AND P2, PT, R51, UR32, !P2 ;  /* 0x0000002033007c0c */ /* 0x000fe2000d741270 */
[----:B------:R-:W0:Y:S02]  /*276c0*/  LDCU UR32, c[0x0][0x398] ;  /* 0x00007300ff2077ac */ /* 0x000e240008000800 */
[----:B------:R-:W-:-:S02]  /*276d0*/  VIADD R54, R3, 0x50 ;  /* 0x0000005003367836 */ /* 0x000fc40000000000 */
[----:B------:R-:W-:-:S03]  /*276e0*/  VIADD R2, R52, UR11 ;  /* 0x0000000b34027c36 */ /* 0x000fc60008000000 */
[----:B------:R-:W-:Y:S01]  /*276f0*/  ISETP.GE.AND P5, PT, R54, UR12, PT ;  /* 0x0000000c36007c0c */ /* 0x000fe2000bfa6270 */
[----:B------:R-:W-:Y:S01]  /*27700*/  VIADD R55, R3, 0x51 ;  /* 0x0000005103377836 */ /* 0x000fe20000000000 */
[----:B------:R-:W0:Y:S04]  /*27710*/  LDCU UR12, c[0x0][0x39c] ;  /* 0x00007380ff0c77ac */ /* 0x000e280008000800 */
[----:B------:R-:W-:Y:S01]  /*27720*/  ISETP.GE.AND P0, PT, R55, UR4, PT ;  /* 0x0000000437007c0c */ /* 0x000fe2000bf06270 */
[----:B------:R-:W0:Y:S01]  /*27730*/  LDCU UR4, c[0x0][0x39c] ;  /* 0x00007380ff0477ac */ /* 0x000e220008000800 */
[----:B--2---:R2:W-:Y:S01]  /*27740*/  @P6 STG.E.U16 desc[UR8][R26.64], R25 ;  /* 0x000000191a006986 */ /* 0x0045e2000c101508 */
[----:B------:R-:W-:Y:S02]  /*27750*/  ISETP.LT.AND P6, PT, R60, UR33, !P3 ;  /* 0x000000213c007c0c */ /* 0x000fe4000dfc1270 */
[----:B------:R-:W-:-:S02]  /*27760*/  PRMT R54, R25, 0x7632, R54 ;  /* 0x0000763219367816 */ /* 0x000fc40000000036 */
[----:B------:R-:W-:Y:S01]  /*27770*/  ISETP.LT.AND P3, PT, R51, UR19, !P3 ;  /* 0x0000001333007c0c */ /* 0x000fe2000df61270 */
[----:B------:R-:W0:Y:S01]  /*27780*/  LDCU UR19, c[0x0][0x398] ;  /* 0x00007300ff1377ac */ /* 0x000e220008000800 */
[----:B--2---:R-:W-:-:S04]  /*27790*/  IMAD.WIDE R24, R52, 0x2, R58 ;  /* 0x0000000234187825 */ /* 0x004fc800078e023a */
[----:B------:R-:W-:Y:S01]  /*277a0*/  IMAD.WIDE R26, R2, 0x2, R56 ;  /* 0x00000002021a7825 */ /* 0x000fe200078e0238 */
[----:B------:R2:W-:Y:S01]  /*277b0*/  @P2 STG.E.U16 desc[UR8][R24.64], R54 ;  /* 0x0000003618002986 */ /* 0x0005e2000c101508 */
[----:B---3--:R-:W-:-:S03]  /*277c0*/  PRMT R55, R53, 0x7632, R55 ;  /* 0x0000763235377816 */ /* 0x008fc60000000037 */
[----:B------:R3:W-:Y:S01]  /*277d0*/  @P6 STG.E.U16 desc[UR8][R26.64], R53 ;  /* 0x000000351a006986 */ /* 0x0007e2000c101508 */
[----:B------:R-:W-:Y:S01]  /*277e0*/  ISETP.LT.AND P6, PT, R60, UR16, !P4 ;  /* 0x000000103c007c0c */ /* 0x000fe2000e7c1270 */
[----:B------:R-:W-:Y:S01]  /*277f0*/  VIADD R52, R3, 0x52 ;  /* 0x0000005203347836 */ /* 0x000fe20000000000 */
[----:B------:R-:W-:Y:S01]  /*27800*/  ISETP.LT.AND P4, PT, R51, UR34, !P4 ;  /* 0x0000002233007c0c */ /* 0x000fe2000e781270 */
[----:B------:R-:W0:Y:S01]  /*27810*/  LDCU UR16, c[0x0][0x398] ;  /* 0x00007300ff1077ac */ /* 0x000e220008000800 */
[----:B--2---:R-:W-:-:S04]  /*27820*/  IMAD.WIDE R24, R2, 0x2, R58 ;  /* 0x0000000202187825 */ /* 0x004fc800078e023a */
[----:B---3--:R-:W-:Y:S01]  /*27830*/  VIADD R53, R2, UR11 ;  /* 0x0000000b02357c36 */ /* 0x008fe20008000000 */
[----:B------:R2:W-:Y:S01]  /*27840*/  @P3 STG.E.U16 desc[UR8][R24.64], R55 ;  /* 0x0000003718003986 */ /* 0x0005e2000c101508 */
[----:B------:R-:W-:Y:S02]  /*27850*/  ISETP.LT.AND P3, PT, R60, UR14, !P5 ;  /* 0x0000000e3c007c0c */ /* 0x000fe4000ef61270 */
[----:B-1----:R-:W-:Y:S01]  /*27860*/  ISETP.GE.AND P2, PT, R52, UR6, PT ;  /* 0x0000000634007c0c */ /* 0x002fe2000bf46270 */
[----:B------:R-:W-:Y:S01]  /*27870*/  IMAD.WIDE R26, R53, 0x2, R56 ;  /* 0x00000002351a7825 */ /* 0x000fe200078e0238 */
[----:B------:R-:W-:Y:S01]  /*27880*/  ISETP.LT.AND P5, PT, R51, UR20, !P5 ;  /* 0x0000001433007c0c */ /* 0x000fe2000efa1270 */
[----:B------:R-:W1:Y:S02]  /*27890*/  LDCU UR6, c[0x0][0x39c] ;  /* 0x00007380ff0677ac */ /* 0x000e640008000800 */
[----:B------:R-:W-:Y:S01]  /*278a0*/  VIADD R52, R53, UR11 ;  /* 0x0000000b35347c36 */ /* 0x000fe20008000000 */
[----:B------:R3:W-:Y:S01]  /*278b0*/  @P6 STG.E.U16 desc[UR8][R26.64], R61 ;  /* 0x0000003d1a006986 */ /* 0x0007e2000c101508 */
[----:B------:R-:W-:Y:S01]  /*278c0*/  VIADD R2, R3, 0x53 ;  /* 0x0000005303027836 */ /* 0x000fe20000000000 */
[----:B------:R-:W1:Y:S01]  /*278d0*/  LDCU UR14, c[0x0][0x398] ;  /* 0x00007300ff0e77ac */ /* 0x000e620008000800 */
[----:B--2---:R-:W-:Y:S01]  /*278e0*/  IMAD.WIDE R24, R53, 0x2, R58 ;  /* 0x0000000235187825 */ /* 0x004fe200078e023a */
[----:B------:R-:W-:Y:S01]  /*278f0*/  PRMT R53, R61, 0x7632, R53 ;  /* 0x000076323d357816 */ /* 0x000fe20000000035 */
[----:B------:R-:W2:Y:S02]  /*27900*/  LDCU UR20, c[0x0][0x398] ;  /* 0x00007300ff1477ac */ /* 0x000ea40008000800 */
[----:B---3--:R-:W-:-:S02]  /*27910*/  IMAD.WIDE R26, R52, 0x2, R56 ;  /* 0x00000002341a7825 */ /* 0x008fc400078e0238 */
[----:B------:R-:W-:Y:S01]  /*27920*/  @P4 STG.E.U16 desc[UR8][R24.64], R53 ;  /* 0x0000003518004986 */ /* 0x000fe2000c101508 */
[----:B------:R-:W-:Y:S01]  /*27930*/  ISETP.LT.AND P4, PT, R60, UR22, !P0 ;  /* 0x000000163c007c0c */ /* 0x000fe2000c781270 */
[----:B------:R-:W3:Y:S01]  /*27940*/  LDCU UR22, c[0x0][0x398] ;  /* 0x00007300ff1677ac */ /* 0x000ee20008000800 */
[----:B------:R-:W-:Y:S01]  /*27950*/  IMAD.WIDE R54, R52, 0x2, R58 ;  /* 0x0000000234367825 */ /* 0x000fe200078e023a */
[----:B------:R1:W-:Y:S01]  /*27960*/  @P3 STG.E.U16 desc[UR8][R26.64], R4 ;  /* 0x000000041a003986 */ /* 0x0003e2000c101508 */
[----:B0-----:R-:W-:Y:S01]  /*27970*/  ISETP.GE.AND P6, PT, R2, UR10, PT ;  /* 0x0000000a02007c0c */ /* 0x001fe2000bfc6270 */
[----:B------:R-:W0:Y:S01]  /*27980*/  LDCU UR10, c[0x0][0x39c] ;  /* 0x00007380ff0a77ac */ /* 0x000e220008000800 */
[----:B------:R-:W-:Y:S01]  /*27990*/  VIADD R61, R52, UR11 ;  /* 0x0000000b343d7c36 */ /* 0x000fe20008000000 */
[----:B------:R-:W-:Y:S01]  /*279a0*/  ISETP.LT.AND P0, PT, R51, UR24, !P0 ;  /* 0x0000001833007c0c */ /* 0x000fe2000c701270 */
[----:B------:R-:W-:Y:S01]  /*279b0*/  VIADD R2, R3, 0x54 ;  /* 0x0000005403027836 */ /* 0x000fe20000000000 */
[----:B------:R-:W0:Y:S01]  /*279c0*/  LDCU UR24, c[0x0][0x398] ;  /* 0x00007300ff1877ac */ /* 0x000e220008000800 */
[----:B-1----:R-:W-:Y:S01]  /*279d0*/  PRMT R27, R4, 0x7632, R27 ;  /* 0x00007632041b7816 */ /* 0x002fe2000000001b */
[----:B------:R-:W-:-:S04]  /*279e0*/  IMAD.WIDE R24, R61, 0x2, R56 ;  /* 0x000000023d187825 */ /* 0x000fc800078e0238 */
[----:B------:R1:W-:Y:S01]  /*279f0*/  @P5 STG.E.U16 desc[UR8][R54.64], R27 ;  /* 0x0000001b36005986 */ /* 0x0003e2000c101508 */
[----:B------:R-:W-:Y:S02]  /*27a00*/  ISETP.LT.AND P5, PT, R60, UR26, !P2 ;  /* 0x0000001a3c007c0c */ /* 0x000fe4000d7a1270 */
[----:B------:R-:W-:Y:S01]  /*27a10*/  ISETP.GE.AND P3, PT, R2, UR12, PT ;  /* 0x0000000c02007c0c */ /* 0x000fe2000bf66270 */
[----:B------:R-:W-:Y:S01]  /*27a20*/  VIADD R2, R61, UR11 ;  /* 0x0000000b3d027c36 */ /* 0x000fe20008000000 */
[----:B------:R0:W-:Y:S01]  /*27a30*/  @P4 STG.E.U16 desc[UR8][R24.64], R8 ;  /* 0x0000000818004986 */ /* 0x0001e2000c101508 */
[----:B------:R-:W-:Y:S02]  /*27a40*/  VIADD R4, R3, 0x55 ;  /* 0x0000005503047836 */ /* 0x000fe40000000000 */
[----:B-1----:R-:W-:Y:S01]  /*27a50*/  IMAD.WIDE R26, R61, 0x2, R58 ;  /* 0x000000023d1a7825 */ /* 0x002fe200078e023a */
[----:B------:R-:W-:Y:S01]  /*27a60*/  ISETP.LT.AND P2, PT, R51, UR28, !P2 ;  /* 0x0000001c33007c0c */ /* 0x000fe2000d741270 */
[----:B------:R-:W1:Y:S02]  /*27a70*/  LDCU UR12, c[0x0][0x39c] ;  /* 0x00007380ff0c77ac */ /* 0x000e640008000800 */
[----:B------:R-:W-:Y:S01]  /*27a80*/  IMAD.WIDE R52, R2, 0x2, R56 ;  /* 0x0000000202347825 */ /* 0x000fe200078e0238 */
[----:B0-----:R-:W-:Y:S01]  /*27a90*/  PRMT R25, R8, 0x7632, R25 ;  /* 0x0000763208197816 */ /* 0x001fe20000000019 */
[----:B------:R-:W0:Y:S04]  /*27aa0*/  LDCU UR26, c[0x0][0x398] ;  /* 0x00007300ff1a77ac */ /* 0x000e280008000800 */
[----:B------:R1:W-:Y:S01]  /*27ab0*/  @P0 STG.E.U16 desc[UR8][R26.64], R25 ;  /* 0x000000191a000986 */ /* 0x0003e2000c101508 */
[----:B------:R-:W-:Y:S01]  /*27ac0*/  ISETP.GE.AND P4, PT, R4, UR4, PT ;  /* 0x0000000404007c0c */ /* 0x000fe2000bf86270 */
[----:B------:R-:W-:Y:S01]  /*27ad0*/  VIADD R61, R2, UR11 ;  /* 0x0000000b023d7c36 */ /* 0x000fe20008000000 */
[----:B------:R-:W-:Y:S01]  /*27ae0*/  PRMT R8, R5, 0x7632, R8 ;  /* 0x0000763205087816 */ /* 0x000fe20000000008 */
[----:B------:R0:W-:Y:S01]  /*27af0*/  @P5 STG.E.U16 desc[UR8][R52.64], R5 ;  /* 0x0000000534005986 */ /* 0x0001e2000c101508 */
[----:B------:R-:W-:Y:S01]  /*27b00*/  ISETP.LT.AND P5, PT, R60, UR18, !P6 ;  /* 0x000000123c007c0c */ /* 0x000fe2000f7a1270 */
[----:B------:R-:W-:Y:S01]  /*27b10*/  VIADD R4, R3, 0x56 ;  /* 0x0000005603047836 */ /* 0x000fe20000000000 */
[----:B------:R-:W-:Y:S01]  /*27b20*/  ISETP.LT.AND P6, PT, R51, UR30, !P6 ;  /* 0x0000001e33007c0c */ /* 0x000fe2000f7c1270 */
[----:B------:R-:W-:Y:S01]  /*27b30*/  IMAD.WIDE R54, R2, 0x2, R58 ;  /* 0x0000000202367825 */ /* 0x000fe200078e023a */
[----:B------:R-:W2:Y:S02]  /*27b40*/  LDCU UR4, c[0x0][0x39c] ;  /* 0x00007380ff0477ac */ /* 0x000ea40008000800 */
[----:B------:R-:W-:Y:S01]  /*27b50*/  ISETP.GE.AND P0, PT, R4, UR6, PT ;  /* 0x0000000604007c0c */ /* 0x000fe2000bf06270 */
[----:B-1----:R-:W-:Y:S01]  /*27b60*/  IMAD.WIDE R24, R61, 0x2, R56 ;  /* 0x000000023d187825 */ /* 0x002fe200078e0238 */
[----:B------:R-:W-:Y:S01]  /*27b70*/  PRMT R26, R9, 0x7632, R26 ;  /* 0x00007632091a7816 */ /* 0x000fe2000000001a */
[----:B------:R1:W-:Y:S01]  /*27b80*/  @P2 STG.E.U16 desc[UR8][R54.64], R8 ;  /* 0x0000000836002986 */ /* 0x0003e2000c101508 */
[----:B------:R-:W2:Y:S01]  /*27b90*/  LDCU UR28, c[0x0][0x398] ;  /* 0x00007300ff1c77ac */ /* 0x000ea20008000800 */
[----:B0-----:R-:W-:Y:S01]  /*27ba0*/  IMAD.WIDE R4, R61, 0x2, R58 ;  /* 0x000000023d047825 */ /* 0x001fe200078e023a */
[C---:B----4-:R-:W-:Y:S01]  /*27bb0*/  ISETP.LT.AND P2, PT, R60.reuse, UR31, !P3 ;  /* 0x0000001f3c007c0c */ /* 0x050fe2000df41270 */
[----:B------:R0:W-:Y:S01]  /*27bc0*/  @P5 STG.E.U16 desc[UR8][R24.64], R9 ;  /* 0x0000000918005986 */ /* 0x0001e2000c101508 */
[----:B------:R-:W-:Y:S01]  /*27bd0*/  ISETP.LT.AND P3, PT, R51, UR19, !P3 ;  /* 0x0000001333007c0c */ /* 0x000fe2000df61270 */
[----:B------:R-:W-:Y:S01]  /*27be0*/  VIADD R27, R61, UR11 ;  /* 0x0000000b3d1b7c36 */ /* 0x000fe20008000000 */
[----:B------:R-:W4:Y:S01]  /*27bf0*/  LDCU UR18, c[0x0][0x398] ;  /* 0x00007300ff1277ac */ /* 0x000f220008000800 */
[----:B------:R2:W-:Y:S01]  /*27c00*/  @P6 STG.E.U16 desc[UR8][R4.64], R26 ;  /* 0x0000001a04006986 */ /* 0x0005e2000c101508 */
[----:B------:R-:W-:Y:S01]  /*27c10*/  ISETP.LT.AND P6, PT, R60, UR16, !P4 ;  /* 0x000000103c007c0c */ /* 0x000fe2000e7c1270 */
[C---:B------:R-:W-:Y:S01]  /*27c20*/  IMAD.WIDE R52, R27.reuse, 0x2, R56 ;  /* 0x000000021b347825 */ /* 0x040fe200078e0238 */
[----:B------:R-:W3:Y:S03]  /*27c30*/  LDCU UR30, c[0x0][0x398] ;  /* 0x00007300ff1e77ac */ /* 0x000ee60008000800 */
[C---:B-1----:R-:W-:Y:S01]  /*27c40*/  VIADD R55, R27.reuse, UR11 ;  /* 0x0000000b1b377c36 */ /* 0x042fe20008000000 */
[----:B------:R-:W1:Y:S01]  /*27c50*/  LDCU UR6, c[0x0][0x39c] ;  /* 0x00007380ff0677ac */ /* 0x000e620008000800 */
[----:B0-----:R-:W-:Y:S01]  /*27c60*/  PRMT R25, R6, 0x7632, R25 ;  /* 0x0000763206197816 */ /* 0x001fe20000000019 */
[----:B------:R-:W-:Y:S01]  /*27c70*/  IMAD.WIDE R8, R27, 0x2, R58 ;  /* 0x000000021b087825 */ /* 0x000fe200078e023a */
[----:B------:R0:W-:Y:S01]  /*27c80*/  @P2 STG.E.U16 desc[UR8][R52.64], R6 ;  /* 0x0000000634002986 */ /* 0x0001e2000c101508 */
[----:B------:R-:W1:Y:S02]  /*27c90*/  LDCU UR16, c[0x0][0x398] ;  /* 0x00007300ff1077ac */ /* 0x000e640008000800 */
[----:B--2---:R-:W-:Y:S01]  /*27ca0*/  IMAD.WIDE R4, R55, 0x2, R56 ;  /* 0x0000000237047825 */ /* 0x004fe200078e0238 */
[----:B------:R2:W-:Y:S01]  /*27cb0*/  @P3 STG.E.U16 desc[UR8][R8.64], R25 ;  /* 0x0000001908003986 */ /* 0x0005e2000c101508 */
[----:B------:R-:W-:Y:S01]  /*27cc0*/  ISETP.LT.AND P4, PT, R51, UR32, !P4 ;  /* 0x0000002033007c0c */ /* 0x000fe2000e781270 */
[----:B------:R-:W1:Y:S02]  /*27cd0*/  LDCU UR19, c[0x0][0x398] ;  /* 0x00007300ff1377ac */ /* 0x000e640008000800 */
[----:B------:R1:W-:Y:S01]  /*27ce0*/  @P6 STG.E.U16 desc[UR8][R4.64], R10 ;  /* 0x0000000a04006986 */ /* 0x0003e2000c101508 */
[----:B------:R-:W-:Y:S01]  /*27cf0*/  ISETP.LT.AND P6, PT, R60, UR14, !P0 ;  /* 0x0000000e3c007c0c */ /* 0x000fe2000c7c1270 */
[----:B------:R-:W-:-:S02]  /*27d00*/  VIADD R2, R3, 0x57 ;  /* 0x0000005703027836 */ /* 0x000fc40000000000 */
[C---:B0-----:R-:W-:Y:S01]  /*27d10*/  VIADD R53, R55.reuse, UR11 ;  /* 0x0000000b37357c36 */ /* 0x041fe20008000000 */
[----:B------:R-:W-:Y:S01]  /*27d20*/  PRMT R6, R10, 0x7632, R6 ;  /* 0x000076320a067816 */ /* 0x000fe20000000006 */
[----:B------:R-:W0:Y:S01]  /*27d30*/  LDCU UR14, c[0x0][0x398] ;  /* 0x00007300ff0e77ac */ /* 0x000e220008000800 */
[----:B--2---:R-:W-:Y:S01]  /*27d40*/  IMAD.WIDE R24, R55, 0x2, R58 ;  /* 0x0000000237187825 */ /* 0x004fe200078e023a */
[----:B------:R-:W-:Y:S01]  /*27d50*/  ISETP.GE.AND P5, PT, R2, UR10, PT ;  /* 0x0000000a02007c0c */ /* 0x000fe2000bfa6270 */
[----:B------:R-:W2:Y:S02]  /*27d60*/  LDCU UR10, c[0x0][0x39c] ;  /* 0x00007380ff0a77ac */ /* 0x000ea40008000800 */
[----:B------:R-:W-:Y:S01]  /*27d70*/  IMAD.WIDE R26, R53, 0x2, R56 ;  /* 0x00000002351a7825 */ /* 0x000fe200078e0238 */
[----:B------:R-:W-:Y:S01]  /*27d80*/  @P4 STG.E.U16 desc[UR8][R24.64], R6 ;  /* 0x0000000618004986 */ /* 0x000fe2000c101508 */
[----:B------:R-:W-:Y:S01]  /*27d90*/  ISETP.LT.AND P0, PT, R51, UR20, !P0 ;  /* 0x0000001433007c0c */ /* 0x000fe2000c701270 */
[----:B------:R-:W0:Y:S01]  /*27da0*/  LDCU UR20, c[0x0][0x398] ;  /* 0x00007300ff1477ac */ /* 0x000e220008000800 */
[----:B------:R-:W-:Y:S01]  /*27db0*/  VIADD R2, R3, 0x58 ;  /* 0x0000005803027836 */ /* 0x000fe20000000000 */
[----:B------:R2:W-:Y:S01]  /*27dc0*/  @P6 STG.E.U16 desc[UR8][R26.64], R7 ;  /* 0x000000071a006986 */ /* 0x0005e2000c101508 */
[----:B---3--:R-:W-:Y:S01]  /*27dd0*/  ISETP.LT.AND P6, PT, R60, UR22, !P5 ;  /* 0x000000163c007c0c */ /* 0x008fe2000efc1270 */
[----:B-1----:R-:W-:Y:S01]  /*27de0*/  VIADD R5, R53, UR11 ;  /* 0x0000000b35057c36 */ /* 0x002fe20008000000 */
[----:B------:R-:W-:Y:S01]  /*27df0*/  ISETP.LT.AND P5, PT, R51, UR24, !P5 ;  /* 0x0000001833007c0c */ /* 0x000fe2000efa1270 */
[----:B------:R-:W-:Y:S01]  /*27e00*/  IMAD.WIDE R8, R53, 0x2, R58 ;  /* 0x0000000235087825 */ /* 0x000fe200078e023a */
[----:B------:R-:W-:Y:S01]  /*27e10*/  ISETP.GE.AND P2, PT, R2, UR12, PT ;  /* 0x0000000c02007c0c */ /* 0x000fe2000bf46270 */
[----:B------:R-:W1:Y:S01]  /*27e20*/  LDCU UR12, c[0x0][0x398] ;  /* 0x00007300ff0c77ac */ /* 0x000e620008000800 */
[----:B------:R-:W-:Y:S01]  /*27e30*/  PRMT R10, R7, 0x7632, R10 ;  /* 0x00007632070a7816 */ /* 0x000fe2000000000a */
[----:B------:R-:W-:Y:S01]  /*27e40*/  VIADD R2, R3, 0x59 ;  /* 0x0000005903027836 */ /* 0x000fe20000000000 */
[----:B------:R-:W3:Y:S01]  /*27e50*/  LDCU UR22, c[0x0][0x398] ;  /* 0x00007300ff1677ac */ /* 0x000ee20008000800 */
[----:B--2---:R-:W-:Y:S01]  /*27e60*/  IMAD.WIDE R6, R5, 0x2, R56 ;  /* 0x0000000205067825 */ /* 0x004fe200078e0238 */
[----:B------:R-:W-:-:S03]  /*27e70*/  PRMT R26, R11, 0x7632, R26 ;  /* 0x000076320b1a7816 */ /* 0x000fc6000000001a */
[C---:B------:R-:W-:Y:S01]  /*27e80*/  VIADD R27, R5.reuse, UR11 ;  /* 0x0000000b051b7c36 */ /* 0x040fe20008000000 */
[----:B------:R-:W2:Y:S01]  /*27e90*/  LDCU UR24, c[0x0][0x398] ;  /* 0x00007300ff1877ac */ /* 0x000ea20008000800 */
[----:B------:R-:W-:Y:S01]  /*27ea0*/  IMAD.WIDE R4, R5, 0x2, R58 ;  /* 0x0000000205047825 */ /* 0x000fe200078e023a */
[----:B------:R-:W-:Y:S01]  /*27eb0*/  ISETP.GE.AND P3, PT, R2, UR4, PT ;  /* 0x0000000402007c0c */ /* 0x000fe2000bf66270 */
[----:B------:R0:W-:Y:S01]  /*27ec0*/  @P0 STG.E.U16 desc[UR8][R8.64], R10 ;  /* 0x0000000a08000986 */ /* 0x0001e2000c101508 */
[C---:B------:R-:W-:Y:S01]  /*27ed0*/  ISETP.LT.AND P0, PT, R60.reuse, UR26, !P2 ;  /* 0x0000001a3c007c0c */ /* 0x040fe2000d701270 */
[----:B------:R-:W-:Y:S01]  /*27ee0*/  VIADD R2, R3, 0x5a ;  /* 0x0000005a03027836 */ /* 0x000fe20000000000 */
[----:B------:R-:W-:Y:S01]  /*27ef0*/  ISETP.LT.AND P2, PT, R51, UR28, !P2 ;  /* 0x0000001c33007c0c */ /* 0x000fe2000d741270 */
[----:B------:R1:W-:Y:S01]  /*27f00*/  @P6 STG.E.U16 desc[UR8][R6.64], R11 ;  /* 0x0000000b06006986 */ /* 0x0003e2000c101508 */
[----:B------:R-:W2:Y:S03]  /*27f10*/  LDCU UR4, c[0x0][0x39c] ;  /* 0x00007380ff0477ac */ /* 0x000ea60008000800 */
[----:B------:R3:W-:Y:S01]  /*27f20*/  @P5 STG.E.U16 desc[UR8][R4.64], R26 ;  /* 0x0000001a04005986 */ /* 0x0007e2000c101508 */
[----:B----4-:R-:W-:Y:S01]  /*27f30*/  ISETP.LT.AND P5, PT, R60, UR18, !P3 ;  /* 0x000000123c007c0c */ /* 0x010fe2000dfa1270 */
[----:B------:R-:W-:Y:S01]  /*27f40*/  IMAD.WIDE R24, R27, 0x2, R56 ;  /* 0x000000021b187825 */ /* 0x000fe200078e0238 */
[----:B------:R-:W-:Y:S01]  /*27f50*/  ISETP.LT.AND P3, PT, R51, UR30, !P3 ;  /* 0x0000001e33007c0c */ /* 0x000fe2000df61270 */
[----:B------:R-:W4:Y:S02]  /*27f60*/  LDCU UR26, c[0x0][0x398] ;  /* 0x00007300ff1a77ac */ /* 0x000f240008000800 */
[C---:B0-----:R-:W-:Y:S01]  /*27f70*/  VIADD R9, R27.reuse, UR11 ;  /* 0x0000000b1b097c36 */ /* 0x041fe20008000000 */
[----:B-1----:R-:W-:Y:S01]  /*27f80*/  PRMT R11, R12, 0x7632, R11 ;  /* 0x000076320c0b7816 */ /* 0x002fe2000000000b */
[----:B------:R-:W-:Y:S01]  /*27f90*/  IMAD.WIDE R6, R27, 0x2, R58 ;  /* 0x000000021b067825 */ /* 0x000fe200078e023a */
[----:B------:R-:W-:Y:S01]  /*27fa0*/  ISETP.GE.AND P4, PT, R2, UR6, PT ;  /* 0x0000000602007c0c */ /* 0x000fe2000bf86270 */
[----:B------:R0:W-:Y:S01]  /*27fb0*/  @P0 STG.E.U16 desc[UR8][R24.64], R12 ;  /* 0x0000000c18000986 */ /* 0x0001e2000c101508 */
[----:B------:R-:W1:Y:S01]  /*27fc0*/  LDCU UR6, c[0x0][0x39c] ;  /* 0x00007380ff0677ac */ /* 0x000e620008000800 */
[----:B---3--:R-:W-:-:S02]  /*27fd0*/  IMAD.WIDE R4, R9, 0x2, R56 ;  /* 0x0000000209047825 */ /* 0x008fc400078e0238 */
[----:B------:R-:W-:Y:S01]  /*27fe0*/  @P2 STG.E.U16 desc[UR8][R6.64], R11 ;  /* 0x0000000b06002986 */ /* 0x000fe2000c101508 */
[----:B------:R-:W3:Y:S01]  /*27ff0*/  LDCU UR18, c[0x0][0x398] ;  /* 0x00007300ff1277ac */ /* 0x000ee20008000800 */
[----:B------:R-:W-:Y:S01]  /*28000*/  VIADD R2, R3, 0x5b ;  /* 0x0000005b03027836 */ /* 0x000fe20000000000 */
[----:B------:R-:W-:Y:S01]  /*28010*/  ISETP.LT.AND P2, PT, R60, UR16, !P4 ;  /* 0x000000103c007c0c */ /* 0x000fe2000e741270 */
[----:B------:R1:W-:Y:S01]  /*28020*/  @P5 STG.E.U16 desc[UR8][R4.64], R16 ;  /* 0x0000001004005986 */ /* 0x0003e2000c101508 */
[----:B------:R-:W-:Y:S01]  /*28030*/  ISETP.LT.AND P4, PT, R51, UR19, !P4 ;  /* 0x0000001333007c0c */ /* 0x000fe2000e781270 */
[----:B------:R-:W2:Y:S01]  /*28040*/  LDCU UR28, c[0x0][0x398] ;  /* 0x00007300ff1c77ac */ /* 0x000ea20008000800 */
[C---:B0-----:R-:W-:Y:S02]  /*28050*/  VIADD R25, R9.reuse, UR11 ;  /* 0x0000000b09197c36 */ /* 0x041fe40008000000 */
[----:B------:R-:W-:Y:S01]  /*28060*/  IMAD.WIDE R8, R9, 0x2, R58 ;  /* 0x0000000209087825 */ /* 0x000fe200078e023a */
[----:B------:R-:W-:Y:S01]  /*28070*/  ISETP.GE.AND P6, PT, R2, UR10, PT ;  /* 0x0000000a02007c0c */ /* 0x000fe2000bfc6270 */
[----:B------:R-:W0:Y:S01]  /*28080*/  LDCU UR10, c[0x0][0x39c] ;  /* 0x00007380ff0a77ac */ /* 0x000e220008000800 */
[----:B-1----:R-:W-:Y:S01]  /*28090*/  PRMT R5, R16, 0x7632, R5 ;  /* 0x0000763210057816 */ /* 0x002fe20000000005 */
[----:B------:R-:W-:Y:S01]  /*280a0*/  VIADD R2, R3, 0x5c ;  /* 0x0000005c03027836 */ /* 0x000fe20000000000 */
[----:B------:R-:W-:Y:S01]  /*280b0*/  PRMT R7, R13, 0x7632, R7 ;  /* 0x000076320d077816 */ /* 0x000fe20000000007 */
[----:B------:R-:W-:Y:S01]  /*280c0*/  IMAD.WIDE R10, R25, 0x2, R56 ;  /* 0x00000002190a7825 */ /* 0x000fe200078e0238 */
[----:B------:R-:W1:Y:S01]  /*280d0*/  LDCU UR16, c[0x0][0x398] ;  /* 0x00007300ff1077ac */ /* 0x000e620008000800 */
[----:B------:R0:W-:Y:S01]  /*280e0*/  @P3 STG.E.U16 desc[UR8][R8.64], R5 ;  /* 0x0000000508003986 */ /* 0x0001e2000c101508 */
[----:B------:R-:W-:-:S02]  /*280f0*/  ISETP.LT.AND P3, PT, R60, UR12, !P6 ;  /* 0x0000000c3c007c0c */ /* 0x000fc4000f761270 */
[----:B------:R-:W-:Y:S01]  /*28100*/  ISETP.LT.AND P6, PT, R51, UR14, !P6 ;  /* 0x0000000e33007c0c */ /* 0x000fe2000f7c1270 */
[----:B------:R-:W1:Y:S01]  /*28110*/  LDCU UR19, c[0x0][0x398] ;  /* 0x00007300ff1377ac */ /* 0x000e620008000800 */
[----:B--2---:R-:W-:Y:S01]  /*28120*/  ISETP.GE.AND P0, PT, R2, UR4, PT ;  /* 0x0000000402007c0c */ /* 0x004fe2000bf06270 */
[----:B------:R-:W-:Y:S01]  /*28130*/  VIADD R2, R3, 0x5d ;  /* 0x0000005d03027836 */ /* 0x000fe20000000000 */
[----:B------:R2:W-:Y:S01]  /*28140*/  @P2 STG.E.U16 desc[UR8][R10.64], R13 ;  /* 0x0000000d0a002986 */ /* 0x0005e2000c101508 */
[----:B------:R-:W1:Y:S01]  /*28150*/  LDCU UR4, c[0x0][0x39c] ;  /* 0x00007380ff0477ac */ /* 0x000e620008000800 */
[C-C-:B0-----:R-:W-:Y:S01]  /*28160*/  IMAD.WIDE R4, R25.reuse, 0x2, R58.reuse ;  /* 0x0000000219047825 */ /* 0x141fe200078e023a */
[----:B------:R-:W0:Y:S03]  /*28170*/  LDCU UR12, c[0x0][0x398] ;  /* 0x00007300ff0c77ac */ /* 0x000e260008000800 */
[----:B------:R-:W-:Y:S01]  /*28180*/  VIADD R25, R25, UR11 ;  /* 0x0000000b19197c36 */ /* 0x000fe20008000000 */
[----:B------:R1:W-:Y:S01]  /*28190*/  @P4 STG.E.U16 desc[UR8][R4.64], R7 ;  /* 0x0000000704004986 */ /* 0x0003e2000c101508 */
[----:B------:R-:W-:Y:S01]  /*281a0*/  ISETP.LT.AND P4, PT, R60, UR20, !P0 ;  /* 0x000000143c007c0c */ /* 0x000fe2000c781270 */
[----:B------:R-:W0:Y:S01]  /*281b0*/  LDCU UR14, c[0x0][0x398] ;  /* 0x00007300ff0e77ac */ /* 0x000e220008000800 */
[----:B------:R-:W-:Y:S01]  /*281c0*/  IMAD.WIDE R8, R25, 0x2, R58 ;  /* 0x0000000219087825 */ /* 0x000fe200078e023a */
[----:B--2---:R-:W-:-:S02]  /*281d0*/  PRMT R10, R17, 0x7632, R10 ;  /* 0x00007632110a7816 */ /* 0x004fc4000000000a */
[----:B------:R-:W-:Y:S01]  /*281e0*/  ISETP.GE.AND P5, PT, R2, UR6, PT ;  /* 0x0000000602007c0c */ /* 0x000fe2000bfa6270 */
[C---:B------:R-:W-:Y:S02]  /*281f0*/  VIADD R11, R25.reuse, UR11 ;  /* 0x0000000b190b7c36 */ /* 0x040fe40008000000 */
[--C-:B-1----:R-:W-:Y:S01]  /*28200*/  IMAD.WIDE R6, R25, 0x2, R56.reuse ;  /* 0x0000000219067825 */ /* 0x102fe200078e0238 */
[----:B------:R-:W-:Y:S01]  /*28210*/  ISETP.LT.AND P0, PT, R51, UR22, !P0 ;  /* 0x0000001633007c0c */ /* 0x000fe2000c701270 */
[----:B------:R-:W1:Y:S03]  /*28220*/  LDCU UR6, c[0x0][0x39c] ;  /* 0x00007380ff0677ac */ /* 0x000e660008000800 */
[----:B------:R2:W-:Y:S01]  /*28230*/  @P3 STG.E.U16 desc[UR8][R6.64], R17 ;  /* 0x0000001106003986 */ /* 0x0005e2000c101508 */
[C---:B------:R-:W-:Y:S01]  /*28240*/  IMAD.WIDE R4, R11.reuse, 0x2, R56 ;  /* 0x000000020b047825 */ /* 0x040fe200078e0238 */
[----:B------:R-:W0:Y:S02]  /*28250*/  LDCU UR20, c[0x0][0x398] ;  /* 0x00007300ff1477ac */ /* 0x000e240008000800 */
[----:B------:R1:W-:Y:S01]  /*28260*/  @P6 STG.E.U16 desc[UR8][R8.64], R10 ;  /* 0x0000000a08006986 */ /* 0x0003e2000c101508 */
[----:B------:R-:W-:Y:S01]  /*28270*/  ISETP.LT.AND P6, PT, R60, UR24, !P5 ;  /* 0x000000183c007c0c */ /* 0x000fe2000efc1270 */
[----:B------:R-:W-:Y:S01]  /*28280*/  VIADD R13, R11, UR11 ;  /* 0x0000000b0b0d7c36 */ /* 0x000fe20008000000 */
[----:B------:R-:W0:Y:S01]  /*28290*/  LDCU UR22, c[0x0][0x398] ;  /* 0x00007300ff1677ac */ /* 0x000e220008000800 */
[----:B------:R-:W-:Y:S01]  /*282a0*/  VIADD R2, R3, 0x5e ;  /* 0x0000005e03027836 */ /* 0x000fe20000000000 */
[----:B------:R3:W-:Y:S01]  /*282b0*/  @P4 STG.E.U16 desc[UR8][R4.64], R14 ;  /* 0x0000000e04004986 */ /* 0x0007e2000c101508 */
[----:B--2---:R-:W-:-:S03]  /*282c0*/  IMAD.WIDE R6, R11, 0x2, R58 ;  /* 0x000000020b067825 */ /* 0x004fc600078e023a */
[----:B------:R-:W-:Y:S01]  /*282d0*/  ISETP.GE.AND P2, PT, R2, UR10, PT ;  /* 0x0000000a02007c0c */ /* 0x000fe2000bf46270 */
[----:B------:R-:W2:Y:S01]  /*282e0*/  LDCU UR10, c[0x0][0x39c] ;  /* 0x00007380ff0a77ac */ /* 0x000ea20008000800 */
[----:B-1----:R-:W-:Y:S01]  /*282f0*/  IMAD.WIDE R8, R13, 0x2, R56 ;  /* 0x000000020d087825 */ /* 0x002fe200078e0238 */
[----:B------:R-:W1:Y:S01]  /*28300*/  LDCU UR24, c[0x0][0x398] ;  /* 0x00007300ff1877ac */ /* 0x000e620008000800 */
[----:B---3--:R-:W-:Y:S02]  /*28310*/  PRMT R5, R14, 0x7632, R5 ;  /* 0x000076320e057816 */ /* 0x008fe40000000005 */
[----:B------:R-:W-:Y:S01]  /*28320*/  VIADD R2, R3, 0x5f ;  /* 0x0000005f03027836 */ /* 0x000fe20000000000 */
[----:B----4-:R-:W-:Y:S01]  /*28330*/  ISETP.LT.AND P5, PT, R51, UR26, !P5 ;  /* 0x0000001a33007c0c */ /* 0x010fe2000efa1270 */
[----:B------:R-:W-:Y:S01]  /*28340*/  VIADD R17, R13, UR11 ;  /* 0x0000000b0d117c36 */ /* 0x000fe20008000000 */
[----:B------:R-:W3:Y:S01]  /*28350*/  LDCU UR26, c[0x0][0x398] ;  /* 0x00007300ff1a77ac */ /* 0x000ee20008000800 */
[----:B------:R4:W-:Y:S04]  /*28360*/  @P0 STG.E.U16 desc[UR8][R6.64], R5 ;  /* 0x0000000506000986 */ /* 0x0009e8000c101508 */
[----:B------:R0:W-:Y:S01]  /*28370*/  @P6 STG.E.U16 desc[UR8][R8.64], R18 ;  /* 0x0000001208006986 */ /* 0x0001e2000c101508 */
[----:B------:R-:W-:-:S02]  /*28380*/  ISETP.LT.AND P6, PT, R60, UR18, !P2 ;  /* 0x000000123c007c0c */ /* 0x000fc4000d7c1270 */
[----:B------:R-:W-:Y:S01]  /*28390*/  ISETP.GE.AND P3, PT, R2, UR4, PT ;  /* 0x0000000402007c0c */ /* 0x000fe2000bf66270 */
[----:B------:R-:W0:Y:S01]  /*283a0*/  LDCU UR4, c[0x0][0x39c] ;  /* 0x00007380ff0477ac */ /* 0x000e220008000800 */
[----:B------:R-:W-:Y:S01]  /*283b0*/  VIADD R2, R3, 0x60 ;  /* 0x0000006003027836 */ /* 0x000fe20000000000 */
[----:B------:R-:W-:Y:S01]  /*283c0*/  ISETP.LT.AND P2, PT, R51, UR28, !P2 ;  /* 0x0000001c33007c0c */ /* 0x000fe2000d741270 */
[----:B------:R-:W-:Y:S01]  /*283d0*/  IMAD.WIDE R10, R17, 0x2, R56 ;  /* 0x00000002110a7825 */ /* 0x000fe200078e0238 */
[----:B----4-:R-:W-:Y:S01]  /*283e0*/  PRMT R7, R18, 0x7632, R7 ;  /* 0x0000763212077816 */ /* 0x010fe20000000007 */
[----:B------:R-:W4:Y:S02]  /*283f0*/  LDCU UR18, c[0x0][0x398] ;  /* 0x00007300ff1277ac */ /* 0x000f240008000800 */
[----:B------:R-:W-:Y:S01]  /*28400*/  IMAD.WIDE R4, R13, 0x2, R58 ;  /* 0x000000020d047825 */ /* 0x000fe200078e023a */
[----:B------:R-:W-:Y:S01]  /*28410*/  ISETP.GE.AND P4, PT, R2, UR6, PT ;  /* 0x0000000602007c0c */ /* 0x000fe2000bf86270 */
[----:B------:R-:W1:Y:S02]  /*28420*/  LDCU UR6, c[0x0][0x39c] ;  /* 0x00007380ff0677ac */ /* 0x000e640008000800 */
[----:B------:R-:W-:Y:S01]  /*28430*/  VIADD R2, R3, 0x61 ;  /* 0x0000006103027836 */ /* 0x000fe20000000000 */
[----:B------:R3:W-:Y:S04]  /*28440*/  @P5 STG.E.U16 desc[UR8][R4.64], R7 ;  /* 0x0000000704005986 */ /* 0x0007e8000c101508 */
[----:B------:R-:W-:Y:S01]  /*28450*/  @P6 STG.E.U16 desc[UR8][R10.64], R15 ;  /* 0x0000000f0a006986 */ /* 0x000fe2000c101508 */
[----:B------:R-:W-:Y:S01]  /*28460*/  ISETP.LT.AND P6, PT, R60, UR16, !P3 ;  /* 0x000000103c007c0c */ /* 0x000fe2000dfc1270 */
[----:B0-----:R-:W-:Y:S01]  /*28470*/  VIADD R9, R17, UR11 ;  /* 0x0000000b11097c36 */ /* 0x001fe20008000000 */
[----:B------:R-:W-:Y:S01]  /*28480*/  ISETP.LT.AND P3, PT, R51, UR19, !P3 ;  /* 0x0000001333007c0c */ /* 0x000fe2000df61270 */
[----:B------:R-:W0:Y:S01]  /*28490*/  LDCU UR16, c[0x0][0x398] ;  /* 0x00007300ff1077ac */ /* 0x000e220008000800 */
[----:B--2---:R-:W-:-:S02]  /*284a0*/  ISETP.GE.AND P0, PT, R2, UR10, PT ;  /* 0x0000000a02007c0c */ /* 0x004fc4000bf06270 */
[----:B---3--:R-:W-:Y:S01]  /*284b0*/  PRMT R5, R15, 0x7632, R5 ;  /* 0x000076320f057816 */ /* 0x008fe20000000005 */
[----:B------:R-:W-:Y:S01]  /*284c0*/  IMAD.WIDE R6, R17, 0x2, R58 ;  /* 0x0000000211067825 */ /* 0x000fe200078e023a */
[----:B------:R-:W2:Y:S03]  /*284d0*/  LDCU UR10, c[0x0][0x398] ;  /* 0x00007300ff0a77ac */ /* 0x000ea60008000800 */
[----:B------:R-:W-:Y:S01]  /*284e0*/  VIADD R2, R3, 0x62 ;  /* 0x0000006203027836 */ /* 0x000fe20000000000 */
[----:B------:R3:W-:Y:S01]  /*284f0*/  @P2 STG.E.U16 desc[UR8][R6.64], R5 ;  /* 0x0000000506002986 */ /* 0x0007e2000c101508 */
[----:B------:R-:W-:Y:S01]  /*28500*/  ISETP.LT.AND P2, PT, R60, UR12, !P4 ;  /* 0x0000000c3c007c0c */ /* 0x000fe2000e741270 */
[----:B------:R-:W-:Y:S01]  /*28510*/  VIADD R13, R9, UR11 ;  /* 0x0000000b090d7c36 */ /* 0x000fe20008000000 */
[----:B------:R-:W-:Y:S01]  /*28520*/  ISETP.LT.AND P4, PT, R51, UR14, !P4 ;  /* 0x0000000e33007c0c */ /* 0x000fe2000e781270 */
[----:B------:R-:W0:Y:S01]  /*28530*/  LDCU UR12, c[0x0][0x398] ;  /* 0x00007300ff0c77ac */ /* 0x000e220008000800 */
[----:B------:R-:W-:Y:S01]  /*28540*/  ISETP.GE.AND P5, PT, R2, UR4, PT ;  /* 0x0000000402007c0c */ /* 0x000fe2000bfa6270 */
[----:B------:R-:W-:Y:S01]  /*28550*/  VIADD R2, R3, 0x63 ;  /* 0x0000006303027836 */ /* 0x000fe20000000000 */
[----:B------:R-:W0:Y:S01]  /*28560*/  LDCU UR4, c[0x0][0x39c] ;  /* 0x00007380ff0477ac */ /* 0x000e220008000800 */
[----:B---3--:R-:W-:Y:S01]  /*28570*/  IMAD.WIDE R4, R9, 0x2, R56 ;  /* 0x0000000209047825 */ /* 0x008fe200078e0238 */
[----:B------:R-:W-:Y:S01]  /*28580*/  PRMT R7, R19, 0x7632, R7 ;  /* 0x0000763213077816 */ /* 0x000fe20000000007 */
[----:B------:R-:W3:Y:S02]  /*28590*/  LDCU UR14, c[0x0][0x398] ;  /* 0x00007300ff0e77ac */ /* 0x000ee40008000800 */
[----:B------:R-:W-:Y:S01]  /*285a0*/  IMAD.WIDE R8, R9, 0x2, R58 ;  /* 0x0000000209087825 */ /* 0x000fe200078e023a */
[----:B------:R0:W-:Y:S01]  /*285b0*/  @P6 STG.E.U16 desc[UR8][R4.64], R19 ;  /* 0x0000001304006986 */ /* 0x0001e2000c101508 */
[----:B-1----:R-:W-:Y:S01]  /*285c0*/  ISETP.GE.AND P6, PT, R2, UR6, PT ;  /* 0x0000000602007c0c */ /* 0x002fe2000bfc6270 */
[----:B------:R-:W1:Y:S01]  /*285d0*/  LDCU UR6, c[0x0][0x39c] ;  /* 0x00007380ff0677ac */ /* 0x000e620008000800 */
[----:B------:R-:W-:Y:S01]  /*285e0*/  IMAD.WIDE R10, R13, 0x2, R56 ;  /* 0x000000020d0a7825 */ /* 0x000fe200078e0238 */
[----:B------:R2:W-:Y:S01]  /*285f0*/  @P3 STG.E.U16 desc[UR8][R8.64], R7 ;  /* 0x0000000708003986 */ /* 0x0005e2000c101508 */
[----:B------:R-:W-:Y:S01]  /*28600*/  ISETP.LT.AND P3, PT, R60, UR20, !P0 ;  /* 0x000000143c007c0c */ /* 0x000fe2000c761270 */
[----:B------:R-:W1:Y:S01]  /*28610*/  LDCU UR19, c[0x0][0x398] ;  /* 0x00007300ff1377ac */ /* 0x000e620008000800 */
[----:B------:R-:W-:Y:S01]  /*28620*/  ISETP.LT.AND P0, PT, R51, UR22, !P0 ;  /* 0x0000001633007c0c */ /* 0x000fe2000c701270 */
[----:B------:R1:W-:Y:S01]  /*28630*/  @P2 STG.E.U16 desc[UR8][R10.64], R20 ;  /* 0x000000140a002986 */ /* 0x0003e2000c101508 */
[----:B0-----:R-:W-:Y:S01]  /*28640*/  IMAD.WIDE R4, R13, 0x2, R58 ;  /* 0x000000020d047825 */ /* 0x001fe200078e023a */
[----:B------:R-:W0:Y:S01]  /*28650*/  LDCU UR20, c[0x0][0x398] ;  /* 0x00007300ff1477ac */ /* 0x000e220008000800 */
[----:B--2---:R-:W-:-:S02]  /*28660*/  PRMT R9, R20, 0x7632, R9 ;  /* 0x0000763214097816 */ /* 0x004fc40000000009 */
[----:B------:R-:W-:Y:S01]  /*28670*/  VIADD R15, R13, UR11 ;  /* 0x0000000b0d0f7c36 */ /* 0x000fe20008000000 */
[----:B------:R-:W2:Y:S01]  /*28680*/  LDCU UR22, c[0x0][0x398] ;  /* 0x00007300ff1677ac */ /* 0x000ea20008000800 */
[----:B------:R-:W-:Y:S01]  /*28690*/  VIADD R2, R3, 0x64 ;  /* 0x0000006403027836 */ /* 0x000fe20000000000 */
[----:B------:R0:W-:Y:S01]  /*286a0*/  @P4 STG.E.U16 desc[UR8][R4.64], R9 ;  /* 0x0000000904004986 */ /* 0x0001e2000c101508 */
[----:B------:R-:W-:Y:S01]  /*286b0*/  ISETP.LT.AND P4, PT, R60, UR24, !P5 ;  /* 0x000000183c007c0c */ /* 0x000fe2000ef81270 */
[C---:B------:R-:W-:Y:S02]  /*286c0*/  VIADD R13, R15.reuse, UR11 ;  /* 0x0000000b0f0d7c36 */ /* 0x040fe40008000000 */
[----:B------:R-:W-:Y:S01]  /*286d0*/  ISETP.GE.AND P2, PT, R2, UR4, PT ;  /* 0x0000000402007c0c */ /* 0x000fe2000bf46270 */
[----:B------:R-:W-:Y:S01]  /*286e0*/  IMAD.WIDE R6, R15, 0x2, R56 ;  /* 0x000000020f067825 */ /* 0x000fe200078e0238 */
[----:B------:R-:W2:Y:S01]  /*286f0*/  LDCU UR4, c[0x0][0x39c] ;  /* 0x00007380ff0477ac */ /* 0x000ea20008000800 */
[----:B----4-:R-:W-:-:S02]  /*28700*/  ISETP.LT.AND P5, PT, R51, UR18, !P5 ;  /* 0x0000001233007c0c */ /* 0x010fc4000efa1270 */
[----:B-1----:R-:W-:Y:S01]  /*28710*/  IMAD.WIDE R10, R13, 0x2, R56 ;  /* 0x000000020d0a7825 */ /* 0x002fe200078e0238 */
[----:B0-----:R-:W-:-:S03]  /*28720*/  PRMT R5, R28, 0x7632, R5 ;  /* 0x000076321c057816 */ /* 0x001fc60000000005 */
[----:B------:R-:W-:Y:S01]  /*28730*/  IMAD.WIDE R8, R15, 0x2, R58 ;  /* 0x000000020f087825 */ /* 0x000fe200078e023a */
[----:B------:R0:W-:Y:S01]  /*28740*/  @P3 STG.E.U16 desc[UR8][R6.64], R28 ;  /* 0x0000001c06003986 */ /* 0x0001e2000c101508 */
[----:B------:R-:W1:Y:S02]  /*28750*/  LDCU UR18, c[0x0][0x398] ;  /* 0x00007300ff1277ac */ /* 0x000e640008000800 */
[----:B------:R-:W-:Y:S01]  /*28760*/  VIADD R2, R3, 0x65 ;  /* 0x0000006503027836 */ /* 0x000fe20000000000 */
[----:B------:R4:W-:Y:S01]  /*28770*/  @P0 STG.E.U16 desc[UR8][R8.64], R5 ;  /* 0x0000000508000986 */ /* 0x0009e2000c101508 */
[----:B------:R-:W1:Y:S03]  /*28780*/  LDCU UR24, c[0x0][0x398] ;  /* 0x00007300ff1877ac */ /* 0x000e660008000800 */
[----:B------:R1:W-:Y:S01]  /*28790*/  @P4 STG.E.U16 desc[UR8][R10.64], R21 ;  /* 0x000000150a004986 */ /* 0x0003e2000c101508 */
[----:B------:R-:W-:Y:S01]  /*287a0*/  ISETP.GE.AND P3, PT, R2, UR6, PT ;  /* 0x0000000602007c0c */ /* 0x000fe2000bf66270 */
[----:B------:R-:W3:Y:S01]  /*287b0*/  LDCU UR6, c[0x0][0x39c] ;  /* 0x00007380ff0677ac */ /* 0x000ee20008000800 */
[----:B------:R-:W-:-:S02]  /*287c0*/  ISETP.LT.AND P4, PT, R60, UR10, !P6 ;  /* 0x0000000a3c007c0c */ /* 0x000fc4000f781270 */
[----:B------:R-:W-:Y:S02]  /*287d0*/  ISETP.LT.AND P6, PT, R51, UR26, !P6 ;  /* 0x0000001a33007c0c */ /* 0x000fe4000f7c1270 */
[----:B0-----:R-:W-:Y:S01]  /*287e0*/  PRMT R7, R21, 0x7632, R7 ;  /* 0x0000763215077816 */ /* 0x001fe20000000007 */
[C-C-:B----4-:R-:W-:Y:S01]  /*287f0*/  IMAD.WIDE R4, R13.reuse, 0x2, R58.reuse ;  /* 0x000000020d047825 */ /* 0x150fe200078e023a */
[----:B------:R-:W0:Y:S03]  /*28800*/  LDCU UR10, c[0x0][0x398] ;  /* 0x00007300ff0a77ac */ /* 0x000e260008000800 */
[----:B------:R-:W-:Y:S01]  /*28810*/  VIADD R13, R13, UR11 ;  /* 0x0000000b0d0d7c36 */ /* 0x000fe20008000000 */
[----:B------:R4:W-:Y:S01]  /*28820*/  @P5 STG.E.U16 desc[UR8][R4.64], R7 ;  /* 0x0000000704005986 */ /* 0x0009e2000c101508 */
[----:B------:R-:W-:Y:S01]  /*28830*/  VIADD R2, R3, 0x66 ;  /* 0x0000006603027836 */ /* 0x000fe20000000000 */
[----:B------:R-:W-:Y:S01]  /*28840*/  ISETP.LT.AND P5, PT, R60, UR16, !P2 ;  /* 0x000000103c007c0c */ /* 0x000fe2000d7a1270 */
[----:B------:R-:W-:Y:S01]  /*28850*/  IMAD.WIDE R8, R13, 0x2, R58 ;  /* 0x000000020d087825 */ /* 0x000fe200078e023a */
[----:B-1----:R-:W-:Y:S01]  /*28860*/  PRMT R10, R29, 0x7632, R10 ;  /* 0x000076321d0a7816 */ /* 0x002fe2000000000a */
[----:B------:R-:W1:Y:S01]  /*28870*/  LDCU UR16, c[0x0][0x398] ;  /* 0x00007300ff1077ac */ /* 0x000e620008000800 */
[----:B--2---:R-:W-:Y:S01]  /*28880*/  ISETP.GE.AND P0, PT, R2, UR4, PT ;  /* 0x0000000402007c0c */ /* 0x004fe2000bf06270 */
[C---:B------:R-:W-:Y:S01]  /*28890*/  VIADD R11, R13.reuse, UR11 ;  /* 0x0000000b0d0b7c36 */ /* 0x040fe20008000000 */
[----:B------:R-:W2:Y:S01]  /*288a0*/  LDCU UR4, c[0x0][0x39c] ;  /* 0x00007380ff0477ac */ /* 0x000ea20008000800 */
[--C-:B----4-:R-:W-:Y:S01]  /*288b0*/  IMAD.WIDE R6, R13, 0x2, R56.reuse ;  /* 0x000000020d067825 */ /* 0x110fe200078e0238 */
[----:B------:R-:W-:Y:S01]  /*288c0*/  ISETP.LT.AND P2, PT, R51, UR12, !P2 ;  /* 0x0000000c33007c0c */ /* 0x000fe2000d741270 */
[----:B------:R-:W4:Y:S02]  /*288d0*/  LDCU UR12, c[0x0][0x398] ;  /* 0x00007300ff0c77ac */ /* 0x000f240008000800 */
[----:B------:R-:W-:Y:S01]  /*288e0*/  VIADD R2, R3, 0x67 ;  /* 0x0000006703027836 */ /* 0x000fe20000000000 */
[----:B------:R0:W-:Y:S01]  /*288f0*/  @P4 STG.E.U16 desc[UR8][R6.64], R29 ;  /* 0x0000001d06004986 */ /* 0x0001e2000c101508 */
[----:B------:R-:W-:-:S03]  /*28900*/  IMAD.WIDE R4, R11, 0x2, R56 ;  /* 0x000000020b047825 */ /* 0x000fc600078e0238 */
[----:B------:R1:W-:Y:S01]  /*28910*/  @P6 STG.E.U16 desc[UR8][R8.64], R10 ;  /* 0x0000000a08006986 */ /* 0x0003e2000c101508 */
[----:B---3--:R-:W-:Y:S01]  /*28920*/  ISETP.LT.AND P6, PT, R60, UR14, !P3 ;  /* 0x0000000e3c007c0c */ /* 0x008fe2000dfc1270 */
[C---:B------:R-:W-:Y:S01]  /*28930*/  VIADD R13, R11.reuse, UR11 ;  /* 0x0000000b0b0d7c36 */ /* 0x040fe20008000000 */
[----:B------:R-:W-:Y:S01]  /*28940*/  ISETP.GE.AND P4, PT, R2, UR6, PT ;  /* 0x0000000602007c0c */ /* 0x000fe2000bf86270 */
[----:B------:R-:W3:Y:S01]  /*28950*/  LDCU UR6, c[0x0][0x39c] ;  /* 0x00007380ff0677ac */ /* 0x000ee20008000800 */
[----:B------:R2:W-:Y:S01]  /*28960*/  @P5 STG.E.U16 desc[UR8][R4.64], R22 ;  /* 0x0000001604005986 */ /* 0x0005e2000c101508 */
[----:B0-----:R-:W-:Y:S01]  /*28970*/  IMAD.WIDE R6, R11, 0x2, R58 ;  /* 0x000000020b067825 */ /* 0x001fe200078e023a */
[----:B------:R-:W0:Y:S03]  /*28980*/  LDCU UR14, c[0x0][0x398] ;  /* 0x00007300ff0e77ac */ /* 0x000e260008000800 */
[----:B-1----:R-:W-:Y:S01]  /*28990*/  IMAD.WIDE R8, R13, 0x2, R56 ;  /* 0x000000020d087825 */ /* 0x002fe200078e0238 */
[----:B--2---:R-:W-:-:S03]  /*289a0*/  PRMT R5, R22, 0x7632, R5 ;  /* 0x0000763216057816 */ /* 0x004fc60000000005 */
[----:B------:R-:W-:Y:S01]  /*289b0*/  VIADD R2, R3, 0x68 ;  /* 0x0000006803027836 */ /* 0x000fe20000000000 */
[----:B------:R-:W-:Y:S01]  /*289c0*/  ISETP.LT.AND P3, PT, R51, UR19, !P3 ;  /* 0x0000001333007c0c */ /* 0x000fe2000df61270 */
[----:B------:R-:W-:Y:S01]  /*289d0*/  VIADD R15, R13, UR11 ;  /* 0x0000000b0d0f7c36 */ /* 0x000fe20008000000 */
[----:B------:R-:W1:Y:S01]  /*289e0*/  LDCU UR19, c[0x0][0x398] ;  /* 0x00007300ff1377ac */ /* 0x000e620008000800 */
[----:B------:R2:W-:Y:S01]  /*289f0*/  @P2 STG.E.U16 desc[UR8][R6.64], R5 ;  /* 0x0000000506002986 */ /* 0x0005e2000c101508 */
[----:B------:R-:W-:Y:S01]  /*28a00*/  ISETP.GE.AND P5, PT, R2, UR4, PT ;  /* 0x0000000402007c0c */ /* 0x000fe2000bfa6270 */
[----:B------:R-:W0:Y:S02]  /*28a10*/  LDCU UR4, c[0x0][0x39c] ;  /* 0x00007380ff0477ac */ /* 0x000e240008000800 */
[----:B------:R0:W-:Y:S01]  /*28a20*/  @P6 STG.E.U16 desc[UR8][R8.64], R30 ;  /* 0x0000001e08006986 */ /* 0x0001e2000c101508 */
[----:B------:R-:W-:Y:S01]  /*28a30*/  ISETP.LT.AND P6, PT, R60, UR20, !P0 ;  /* 0x000000143c007c0c */ /* 0x000fe2000c7c1270 */
[----:B------:R-:W-:Y:S01]  /*28a40*/  VIADD R2, R3, 0x69 ;  /* 0x0000006903027836 */ /* 0x000fe20000000000 */
[----:B------:R-:W-:Y:S01]  /*28a50*/  ISETP.LT.AND P0, PT, R51, UR22, !P0 ;  /* 0x0000001633007c0c */ /* 0x000fe2000c701270 */
[----:B------:R-:W-:Y:S01]  /*28a60*/  IMAD.WIDE R10, R15, 0x2, R56 ;  /* 0x000000020f0a7825 */ /* 0x000fe200078e0238 */
[----:B------:R-:W1:Y:S01]  /*28a70*/  LDCU UR20, c[0x0][0x398] ;  /* 0x00007300ff1477ac */ /* 0x000e620008000800 */
[----:B--2---:R-:W-:-:S02]  /*28a80*/  PRMT R7, R30, 0x7632, R7 ;  /* 0x000076321e077816 */ /* 0x004fc40000000007 */
[----:B------:R-:W-:Y:S01]  /*28a90*/  IMAD.WIDE R4, R13, 0x2, R58 ;  /* 0x000000020d047825 */ /* 0x000fe200078e023a */
[----:B---3--:R-:W-:Y:S01]  /*28aa0*/  ISETP.GE.AND P2, PT, R2, UR6, PT ;  /* 0x0000000602007c0c */ /* 0x008fe2000bf46270 */
[----:B------:R-:W2:Y:S03]  /*28ab0*/  LDCU UR6, c[0x0][0x39c] ;  /* 0x00007380ff0677ac */ /* 0x000ea60008000800 */
[----:B------:R3:W-:Y:S01]  /*28ac0*/  @P3 STG.E.U16 desc[UR8][R4.64], R7 ;  /* 0x0000000704003986 */ /* 0x0007e2000c101508 */
[----:B------:R-:W-:-:S03]  /*28ad0*/  VIADD R2, R3, 0x6a ;  /* 0x0000006a03027836 */ /* 0x000fc60000000000 */
[----:B------:R-:W-:Y:S01]  /*28ae0*/  @P6 STG.E.U16 desc[UR8][R10.64], R23 ;  /* 0x000000170a006986 */ /* 0x000fe2000c101508 */
[----:B------:R-:W-:Y:S01]  /*28af0*/  ISETP.LT.AND P6, PT, R60, UR18, !P4 ;  /* 0x000000123c007c0c */ /* 0x000fe2000e7c1270 */
[----:B0-----:R-:W-:Y:S01]  /*28b00*/  VIADD R9, R15, UR11 ;  /* 0x0000000b0f097c36 */ /* 0x001fe20008000000 */
[----:B------:R-:W-:Y:S01]  /*28b10*/  ISETP.LT.AND P4, PT, R51, UR10, !P4 ;  /* 0x0000000a33007c0c */ /* 0x000fe2000e781270 */
[----:B------:R-:W0:Y:S01]  /*28b20*/  LDCU UR18, c[0x0][0x398] ;  /* 0x00007300ff1277ac */ /* 0x000e220008000800 */
[----:B---3--:R-:W-:Y:S01]  /*28b30*/  PRMT R5, R23, 0x7632, R5 ;  /* 0x0000763217057816 */ /* 0x008fe20000000005 */
[----:B------:R-:W-:Y:S01]  /*28b40*/  IMAD.WIDE R6, R15, 0x2, R58 ;  /* 0x000000020f067825 */ /* 0x000fe200078e023a */
[----:B------:R-:W-:Y:S01]  /*28b50*/  ISETP.GE.AND P3, PT, R2, UR4, PT ;  /* 0x0000000402007c0c */ /* 0x000fe2000bf66270 */
[----:B------:R-:W3:Y:S03]  /*28b60*/  LDCU UR4, c[0x0][0x39c] ;  /* 0x00007380ff0477ac */ /* 0x000ee60008000800 */
[----:B------:R0:W-:Y:S01]  /*28b70*/  @P0 STG.E.U16 desc[UR8][R6.64], R5 ;  /* 0x0000000506000986 */ /* 0x0001e2000c101508 */
[----:B------:R-:W-:Y:S01]  /*28b80*/  ISETP.LT.AND P0, PT, R60, UR16, !P5 ;  /* 0x000000103c007c0c */ /* 0x000fe2000ef01270 */
[----:B------:R-:W-:Y:S01]  /*28b90*/  VIADD R2, R3, 0x6b ;  /* 0x0000006b03027836 */ /* 0x000fe20000000000 */
[----:B------:R-:W-:Y:S01]  /*28ba0*/  ISETP.LT.AND P5, PT, R51, UR24, !P5 ;  /* 0x0000001833007c0c */ /* 0x000fe2000efa1270 */
[C---:B------:R-:W-:Y:S01]  /*28bb0*/  VIADD R13, R9.reuse, UR11 ;  /* 0x0000000b090d7c36 */ /* 0x040fe20008000000 */
[----:B------:R-:W1:Y:S01]  /*28bc0*/  LDCU UR10, c[0x0][0x398] ;  /* 0x00007300ff0a77ac */ /* 0x000e620008000800 */
[----:B0-----:R-:W-:Y:S01]  /*28bd0*/  IMAD.WIDE R4, R9, 0x2, R56 ;  /* 0x0000000209047825 */ /* 0x001fe200078e0238 */
[----:B------:R-:W-:Y:S01]  /*28be0*/  PRMT R7, R31, 0x7632, R7 ;  /* 0x000076321f077816 */ /* 0x000fe20000000007 */
[----:B------:R-:W0:Y:S02]  /*28bf0*/  LDCU UR16, c[0x0][0x398] ;  /* 0x00007300ff1077ac */ /* 0x000e240008000800 */
[----:B------:R-:W-:Y:S01]  /*28c00*/  IMAD.WIDE R8, R9, 0x2, R58 ;  /* 0x0000000209087825 */ /* 0x000fe200078e023a */
[----:B------:R1:W-:Y:S01]  /*28c10*/  @P6 STG.E.U16 desc[UR8][R4.64], R31 ;  /* 0x0000001f04006986 */ /* 0x0003e2000c101508 */
[----:B--2---:R-:W-:Y:S01]  /*28c20*/  ISETP.GE.AND P6, PT, R2, UR6, PT ;  /* 0x0000000602007c0c */ /* 0x004fe2000bfc6270 */
[----:B------:R-:W2:Y:S01]  /*28c30*/  LDCU UR6, c[0x0][0x39c] ;  /* 0x00007380ff0677ac */ /* 0x000ea20008000800 */
[----:B------:R-:W-:Y:S01]  /*28c40*/  IMAD.WIDE R10, R13, 0x2, R56 ;  /* 0x000000020d0a7825 */ /* 0x000fe200078e0238 */
[----:B------:R0:W-:Y:S01]  /*28c50*/  @P4 STG.E.U16 desc[UR8][R8.64], R7 ;  /* 0x0000000708004986 */ /* 0x0001e2000c101508 */
[----:B----4-:R-:W-:Y:S01]  /*28c60*/  ISETP.LT.AND P4, PT, R60, UR12, !P2 ;  /* 0x0000000c3c007c0c */ /* 0x010fe2000d781270 */
[----:B------:R-:W4:Y:S01]  /*28c70*/  LDCU UR12, c[0x0][0x398] ;  /* 0x00007300ff0c77ac */ /* 0x000f220008000800 */
[----:B------:R-:W-:Y:S01]  /*28c80*/  VIADD R2, R3, 0x6c ;  /* 0x0000006c03027836 */ /* 0x000fe20000000000 */
[----:B------:R-:W-:Y:S01]  /*28c90*/  @P0 STG.E.U16 desc[UR8][R10.64], R32 ;  /* 0x000000200a000986 */ /* 0x000fe2000c101508 */
[----:B-1----:R-:W-:Y:S01]  /*28ca0*/  IMAD.WIDE R4, R13, 0x2, R58 ;  /* 0x000000020d047825 */ /* 0x002fe200078e023a */
[----:B0-----:R-:W-:-:S03]  /*28cb0*/  PRMT R9, R32, 0x7632, R9 ;  /* 0x0000763220097816 */ /* 0x001fc60000000009 */
[----:B------:R-:W-:Y:S01]  /*28cc0*/  VIADD R15, R13, UR11 ;  /* 0x0000000b0d0f7c36 */ /* 0x000fe20008000000 */
[----:B------:R-:W-:Y:S01]  /*28cd0*/  ISETP.LT.AND P2, PT, R51, UR14, !P2 ;  /* 0x0000000e33007c0c */ /* 0x000fe2000d741270 */
[----:B------:R-:W0:Y:S01]  /*28ce0*/  LDCU UR14, c[0x0][0x398] ;  /* 0x00007300ff0e77ac */ /* 0x000e220008000800 */
[----:B------:R1:W-:Y:S01]  /*28cf0*/  @P5 STG.E.U16 desc[UR8][R4.64], R9 ;  /* 0x0000000904005986 */ /* 0x0003e2000c101508 */
[----:B------:R-:W-:Y:S02]  /*28d00*/  ISETP.LT.AND P5, PT, R60, UR19, !P3 ;  /* 0x000000133c007c0c */ /* 0x000fe4000dfa1270 */
[----:B---3--:R-:W-:Y:S01]  /*28d10*/  ISETP.GE.AND P0, PT, R2, UR4, PT ;  /* 0x0000000402007c0c */ /* 0x008fe2000bf06270 */
[----:B------:R-:W3:Y:S01]  /*28d20*/  LDCU UR4, c[0x0][0x39c] ;  /* 0x00007380ff0477ac */ /* 0x000ee20008000800 */
[C---:B------:R-:W-:Y:S01]  /*28d30*/  IMAD.WIDE R6, R15.reuse, 0x2, R56 ;  /* 0x000000020f067825 */ /* 0x040fe200078e0238 */
[----:B------:R-:W0:Y:S03]  /*28d40*/  LDCU UR19, c[0x0][0x398] ;  /* 0x00007300ff1377ac */ /* 0x000e260008000800 */
[----:B------:R-:W-:-:S02]  /*28d50*/  VIADD R13, R15, UR11 ;  /* 0x0000000b0f0d7c36 */ /* 0x000fc40008000000 */
[----:B------:R-:W-:Y:S01]  /*28d60*/  VIADD R2, R3, 0x6d ;  /* 0x0000006d03027836 */ /* 0x000fe20000000000 */
[----:B-1----:R-:W-:Y:S01]  /*28d70*/  PRMT R5, R36, 0x7632, R5 ;  /* 0x0000763224057816 */ /* 0x002fe20000000005 */
[----:B------:R-:W-:Y:S01]  /*28d80*/  IMAD.WIDE R8, R15, 0x2, R58 ;  /* 0x000000020f087825 */ /* 0x000fe200078e023a */
[----:B------:R1:W-:Y:S01]  /*28d90*/  @P4 STG.E.U16 desc[UR8][R6.64], R36 ;  /* 0x0000002406004986 */ /* 0x0003e2000c101508 */
[----:B------:R-:W-:Y:S01]  /*28da0*/  ISETP.LT.AND P3, PT, R51, UR20, !P3 ;  /* 0x0000001433007c0c */ /* 0x000fe2000df61270 */
[----:B------:R-:W0:Y:S01]  /*28db0*/  LDCU UR20, c[0x0][0x398] ;  /* 0x00007300ff1477ac */ /* 0x000e220008000800 */
[----:B------:R-:W-:Y:S01]  /*28dc0*/  IMAD.WIDE R10, R13, 0x2, R56 ;  /* 0x000000020d0a7825 */ /* 0x000fe200078e0238 */
[----:B--2---:R-:W-:Y:S01]  /*28dd0*/  ISETP.GE.AND P4, PT, R2, UR6, PT ;  /* 0x0000000602007c0c */ /* 0x004fe2000bf86270 */
[----:B------:R-:W2:Y:S01]  /*28de0*/  LDCU UR6, c[0x0][0x39c] ;  /* 0x00007380ff0677ac */ /* 0x000ea20008000800 */
[----:B------:R3:W-:Y:S01]  /*28df0*/  @P2 STG.E.U16 desc[UR8][R8.64], R5 ;  /* 0x0000000508002986 */ /* 0x0007e2000c101508 */
[----:B------:R-:W-:-:S03]  /*28e00*/  VIADD R2, R3, 0x6e ;  /* 0x0000006e03027836 */ /* 0x000fc60000000000 */
[----:B------:R0:W-:Y:S01]  /*28e10*/  @P5 STG.E.U16 desc[UR8][R10.64], R33 ;  /* 0x000000210a005986 */ /* 0x0001e2000c101508 */
[----:B------:R-:W-:Y:S01]  /*28e20*/  ISETP.LT.AND P5, PT, R60, UR18, !P6 ;  /* 0x000000123c007c0c */ /* 0x000fe2000f7a1270 */
[----:B------:R-:W2:Y:S01]  /*28e30*/  LDCU UR18, c[0x0][0x398] ;  /* 0x00007300ff1277ac */ /* 0x000ea20008000800 */
[----:B-1----:R-:W-:Y:S02]  /*28e40*/  PRMT R7, R33, 0x7632, R7 ;  /* 0x0000763221077816 */ /* 0x002fe40000000007 */
[----:B------:R-:W-:Y:S01]  /*28e50*/  ISETP.LT.AND P6, PT, R51, UR10, !P6 ;  /* 0x0000000a33007c0c */ /* 0x000fe2000f7c1270 */
[----:B------:R-:W1:Y:S01]  /*28e60*/  LDCU UR10, c[0x0][0x398] ;  /* 0x00007300ff0a77ac */ /* 0x000e620008000800 */
[C-C-:B---3--:R-:W-:Y:S01]  /*28e70*/  IMAD.WIDE R4, R13.reuse, 0x2, R58.reuse ;  /* 0x000000020d047825 */ /* 0x148fe200078e023a */
[----:B------:R-:W-:Y:S01]  /*28e80*/  ISETP.GE.AND P2, PT, R2, UR4, PT ;  /* 0x0000000402007c0c */ /* 0x000fe2000bf46270 */
[----:B------:R-:W3:Y:S02]  /*28e90*/  LDCU UR4, c[0x0][0x39c] ;  /* 0x00007380ff0477ac */ /* 0x000ee40008000800 */
[----:B------:R-:W-:Y:S01]  /*28ea0*/  VIADD R13, R13, UR11 ;  /* 0x0000000b0d0d7c36 */ /* 0x000fe20008000000 */
[----:B------:R1:W-:Y:S01]  /*28eb0*/  @P3 STG.E.U16 desc[UR8][R4.64], R7 ;  /* 0x0000000704003986 */ /* 0x0003e2000c101508 */
[----:B------:R-:W-:Y:S01]  /*28ec0*/  VIADD R2, R3, 0x6f ;  /* 0x0000006f03027836 */ /* 0x000fe20000000000 */
[----:B------:R-:W-:Y:S01]  /*28ed0*/  ISETP.LT.AND P3, PT, R60, UR16, !P0 ;  /* 0x000000103c007c0c */ /* 0x000fe2000c761270 */
[----:B------:R-:W-:Y:S01]  /*28ee0*/  IMAD.WIDE R8, R13, 0x2, R58 ;  /* 0x000000020d087825 */ /* 0x000fe200078e023a */
[----:B0-----:R-:W-:Y:S01]  /*28ef0*/  PRMT R10, R37, 0x7632, R10 ;  /* 0x00007632250a7816 */ /* 0x001fe2000000000a */
[----:B------:R-:W0:Y:S02]  /*28f00*/  LDCU UR16, c[0x0][0x398] ;  /* 0x00007300ff1077ac */ /* 0x000e240008000800 */
[--C-:B-1----:R-:W-:Y:S01]  /*28f10*/  IMAD.WIDE R6, R13, 0x2, R56.reuse ;  /* 0x000000020d067825 */ /* 0x102fe200078e0238 */
[----:B----4-:R-:W-:Y:S01]  /*28f20*/  ISETP.LT.AND P0, PT, R51, UR12, !P0 ;  /* 0x0000000c33007c0c */ /* 0x010fe2000c701270 */
[----:B------:R-:W1:Y:S02]  /*28f30*/  LDCU UR12, c[0x0][0x398] ;  /* 0x00007300ff0c77ac */ /* 0x000e640008000800 */
[----:B------:R-:W-:Y:S01]  /*28f40*/  VIADD R11, R13, UR11 ;  /* 0x0000000b0d0b7c36 */ /* 0x000fe20008000000 */
[----:B------:R4:W-:Y:S01]  /*28f50*/  @P5 STG.E.U16 desc[UR8][R6.64], R37 ;  /* 0x0000002506005986 */ /* 0x0009e2000c101508 */
[----:B--2---:R-:W-:Y:S01]  /*28f60*/  ISETP.GE.AND P5, PT, R2, UR6, PT ;  /* 0x0000000602007c0c */ /* 0x004fe2000bfa6270 */
[----:B------:R-:W2:Y:S01]  /*28f70*/  LDCU UR6, c[0x0][0x39c] ;  /* 0x00007380ff0677ac */ /* 0x000ea20008000800 */
[----:B------:R-:W-:Y:S01]  /*28f80*/  IMAD.WIDE R4, R11, 0x2, R56 ;  /* 0x000000020b047825 */ /* 0x000fe200078e0238 */
[----:B------:R0:W-:Y:S01]  /*28f90*/  @P6 STG.E.U16 desc[UR8][R8.64], R10 ;  /* 0x0000000a08006986 */ /* 0x0001e2000c101508 */
[----:B------:R-:W-:Y:S01]  /*28fa0*/  ISETP.LT.AND P6, PT, R60, UR14, !P4 ;  /* 0x0000000e3c007c0c */ /* 0x000fe2000e7c1270 */
[----:B------:R-:W1:Y:S01]  /*28fb0*/  LDCU UR14, c[0x0][0x398] ;  /* 0x00007300ff0e77ac */ /* 0x000e620008000800 */
[----:B------:R-:W-:Y:S01]  /*28fc0*/  VIADD R2, R3, 0x70 ;  /* 0x0000007003027836 */ /* 0x000fe20000000000 */
[----:B------:R2:W-:Y:S01]  /*28fd0*/  @P3 STG.E.U16 desc[UR8][R4.64], R34 ;  /* 0x0000002204003986 */ /* 0x0005e2000c101508 */
[----:B------:R-:W-:Y:S01]  /*28fe0*/  VIADD R13, R11, UR11 ;  /* 0x0000000b0b0d7c36 */ /* 0x000fe20008000000 */
[----:B------:R-:W-:Y:S01]  /*28ff0*/  ISETP.LT.AND P4, PT, R51, UR19, !P4 ;  /* 0x0000001333007c0c */ /* 0x000fe2000e781270 */
[----:B------:R-:W1:Y:S01]  /*29000*/  LDCU UR19, c[0x0][0x398] ;  /* 0x00007300ff1377ac */ /* 0x000e620008000800 */
[----:B----4-:R-:W-:Y:S01]  /*29010*/  IMAD.WIDE R6, R11, 0x2, R58 ;  /* 0x000000020b067825 */ /* 0x010fe200078e023a */
[----:B---3--:R-:W-:Y:S01]  /*29020*/  ISETP.GE.AND P3, PT, R2, UR4, PT ;  /* 0x0000000402007c0c */ /* 0x008fe2000bf66270 */
[----:B------:R-:W3:Y:S02]  /*29030*/  LDCU UR4, c[0x0][0x39c] ;  /* 0x00007380ff0477ac */ /* 0x000ee40008000800 */
[----:B0-----:R-:W-:Y:S01]  /*29040*/  IMAD.WIDE R8, R13, 0x2, R56 ;  /* 0x000000020d087825 */ /* 0x001fe200078e0238 */
[----:B--2---:R-:W-:-:S03]  /*29050*/  PRMT R5, R34, 0x7632, R5 ;  /* 0x0000763222057816 */ /* 0x004fc60000000005 */
[----:B------:R-:W-:Y:S02]  /*29060*/  VIADD R2, R3, 0x71 ;  /* 0x0000007103027836 */ /* 0x000fe40000000000 */
[----:B------:R0:W-:Y:S01]  /*29070*/  @P0 STG.E.U16 desc[UR8][R6.64], R5 ;  /* 0x0000000506000986 */ /* 0x0001e2000c101508 */
[----:B------:R-:W-:Y:S02]  /*29080*/  ISETP.LT.AND P0, PT, R60, UR20, !P2 ;  /* 0x000000143c007c0c */ /* 0x000fe4000d701270 */
[----:B------:R-:W-:Y:S01]  /*29090*/  ISETP.LT.AND P2, PT, R51, UR18, !P2 ;  /* 0x0000001233007c0c */ /* 0x000fe2000d741270 */
[----:B------:R2:W-:Y:S01]  /*290a0*/  @P6 STG.E.U16 desc[UR8][R8.64], R38 ;  /* 0x0000002608006986 */ /* 0x0005e2000c101508 */
[----:B------:R-:W-:Y:S01]  /*290b0*/  ISETP.GE.AND P6, PT, R2, UR6, PT ;  /* 0x0000000602007c0c */ /* 0x000fe2000bfc6270 */
[----:B------:R-:W4:Y:S01]  /*290c0*/  LDCU UR6, c[0x0][0x39c] ;  /* 0x00007380ff0677ac */ /* 0x000f220008000800 */
[----:B0-----:R-:W-:Y:S01]  /*290d0*/  PRMT R7, R38, 0x7632, R7 ;  /* 0x0000763226077816 */ /* 0x001fe20000000007 */
[----:B------:R-:W-:Y:S01]  /*290e0*/  IMAD.WIDE R4, R13, 0x2, R58 ;  /* 0x000000020d047825 */ /* 0x000fe200078e023a */
[----:B------:R-:W-:Y:S01]  /*290f0*/  PRMT R12, R39, 0x7632, R12 ;  /* 0x00007632270c7816 */ /* 0x000fe2000000000c */
[----:B------:R-:W0:Y:S02]  /*29100*/  LDCU UR18, c[0x0][0x398] ;  /* 0x00007300ff1277ac */ /* 0x000e240008000800 */
[----:B------:R-:W-:Y:S01]  /*29110*/  VIADD R13, R13, UR11 ;  /* 0x0000000b0d0d7c36 */ /* 0x000fe20008000000 */
[----:B------:R1:W-:Y:S01]  /*29120*/  @P4 STG.E.U16 desc[UR8][R4.64], R7 ;  /* 0x0000000704004986 */ /* 0x0003e2000c101508 */
[----:B------:R-:W-:Y:S01]  /*29130*/  ISETP.LT.AND P4, PT, R60, UR10, !P5 ;  /* 0x0000000a3c007c0c */ /* 0x000fe2000ef81270 */
[----:B------:R-:W-:-:S02]  /*29140*/  VIADD R2, R3, 0x72 ;  /* 0x0000007203027836 */ /* 0x000fc40000000000 */
[----:B--2---:R-:W-:Y:S01]  /*29150*/  IMAD.WIDE R8, R13, 0x2, R58 ;  /* 0x000000020d087825 */ /* 0x004fe200078e023a */
[----:B------:R-:W-:Y:S01]  /*29160*/  ISETP.LT.AND P5, PT, R51, UR16, !P5 ;  /* 0x0000001033007c0c */ /* 0x000fe2000efa1270 */
[----:B------:R-:W2:Y:S01]  /*29170*/  LDCU UR10, c[0x0][0x398] ;  /* 0x00007300ff0a77ac */ /* 0x000ea20008000800 */
[----:B------:R-:W0:Y:S01]  /*29180*/  LDCU UR16, c[0x0][0x398] ;  /* 0x00007300ff1077ac */ /* 0x000e220008000800 */
[----:B-1----:R-:W-:Y:S01]  /*29190*/  IMAD.WIDE R6, R13, 0x2, R56 ;  /* 0x000000020d067825 */ /* 0x002fe200078e0238 */
[----:B------:R-:W-:-:S03]  /*291a0*/  PRMT R5, R35, 0x7632, R5 ;  /* 0x0000763223057816 */ /* 0x000fc60000000005 */
[----:B------:R-:W-:Y:S01]  /*291b0*/  VIADD R13, R13, UR11 ;  /* 0x0000000b0d0d7c36 */ /* 0x000fe20008000000 */
[----:B------:R-:W-:Y:S01]  /*291c0*/  @P0 STG.E.U16 desc[UR8][R6.64], R35 ;  /* 0x0000002306000986 */ /* 0x000fe2000c101508 */
[----:B---3--:R-:W-:Y:S01]  /*291d0*/  ISETP.GE.AND P0, PT, R2, UR4, PT ;  /* 0x0000000402007c0c */ /* 0x008fe2000bf06270 */
[----:B------:R-:W1:Y:S02]  /*291e0*/  LDCU UR4, c[0x0][0x39c] ;  /* 0x00007380ff0477ac */ /* 0x000e640008000800 */
[----:B------:R3:W-:Y:S01]  /*291f0*/  @P2 STG.E.U16 desc[UR8][R8.64], R5 ;  /* 0x0000000508002986 */ /* 0x0007e2000c101508 */
[----:B------:R-:W-:Y:S01]  /*29200*/  VIADD R2, R3, 0x73 ;  /* 0x0000007303027836 */ /* 0x000fe20000000000 */
[----:B------:R-:W-:Y:S01]  /*29210*/  ISETP.LT.AND P2, PT, R60, UR12, !P3 ;  /* 0x0000000c3c007c0c */ /* 0x000fe2000df41270 */
[C---:B------:R-:W-:Y:S02]  /*29220*/  VIADD R11, R13.reuse, UR11 ;  /* 0x0000000b0d0b7c36 */ /* 0x040fe40008000000 */
[C---:B---3--:R-:W-:Y:S01]  /*29230*/  IMAD.WIDE R4, R13.reuse, 0x2, R56 ;  /* 0x000000020d047825 */ /* 0x048fe200078e0238 */
[----:B------:R-:W3:Y:S03]  /*29240*/  LDCU UR12, c[0x0][0x398] ;  /* 0x00007300ff0c77ac */ /* 0x000ee60008000800 */
[----:B------:R-:W-:Y:S01]  /*29250*/  IMAD.WIDE R6, R13, 0x2, R58 ;  /* 0x000000020d067825 */ /* 0x000fe200078e023a */
[----:B------:R0:W-:Y:S01]  /*29260*/  @P4 STG.E.U16 desc[UR8][R4.64], R39 ;  /* 0x0000002704004986 */ /* 0x0001e2000c101508 */
[----:B----4-:R-:W-:Y:S01]  /*29270*/  ISETP.GE.AND P4, PT, R2, UR6, PT ;  /* 0x0000000602007c0c */ /* 0x010fe2000bf86270 */
[----:B------:R-:W4:Y:S01]  /*29280*/  LDCU UR6, c[0x0][0x398] ;  /* 0x00007300ff0677ac */ /* 0x000f220008000800 */
[----:B------:R-:W-:Y:S01]  /*29290*/  ISETP.LT.AND P3, PT, R51, UR14, !P3 ;  /* 0x0000000e33007c0c */ /* 0x000fe2000df61270 */
[----:B------:R3:W-:Y:S01]  /*292a0*/  @P5 STG.E.U16 desc[UR8][R6.64], R12 ;  /* 0x0000000c06005986 */ /* 0x0007e2000c101508 */
[----:B------:R-:W-:Y:S01]  /*292b0*/  IMAD.WIDE R8, R11, 0x2, R56 ;  /* 0x000000020b087825 */ /* 0x000fe200078e0238 */
[----:B------:R-:W-:Y:S01]  /*292c0*/  ISETP.LT.AND P5, PT, R60, UR19, !P6 ;  /* 0x000000133c007c0c */ /* 0x000fe2000f7a1270 */
[----:B------:R-:W4:Y:S02]  /*292d0*/  LDCU UR14, c[0x0][0x398] ;  /* 0x00007300ff0e77ac */ /* 0x000f240008000800 */
[----:B------:R-:W-:Y:S01]  /*292e0*/  VIADD R2, R3, 0x74 ;  /* 0x0000007403027836 */ /* 0x000fe20000000000 */
[----:B------:R4:W-:Y:S01]  /*292f0*/  @P2 STG.E.U16 desc[UR8][R8.64], R40 ;  /* 0x0000002808002986 */ /* 0x0009e2000c101508 */
[----:B------:R-:W-:Y:S01]  /*29300*/  VIADD R13, R11, UR11 ;  /* 0x0000000b0b0d7c36 */ /* 0x000fe20008000000 */
[----:B--2---:R-:W-:Y:S01]  /*29310*/  ISETP.LT.AND P6, PT, R51, UR10, !P6 ;  /* 0x0000000a33007c0c */ /* 0x004fe2000f7c1270 */
[----:B0-----:R-:W-:Y:S01]  /*29320*/  IMAD.WIDE R4, R11, 0x2, R58 ;  /* 0x000000020b047825 */ /* 0x001fe200078e023a */
[----:B-1----:R-:W-:Y:S01]  /*29330*/  ISETP.GE.AND P2, PT, R2, UR4, PT ;  /* 0x0000000402007c0c */ /* 0x002fe2000bf46270 */
[----:B------:R-:W0:Y:S01]  /*29340*/  LDCU UR4, c[0x0][0x398] ;  /* 0x00007300ff0477ac */ /* 0x000e220008000800 */
[----:B---3--:R-:W-:Y:S01]  /*29350*/  PRMT R7, R40, 0x7632, R7 ;  /* 0x0000763228077816 */ /* 0x008fe20000000007 */
[----:B------:R-:W-:Y:S01]  /*29360*/  IMAD.WIDE R10, R13, 0x2, R56 ;  /* 0x000000020d0a7825 */ /* 0x000fe200078e0238 */
[----:B------:R-:W1:Y:S03]  /*29370*/  LDCU UR10, c[0x0][0x398] ;  /* 0x00007300ff0a77ac */ /* 0x000e660008000800 */
[----:B------:R2:W-:Y:S04]  /*29380*/  @P3 STG.E.U16 desc[UR8][R4.64], R7 ;  /* 0x0000000704003986 */ /* 0x0005e8000c101508 */
[----:B------:R-:W-:Y:S01]  /*29390*/  @P5 STG.E.U16 desc[UR8][R10.64], R44 ;  /* 0x0000002c0a005986 */ /* 0x000fe2000c101508 */
[----:B----4-:R-:W-:Y:S01]  /*293a0*/  ISETP.LT.AND P5, PT, R60, UR6, !P0 ;  /* 0x000000063c007c0c */ /* 0x010fe2000c7a1270 */
[----:B------:R-:W-:Y:S01]  /*293b0*/  VIADD R2, R3, 0x75 ;  /* 0x0000007503027836 */ /* 0x000fe20000000000 */
[----:B------:R-:W3:Y:S01]  /*293c0*/  LDCU UR6, c[0x0][0x398] ;  /* 0x00007300ff0677ac */ /* 0x000ee20008000800 */
[C---:B------:R-:W-:Y:S01]  /*293d0*/  VIADD R9, R13.reuse, UR11 ;  /* 0x0000000b0d097c36 */ /* 0x040fe20008000000 */
[----:B--2---:R-:W-:Y:S01]  /*293e0*/  PRMT R5, R44, 0x7632, R5 ;  /* 0x000076322c057816 */ /* 0x004fe20000000005 */
[----:B------:R-:W-:Y:S01]  /*293f0*/  IMAD.WIDE R6, R13, 0x2, R58 ;  /* 0x000000020d067825 */ /* 0x000fe200078e023a */
[----:B------:R-:W-:Y:S01]  /*29400*/  ISETP.LT.AND P0, PT, R51, UR12, !P0 ;  /* 0x0000000c33007c0c */ /* 0x000fe2000c701270 */
[----:B------:R-:W2:Y:S01]  /*29410*/  LDCU UR12, c[0x0][0x398] ;  /* 0x00007300ff0c77ac */ /* 0x000ea20008000800 */
[----:B------:R-:W-:-:S02]  /*29420*/  ISETP.GE.AND P3, PT, R2, UR15, PT ;  /* 0x0000000f02007c0c */ /* 0x000fc4000bf66270 */
[----:B------:R4:W-:Y:S01]  /*29430*/  @P6 STG.E.U16 desc[UR8][R6.64], R5 ;  /* 0x0000000506006986 */ /* 0x0009e2000c101508 */
[----:B------:R-:W-:Y:S01]  /*29440*/  ISETP.LT.AND P6, PT, R60, UR14, !P4 ;  /* 0x0000000e3c007c0c */ /* 0x000fe2000e7c1270 */
[----:B------:R-:W-:Y:S01]  /*29450*/  VIADD R2, R3, 0x76 ;  /* 0x0000007603027836 */ /* 0x000fe20000000000 */
[----:B0-----:R-:W-:Y:S01]  /*29460*/  ISETP.LT.AND P4, PT, R51, UR4, !P4 ;  /* 0x0000000433007c0c */ /* 0x001fe2000e781270 */
[C---:B------:R-:W-:Y:S01]  /*29470*/  VIADD R13, R9.reuse, UR11 ;  /* 0x0000000b090d7c36 */ /* 0x040fe20008000000 */
[----:B------:R-:W0:Y:S01]  /*29480*/  LDCU UR4, c[0x0][0x398] ;  /* 0x00007300ff0477ac */ /* 0x000e220008000800 */
[----:B------:R-:W0:Y:S01]  /*29490*/  LDCU UR15, c[0x0][0x398] ;  /* 0x00007300ff0f77ac */ /* 0x000e220008000800 */
[----:B----4-:R-:W-:Y:S01]  /*294a0*/  IMAD.WIDE R4, R9, 0x2, R56 ;  /* 0x0000000209047825 */ /* 0x010fe200078e0238 */
[----:B------:R-:W-:Y:S01]  /*294b0*/  PRMT R7, R41, 0x7632, R7 ;  /* 0x0000763229077816 */ /* 0x000fe20000000007 */
[----:B------:R-:W4:Y:S02]  /*294c0*/  LDCU UR14, c[0x0][0x398] ;  /* 0x00007300ff0e77ac */ /* 0x000f240008000800 */
[----:B------:R-:W-:Y:S01]  /*294d0*/  IMAD.WIDE R8, R9, 0x2, R58 ;  /* 0x0000000209087825 */ /* 0x000fe200078e023a */
[----:B------:R0:W-:Y:S01]  /*294e0*/  @P5 STG.E.U16 desc[UR8][R4.64], R41 ;  /* 0x0000002904005986 */ /* 0x0001e2000c101508 */
[----:B------:R-:W-:Y:S01]  /*294f0*/  ISETP.GE.AND P5, PT, R2, UR13, PT ;  /* 0x0000000d02007c0c */ /* 0x000fe2000bfa6270 */
[----:B------:R-:W2:Y:S01]  /*29500*/  LDCU UR13, c[0x0][0x398] ;  /* 0x00007300ff0d77ac */ /* 0x000ea20008000800 */
[C---:B------:R-:W-:Y:S01]  /*29510*/  IMAD.WIDE R10, R13.reuse, 0x2, R56 ;  /* 0x000000020d0a7825 */ /* 0x040fe200078e0238 */
[----:B------:R1:W-:Y:S04]  /*29520*/  @P0 STG.E.U16 desc[UR8][R8.64], R7 ;  /* 0x0000000708000986 */ /* 0x0003e8000c101508 */
[----:B------:R2:W-:Y:S01]  /*29530*/  @P6 STG.E.U16 desc[UR8][R10.64], R45 ;  /* 0x0000002d0a006986 */ /* 0x0005e2000c101508 */
[----:B---3--:R-:W-:Y:S01]  /*29540*/  ISETP.LT.AND P6, PT, R60, UR6, !P2 ;  /* 0x000000063c007c0c */ /* 0x008fe2000d7c1270 */
[----:B------:R-:W3:Y:S01]  /*29550*/  LDCU UR6, c[0x0][0x398] ;  /* 0x00007300ff0677ac */ /* 0x000ee20008000800 */
[----:B0-----:R-:W-:Y:S01]  /*29560*/  IMAD.WIDE R4, R13, 0x2, R58 ;  /* 0x000000020d047825 */ /* 0x001fe200078e023a */
[----:B-1----:R-:W-:-:S02]  /*29570*/  PRMT R9, R45, 0x7632, R9 ;  /* 0x000076322d097816 */ /* 0x002fc40000000009 */
[----:B------:R-:W-:Y:S01]  /*29580*/  ISETP.LT.AND P2, PT, R51, UR10, !P2 ;  /* 0x0000000a33007c0c */ /* 0x000fe2000d741270 */
[----:B------:R-:W-:Y:S01]  /*29590*/  VIADD R15, R13, UR11 ;  /* 0x0000000b0d0f7c36 */ /* 0x000fe20008000000 */
[----:B------:R-:W0:Y:S01]  /*295a0*/  LDCU UR10, c[0x0][0x398] ;  /* 0x00007300ff0a77ac */ /* 0x000e220008000800 */
[----:B------:R1:W-:Y:S01]  /*295b0*/  @P4 STG.E.U16 desc[UR8][R4.64], R9 ;  /* 0x0000000904004986 */ /* 0x0003e2000c101508 */
[----:B--2---:R-:W-:Y:S01]  /*295c0*/  ISETP.LT.AND P4, PT, R60, UR12, !P3 ;  /* 0x0000000c3c007c0c */ /* 0x004fe2000df81270 */
[C---:B------:R-:W-:Y:S02]  /*295d0*/  VIADD R17, R15.reuse, UR11 ;  /* 0x0000000b0f117c36 */ /* 0x040fe40008000000 */
[--C-:B------:R-:W-:Y:S01]  /*295e0*/  IMAD.WIDE R6, R15, 0x2, R56.reuse ;  /* 0x000000020f067825 */ /* 0x100fe200078e0238 */
[----:B------:R-:W-:Y:S01]  /*295f0*/  ISETP.LT.AND P3, PT, R51, UR13, !P3 ;  /* 0x0000000d33007c0c */ /* 0x000fe2000df61270 */
[----:B------:R-:W2:Y:S02]  /*29600*/  LDCU UR12, c[0x0][0x398] ;  /* 0x00007300ff0c77ac */ /* 0x000ea40008000800 */
[----:B------:R-:W-:Y:S01]  /*29610*/  IMAD.WIDE R10, R17, 0x2, R56 ;  /* 0x00000002110a7825 */ /* 0x000fe200078e0238 */
[----:B-1----:R-:W-:-:S03]  /*29620*/  PRMT R5, R42, 0x7632, R5 ;  /* 0x000076322a057816 */ /* 0x002fc60000000005 */
[--C-:B------:R-:W-:Y:S01]  /*29630*/  IMAD.WIDE R8, R15, 0x2, R58.reuse ;  /* 0x000000020f087825 */ /* 0x100fe200078e023a */
[----:B------:R-:W-:Y:S01]  /*29640*/  @P6 STG.E.U16 desc[UR8][R6.64], R42 ;  /* 0x0000002a06006986 */ /* 0x000fe2000c101508 */
[----:B------:R-:W1:Y:S02]  /*29650*/  LDCU UR13, c[0x0][0x398] ;  /* 0x00007300ff0d77ac */ /* 0x000e640008000800 */
[----:B------:R-:W-:Y:S01]  /*29660*/  VIADD R2, R3, 0x77 ;  /* 0x0000007703027836 */ /* 0x000fe20000000000 */
[----:B------:R0:W-:Y:S04]  /*29670*/  @P2 STG.E.U16 desc[UR8][R8.64], R5 ;  /* 0x0000000508002986 */ /* 0x0001e8000c101508 */
[----:B------:R-:W1:Y:S01]  /*29680*/  LDS.128 R4, [R0] ;  /* 0x0000000000047984 */ /* 0x000e620000000c00 */
[----:B------:R-:W-:-:S03]  /*29690*/  IMAD.WIDE R12, R17, 0x2, R58 ;  /* 0x00000002110c7825 */ /* 0x000fc600078e023a */
[----:B------:R2:W-:Y:S01]  /*296a0*/  @P4 STG.E.U16 desc[UR8][R10.64], R46 ;  /* 0x0000002e0a004986 */ /* 0x0005e2000c101508 */
[----:B------:R-:W-:Y:S01]  /*296b0*/  ISETP.LT.AND P4, PT, R60, UR4, !P5 ;  /* 0x000000043c007c0c */ /* 0x000fe2000ef81270 */
[----:B------:R-:W-:Y:S01]  /*296c0*/  VIADD R17, R17, UR11 ;  /* 0x0000000b11117c36 */ /* 0x000fe20008000000 */
[----:B---3--:R-:W-:Y:S01]  /*296d0*/  ISETP.LT.AND P5, PT, R51, UR6, !P5 ;  /* 0x0000000633007c0c */ /* 0x008fe2000efa1270 */
[----:B------:R-:W3:Y:S01]  /*296e0*/  LDCU UR4, c[0x0][0x398] ;  /* 0x00007300ff0477ac */ /* 0x000ee20008000800 */
[----:B0-----:R-:W-:Y:S02]  /*296f0*/  PRMT R9, R46, 0x7632, R9 ;  /* 0x000076322e097816 */ /* 0x001fe40000000009 */
[----:B------:R-:W-:Y:S01]  /*29700*/  ISETP.GE.AND P0, PT, R2, UR17, PT ;  /* 0x0000001102007c0c */ /* 0x000fe2000bf06270 */
[----:B------:R-:W-:Y:S01]  /*29710*/  VIADD R2, R3, 0x78 ;  /* 0x0000007803027836 */ /* 0x000fe20000000000 */
[----:B------:R-:W0:Y:S01]  /*29720*/  LDCU UR6, c[0x0][0x398] ;  /* 0x00007300ff0677ac */ /* 0x000e220008000800 */
[----:B------:R3:W-:Y:S01]  /*29730*/  @P3 STG.E.U16 desc[UR8][R12.64], R9 ;  /* 0x000000090c003986 */ /* 0x0007e2000c101508 */
[----:B--2---:R-:W-:-:S02]  /*29740*/  IMAD.WIDE R10, R17, 0x2, R58 ;  /* 0x00000002110a7825 */ /* 0x004fc400078e023a */
[----:B------:R-:W-:Y:S02]  /*29750*/  ISETP.GE.AND P6, PT, R2, UR29, PT ;  /* 0x0000001d02007c0c */ /* 0x000fe4000bfc6270 */
[----:B------:R-:W-:Y:S01]  /*29760*/  VIADD R2, R3, 0x79 ;  /* 0x0000007903027836 */ /* 0x000fe20000000000 */
[----:B----4-:R-:W-:Y:S01]  /*29770*/  ISETP.LT.AND P3, PT, R60, UR14, !P0 ;  /* 0x0000000e3c007c0c */ /* 0x010fe2000c761270 */
[----:B------:R-:W2:Y:S01]  /*29780*/  LDCU UR14, c[0x0][0x398] ;  /* 0x00007300ff0e77ac */ /* 0x000ea20008000800 */
[----:B---3--:R-:W-:Y:S01]  /*29790*/  IMAD.WIDE R8, R17, 0x2, R56 ;  /* 0x0000000211087825 */ /* 0x008fe200078e0238 */
[----:B------:R-:W-:Y:S02]  /*297a0*/  PRMT R13, R43, 0x7632, R13 ;  /* 0x000076322b0d7816 */ /* 0x000fe4000000000d */
[----:B------:R-:W-:Y:S01]  /*297b0*/  ISETP.LT.AND P0, PT, R51, UR10, !P0 ;  /* 0x0000000a33007c0c */ /* 0x000fe2000c701270 */
[----:B------:R-:W-:Y:S01]  /*297c0*/  VIADD R17, R17, UR11 ;  /* 0x0000000b11117c36 */ /* 0x000fe20008000000 */
[----:B------:R3:W-:Y:S01]  /*297d0*/  @P4 STG.E.U16 desc[UR8][R8.64], R43 ;  /* 0x0000002b08004986 */ /* 0x0007e2000c101508 */
[----:B------:R-:W-:Y:S01]  /*297e0*/  ISETP.GE.AND P2, PT, R2, UR27, PT ;  /* 0x0000001b02007c0c */ /* 0x000fe2000bf46270 */
[----:B------:R-:W-:Y:S01]  /*297f0*/  VIADD R2, R3, 0x7a ;  /* 0x0000007a03027836 */ /* 0x000fe20000000000 */
[----:B------:R-:W4:Y:S01]  /*29800*/  LDCU UR10, c[0x0][0x398] ;  /* 0x00007300ff0a77ac */ /* 0x000f220008000800 */
[----:B------:R0:W-:Y:S01]  /*29810*/  @P5 STG.E.U16 desc[UR8][R10.64], R13 ;  /* 0x0000000d0a005986 */ /* 0x0001e2000c101508 */
[----:B------:R-:W-:Y:S01]  /*29820*/  ISETP.LT.AND P5, PT, R60, UR12, !P6 ;  /* 0x0000000c3c007c0c */ /* 0x000fe2000f7a1270 */
[----:B------:R-:W-:Y:S01]  /*29830*/  VIADD R19, R17, UR11 ;  /* 0x0000000b11137c36 */ /* 0x000fe20008000000 */
[----:B-1----:R-:W-:Y:S01]  /*29840*/  ISETP.LT.AND P6, PT, R51, UR13, !P6 ;  /* 0x0000000d33007c0c */ /* 0x002fe2000f7c1270 */
[----:B------:R-:W1:Y:S01]  /*29850*/  LDCU UR12, c[0x0][0x398] ;  /* 0x00007300ff0c77ac */ /* 0x000e620008000800 */
[----:B------:R-:W-:-:S02]  /*29860*/  ISETP.GE.AND P4, PT, R2, UR7, PT ;  /* 0x0000000702007c0c */ /* 0x000fc4000bf86270 */
[----:B------:R-:W-:Y:S01]  /*29870*/  PRMT R2, R47, 0x7632, R2 ;  /* 0x000076322f027816 */ /* 0x000fe20000000002 */
[C---:B---3--:R-:W-:Y:S01]  /*29880*/  IMAD.WIDE R8, R17.reuse, 0x2, R58 ;  /* 0x0000000211087825 */ /* 0x048fe200078e023a */
[----:B------:R-:W3:Y:S03]  /*29890*/  LDCU UR7, c[0x0][0x398] ;  /* 0x00007300ff0777ac */ /* 0x000ee60008000800 */
[--C-:B0-----:R-:W-:Y:S01]  /*298a0*/  IMAD.WIDE R12, R17, 0x2, R56.reuse ;  /* 0x00000002110c7825 */ /* 0x101fe200078e0238 */
[----:B------:R-:W0:Y:S03]  /*298b0*/  LDCU UR13, c[0x0][0x398] ;  /* 0x00007300ff0d77ac */ /* 0x000e260008000800 */
[C---:B------:R-:W-:Y:S01]  /*298c0*/  IMAD.WIDE R10, R19.reuse, 0x2, R56 ;  /* 0x00000002130a7825 */ /* 0x040fe200078e0238 */
[----:B------:R1:W-:Y:S03]  /*298d0*/  @P3 STG.E.U16 desc[UR8][R12.64], R47 ;  /* 0x0000002f0c003986 */ /* 0x0003e6000c101508 */
[----:B------:R-:W-:Y:S01]  /*298e0*/  IMAD.WIDE R14, R19, 0x2, R58 ;  /* 0x00000002130e7825 */ /* 0x000fe200078e023a */
[----:B------:R0:W-:Y:S04]  /*298f0*/  @P0 STG.E.U16 desc[UR8][R8.64], R2 ;  /* 0x0000000208000986 */ /* 0x0001e8000c101508 */
[----:B------:R2:W-:Y:S01]  /*29900*/  @P5 STG.E.U16 desc[UR8][R10.64], R48 ;  /* 0x000000300a005986 */ /* 0x0005e2000c101508 */
[----:B------:R-:W-:-:S02]  /*29910*/  ISETP.LT.AND P5, PT, R60, UR15, !P2 ;  /* 0x0000000f3c007c0c */ /* 0x000fc4000d7a1270 */
[----:B-1----:R-:W-:Y:S01]  /*29920*/  PRMT R13, R48, 0x7632, R13 ;  /* 0x00007632300d7816 */ /* 0x002fe2000000000d */
[----:B------:R-:W-:Y:S01]  /*29930*/  VIADD R0, R3, 0x7b ;  /* 0x0000007b03007836 */ /* 0x000fe20000000000 */
[----:B------:R-:W-:Y:S01]  /*29940*/  ISETP.LT.AND P2, PT, R51, UR4, !P2 ;  /* 0x0000000433007c0c */ /* 0x000fe2000d741270 */
[----:B------:R-:W-:Y:S01]  /*29950*/  VIADD R19, R19, UR11 ;  /* 0x0000000b13137c36 */ /* 0x000fe20008000000 */
[----:B0-----:R-:W-:Y:S01]  /*29960*/  PRMT R2, R4, 0x7632, R2 ;  /* 0x0000763204027816 */ /* 0x001fe20000000002 */
[----:B------:R0:W-:Y:S01]  /*29970*/  @P6 STG.E.U16 desc[UR8][R14.64], R13 ;  /* 0x0000000d0e006986 */ /* 0x0001e2000c101508 */
[----:B------:R-:W-:Y:S01]  /*29980*/  ISETP.LT.AND P6, PT, R60, UR6, !P4 ;  /* 0x000000063c007c0c */ /* 0x000fe2000e7c1270 */
[C---:B------:R-:W-:Y:S01]  /*29990*/  IMAD.WIDE R8, R19.reuse, 0x2, R56 ;  /* 0x0000000213087825 */ /* 0x040fe200078e0238 */
[----:B------:R-:W-:Y:S01]  /*299a0*/  ISETP.GE.AND P3, PT, R0, UR23, PT ;  /* 0x0000001700007c0c */ /* 0x000fe2000bf66270 */
[----:B------:R-:W1:Y:S02]  /*299b0*/  LDCU UR4, c[0x0][0x398] ;  /* 0x00007300ff0477ac */ /* 0x000e640008000800 */
[----:B------:R-:W-:-:S02]  /*299c0*/  VIADD R17, R19, UR11 ;  /* 0x0000000b13117c36 */ /* 0x000fc40008000000 */
[----:B--2---:R-:W-:Y:S01]  /*299d0*/  IMAD.WIDE R10, R19, 0x2, R58 ;  /* 0x00000002130a7825 */ /* 0x004fe200078e023a */
[----:B------:R-:W-:Y:S01]  /*299e0*/  @P5 STG.E.U16 desc[UR8][R8.64], R4 ;  /* 0x0000000408005986 */ /* 0x000fe2000c101508 */
[----:B------:R-:W2:Y:S02]  /*299f0*/  LDCU UR15, c[0x0][0x398] ;  /* 0x00007300ff0f77ac */ /* 0x000ea40008000800 */
[----:B------:R-:W-:Y:S01]  /*29a00*/  VIADD R0, R3, 0x7c ;  /* 0x0000007c03007836 */ /* 0x000fe20000000000 */
[----:B------:R1:W-:Y:S01]  /*29a10*/  @P2 STG.E.U16 desc[UR8][R10.64], R2 ;  /* 0x000000020a002986 */ /* 0x0003e2000c101508 */
[----:B0-----:R-:W-:Y:S01]  /*29a20*/  IMAD.WIDE R12, R17, 0x2, R56 ;  /* 0x00000002110c7825 */ /* 0x001fe200078e0238 */
[----:B------:R-:W-:Y:S01]  /*29a30*/  ISETP.LT.AND P4, PT, R51, UR14, !P4 ;  /* 0x0000000e33007c0c */ /* 0x000fe2000e781270 */
[----:B------:R-:W0:Y:S01]  /*29a40*/  LDCU UR6, c[0x0][0x398] ;  /* 0x00007300ff0677ac */ /* 0x000e220008000800 */
[----:B------:R-:W-:Y:S01]  /*29a50*/  ISETP.GE.AND P0, PT, R0, UR25, PT ;  /* 0x0000001900007c0c */ /* 0x000fe2000bf06270 */
[----:B------:R-:W-:Y:S01]  /*29a60*/  VIADD R0, R3, 0x7d ;  /* 0x0000007d03007836 */ /* 0x000fe20000000000 */
[C---:B---3--:R-:W-:Y:S01]  /*29a70*/  ISETP.LT.AND P2, PT, R60.reuse, UR7, !P3 ;  /* 0x000000073c007c0c */ /* 0x048fe2000df41270 */
[----:B------:R-:W3:Y:S01]  /*29a80*/  LDCU UR7, c[0x0][0x398] ;  /* 0x00007300ff0777ac */ /* 0x000ee20008000800 */
[----:B------:R0:W-:Y:S01]  /*29a90*/  @P6 STG.E.U16 desc[UR8][R12.64], R49 ;  /* 0x000000310c006986 */ /* 0x0001e2000c101508 */
[----:B----4-:R-:W-:Y:S01]  /*29aa0*/  ISETP.LT.AND P3, PT, R51, UR10, !P3 ;  /* 0x0000000a33007c0c */ /* 0x010fe2000df61270 */
[----:B------:R-:W-:Y:S01]  /*29ab0*/  VIADD R15, R17, UR11 ;  /* 0x0000000b110f7c36 */ /* 0x000fe20008000000 */
[----:B------:R-:W-:-:S02]  /*29ac0*/  ISETP.LT.AND P6, PT, R60, UR12, !P0 ;  /* 0x0000000c3c007c0c */ /* 0x000fc4000c7c1270 */
[----:B------:R-:W-:Y:S01]  /*29ad0*/  ISETP.GE.AND P5, PT, R0, UR21, PT ;  /* 0x0000001500007c0c */ /* 0x000fe2000bfa6270 */
[----:B------:R-:W-:Y:S01]  /*29ae0*/  VIADD R0, R3, 0x7e ;  /* 0x0000007e03007836 */ /* 0x000fe20000000000 */
[----:B------:R-:W-:Y:S01]  /*29af0*/  PRMT R14, R49, 0x7632, R14 ;  /* 0x00007632310e7816 */ /* 0x000fe2000000000e */
[----:B------:R-:W-:Y:S02]  /*29b00*/  VIADD R19, R15, UR11 ;  /* 0x0000000b0f137c36 */ /* 0x000fe40008000000 */
[----:B-1----:R-:W-:Y:S01]  /*29b10*/  IMAD.WIDE R2, R17, 0x2, R58 ;  /* 0x0000000211027825 */ /* 0x002fe200078e023a */
[----:B------:R-:W-:-:S03]  /*29b20*/  PRMT R4, R5, 0x7632, R4 ;  /* 0x0000763205047816 */ /* 0x000fc60000000004 */
[C---:B------:R-:W-:Y:S01]  /*29b30*/  IMAD.WIDE R8, R15.reuse, 0x2, R56 ;  /* 0x000000020f087825 */ /* 0x040fe200078e0238 */
[----:B------:R1:W-:Y:S03]  /*29b40*/  @P4 STG.E.U16 desc[UR8][R2.64], R14 ;  /* 0x0000000e02004986 */ /* 0x0003e6000c101508 */
[----:B------:R-:W-:Y:S01]  /*29b50*/  IMAD.WIDE R10, R15, 0x2, R58 ;  /* 0x000000020f0a7825 */ /* 0x000fe200078e023a */
[----:B------:R-:W-:-:S03]  /*29b60*/  ISETP.GE.AND P4, PT, R0, UR5, PT ;  /* 0x0000000500007c0c */ /* 0x000fc6000bf86270 */
[----:B0-----:R-:W-:Y:S01]  /*29b70*/  IMAD.WIDE R12, R19, 0x2, R56 ;  /* 0x00000002130c7825 */ /* 0x001fe200078e0238 */
[----:B------:R-:W-:Y:S01]  /*29b80*/  @P2 STG.E.U16 desc[UR8][R8.64], R5 ;  /* 0x0000000508002986 */ /* 0x000fe2000c101508 */
[----:B------:R-:W-:-:S03]  /*29b90*/  ISETP.LT.AND P2, PT, R60, UR16, !P1 ;  /* 0x000000103c007c0c */ /* 0x000fc6000cf41270 */
[----:B------:R0:W-:Y:S01]  /*29ba0*/  @P3 STG.E.U16 desc[UR8][R10.64], R4 ;  /* 0x000000040a003986 */ /* 0x0001e2000c101508 */
[----:B--2---:R-:W-:-:S03]  /*29bb0*/  ISETP.LT.AND P3, PT, R60, UR15, !P4 ;  /* 0x0000000f3c007c0c */ /* 0x004fc6000e761270 */
[----:B------:R2:W-:Y:S01]  /*29bc0*/  @P6 STG.E.U16 desc[UR8][R12.64], R50 ;  /* 0x000000320c006986 */ /* 0x0005e2000c101508 */
[----:B------:R-:W-:Y:S02]  /*29bd0*/  ISETP.LT.AND P6, PT, R60, UR4, !P5 ;  /* 0x000000043c007c0c */ /* 0x000fe4000efc1270 */
[C---:B------:R-:W-:Y:S02]  /*29be0*/  ISETP.LT.AND P1, PT, R51.reuse, UR18, !P1 ;  /* 0x0000001233007c0c */ /* 0x040fe4000cf21270 */
[C---:B------:R-:W-:Y:S02]  /*29bf0*/  ISETP.LT.AND P0, PT, R51.reuse, UR13, !P0 ;  /* 0x0000000d33007c0c */ /* 0x040fe4000c701270 */
[C---:B------:R-:W-:Y:S02]  /*29c00*/  ISETP.LT.AND P5, PT, R51.reuse, UR6, !P5 ;  /* 0x0000000633007c0c */ /* 0x040fe4000efa1270 */
[----:B---3--:R-:W-:Y:S02]  /*29c10*/  ISETP.LT.AND P4, PT, R51, UR7, !P4 ;  /* 0x0000000733007c0c */ /* 0x008fe4000e781270 */
[----:B------:R-:W3:Y:S01]  /*29c20*/  LDL.LU R51, [R1+0xb1c] ;  /* 0x000b1c0001337983 */ /* 0x000ee20000300800 */
[----:B------:R-:W-:Y:S01]  /*29c30*/  VIADD R15, R19, UR11 ;  /* 0x0000000b130f7c36 */ /* 0x000fe20008000000 */
[----:B------:R-:W-:-:S03]  /*29c40*/  PRMT R0, R50, 0x7632, R0 ;  /* 0x0000763232007816 */ /* 0x000fc60000000000 */
[----:B------:R-:W-:Y:S02]  /*29c50*/  VIADD R17, R15, UR11 ;  /* 0x0000000b0f117c36 */ /* 0x000fe40008000000 */
[----:B-1----:R-:W-:Y:S01]  /*29c60*/  IMAD.WIDE R2, R19, 0x2, R58 ;  /* 0x0000000213027825 */ /* 0x002fe200078e023a */
[----:B------:R-:W-:-:S03]  /*29c70*/  PRMT R14, R6, 0x7632, R14 ;  /* 0x00007632060e7816 */ /* 0x000fc6000000000e */
[----:B------:R-:W-:Y:S02]  /*29c80*/  VIADD R19, R17, UR11 ;  /* 0x0000000b11137c36 */ /* 0x000fe40008000000 */
[C---:B0-----:R-:W-:Y:S01]  /*29c90*/  IMAD.WIDE R4, R15.reuse, 0x2, R56 ;  /* 0x000000020f047825 */ /* 0x041fe200078e0238 */
[----:B------:R0:W-:Y:S03]  /*29ca0*/  @P0 STG.E.U16 desc[UR8][R2.64], R0 ;  /* 0x0000000002000986 */ /* 0x0001e6000c101508 */
[----:B------:R-:W-:Y:S01]  /*29cb0*/  IMAD.WIDE R8, R15, 0x2, R58 ;  /* 0x000000020f087825 */ /* 0x000fe200078e023a */
[----:B------:R0:W-:Y:S03]  /*29cc0*/  @P6 STG.E.U16 desc[UR8][R4.64], R6 ;  /* 0x0000000604006986 */ /* 0x0001e6000c101508 */
[C---:B------:R-:W-:Y:S01]  /*29cd0*/  IMAD.WIDE R10, R17.reuse, 0x2, R56 ;  /* 0x00000002110a7825 */ /* 0x040fe200078e0238 */
[----:B------:R0:W-:Y:S03]  /*29ce0*/  @P5 STG.E.U16 desc[UR8][R8.64], R14 ;  /* 0x0000000e08005986 */ /* 0x0001e6000c101508 */
[----:B--2---:R-:W-:-:S04]  /*29cf0*/  IMAD.WIDE R12, R17, 0x2, R58 ;  /* 0x00000002110c7825 */ /* 0x004fc800078e023a */
[----:B------:R-:W-:-:S04]  /*29d00*/  IMAD.WIDE R56, R19, 0x2, R56 ;  /* 0x0000000213387825 */ /* 0x000fc800078e0238 */
[----:B------:R-:W-:Y:S01]  /*29d10*/  IMAD.WIDE R58, R19, 0x2, R58 ;  /* 0x00000002133a7825 */ /* 0x000fe200078e023a */
[----:B---3--:R-:W-:Y:S01]  /*29d20*/  PRMT R15, R51, 0x7632, R15 ;  /* 0x00007632330f7816 */ /* 0x008fe2000000000f */
[----:B------:R0:W-:Y:S04]  /*29d30*/  @P3 STG.E.U16 desc[UR8][R10.64], R51 ;  /* 0x000000330a003986 */ /* 0x0001e8000c101508 */
[----:B------:R0:W-:Y:S04]  /*29d40*/  @P4 STG.E.U16 desc[UR8][R12.64], R15 ;  /* 0x0000000f0c004986 */ /* 0x0001e8000c101508 */
[----:B------:R0:W-:Y:S01]  /*29d50*/  @P2 STG.E.U16 desc[UR8][R56.64], R7 ;  /* 0x0000000738002986 */ /* 0x0001e2000c101508 */
[----:B------:R-:W-:Y:S05]  /*29d60*/  @!P1 EXIT ;  /* 0x000000000000994d */ /* 0x000fea0003800000 */
[----:B------:R-:W-:-:S05]  /*29d70*/  PRMT R29, R7, 0x7632, R29 ;  /* 0x00007632071d7816 */ /* 0x000fca000000001d */
[----:B------:R-:W-:Y:S01]  /*29d80*/  STG.E.U16 desc[UR8][R58.64], R29 ;  /* 0x0000001d3a007986 */ /* 0x000fe2000c101508 */
[----:B------:R-:W-:Y:S05]  /*29d90*/  EXIT ;  /* 0x000000000000794d */ /* 0x000fea0003800000 */
.L_x_2:
[----:B------:R-:W-:-:S00]  /*29da0*/  BRA `(.L_x_2) ;  /* 0xfffffffc00fc7947 */ /* 0x000fc0000383ffff */
[----:B------:R-:W-:-:S00]  /*29db0*/  NOP ;  /* 0x0000000000007918 */ /* 0x000fc00000000000 */
        /* <DEDUP_REMOVED lines=12> */
.L_x_3:


//--------------------- .nv.shared.matmul_kernel  --------------------------
	.section	.nv.shared.matmul_kernel,"aw",@nobits
	.sectionflags	@""
	.align	16
	.zero		1024


//--------------------- .nv.shared.reserved.0     --------------------------
	.section	.nv.shared.reserved.0,"aw",@nobits
	.weak		__nv_reservedSMEM_offset_0_alias
	.size		__nv_reservedSMEM_offset_0_alias, 0, 64
	.other		__nv_reservedSMEM_offset_0_alias,@"STO_CUDA_RESERVED_SHARED STV_DEFAULT"
__nv_reservedSMEM_offset_0_alias:
	.zero		0
	.zero		64


//--------------------- .nv.constant0.matmul_kernel --------------------------
	.section	.nv.constant0.matmul_kernel,"a",@progbits
	.sectionflags	@""
	.align	4
.nv.constant0.matmul_kernel:
	.zero		976


//--------------------- SYMBOLS --------------------------

	.type		.nv.reservedSmem.offset0,@object
	.size		.nv.reservedSmem.offset0,0x4
	.type		.nv.reservedSmem.cap,@object
	.size		.nv.reservedSmem.cap,0x4
